//
// Generated by NVIDIA NVVM Compiler
//
// Compiler Build ID: CL-36424714
// Cuda compilation tools, release 13.0, V13.0.88
// Based on NVVM 20.0.0
//

.version 9.0
.target sm_100
.address_size 64

	// .globl	_Z31calculateBitFrequencies_EntropyPyPdS0_m
.func  (.param .b64 func_retval0) __internal_accurate_pow
()
;

.visible .entry _Z31calculateBitFrequencies_EntropyPyPdS0_m(
	.param .u64 .ptr .align 1 _Z31calculateBitFrequencies_EntropyPyPdS0_m_param_0,
	.param .u64 .ptr .align 1 _Z31calculateBitFrequencies_EntropyPyPdS0_m_param_1,
	.param .u64 .ptr .align 1 _Z31calculateBitFrequencies_EntropyPyPdS0_m_param_2,
	.param .u64 _Z31calculateBitFrequencies_EntropyPyPdS0_m_param_3
)
{
	.local .align 16 .b8 	__local_depot0[1024];
	.reg .b64 	%SP;
	.reg .b64 	%SPL;
	.reg .pred 	%p<14>;
	.reg .b32 	%r<83>;
	.reg .b64 	%rd<369>;
	.reg .b64 	%fd<295>;

	mov.u64 	%SPL, __local_depot0;
	ld.param.u64 	%rd145, [_Z31calculateBitFrequencies_EntropyPyPdS0_m_param_0];
	ld.param.u64 	%rd148, [_Z31calculateBitFrequencies_EntropyPyPdS0_m_param_3];
	add.u64 	%rd1, %SPL, 0;
	add.u64 	%rd2, %SPL, 512;
	mov.u32 	%r26, %ctaid.x;
	mov.u32 	%r27, %ntid.x;
	mov.u32 	%r28, %tid.x;
	mad.lo.s32 	%r1, %r26, %r27, %r28;
	cvt.s64.s32 	%rd151, %r1;
	setp.le.u64 	%p1, %rd148, %rd151;
	@%p1 bra 	$L__BB0_24;
	cvta.to.global.u64 	%rd153, %rd145;
	shl.b32 	%r30, %r1, 2;
	mul.wide.s32 	%rd154, %r30, 8;
	add.s64 	%rd155, %rd153, %rd154;
	ld.global.u64 	%rd366, [%rd155];
	ld.global.u64 	%rd367, [%rd155+8];
	ld.global.u64 	%rd365, [%rd155+16];
	ld.global.u64 	%rd364, [%rd155+24];
	mov.b64 	%rd300, 0;
	st.local.v2.u64 	[%rd1], {%rd300, %rd300};
	st.local.v2.u64 	[%rd1+16], {%rd300, %rd300};
	st.local.v2.u64 	[%rd1+32], {%rd300, %rd300};
	st.local.v2.u64 	[%rd1+48], {%rd300, %rd300};
	st.local.v2.u64 	[%rd1+64], {%rd300, %rd300};
	st.local.v2.u64 	[%rd1+80], {%rd300, %rd300};
	st.local.v2.u64 	[%rd1+96], {%rd300, %rd300};
	st.local.v2.u64 	[%rd1+112], {%rd300, %rd300};
	st.local.v2.u64 	[%rd1+128], {%rd300, %rd300};
	st.local.v2.u64 	[%rd1+144], {%rd300, %rd300};
	st.local.v2.u64 	[%rd1+160], {%rd300, %rd300};
	st.local.v2.u64 	[%rd1+176], {%rd300, %rd300};
	st.local.v2.u64 	[%rd1+192], {%rd300, %rd300};
	st.local.v2.u64 	[%rd1+208], {%rd300, %rd300};
	st.local.v2.u64 	[%rd1+224], {%rd300, %rd300};
	st.local.v2.u64 	[%rd1+240], {%rd300, %rd300};
	st.local.v2.u64 	[%rd1+256], {%rd300, %rd300};
	st.local.v2.u64 	[%rd1+272], {%rd300, %rd300};
	st.local.v2.u64 	[%rd1+288], {%rd300, %rd300};
	st.local.v2.u64 	[%rd1+304], {%rd300, %rd300};
	st.local.v2.u64 	[%rd1+320], {%rd300, %rd300};
	st.local.v2.u64 	[%rd1+336], {%rd300, %rd300};
	st.local.v2.u64 	[%rd1+352], {%rd300, %rd300};
	st.local.v2.u64 	[%rd1+368], {%rd300, %rd300};
	st.local.v2.u64 	[%rd1+384], {%rd300, %rd300};
	st.local.v2.u64 	[%rd1+400], {%rd300, %rd300};
	st.local.v2.u64 	[%rd1+416], {%rd300, %rd300};
	st.local.v2.u64 	[%rd1+432], {%rd300, %rd300};
	st.local.v2.u64 	[%rd1+448], {%rd300, %rd300};
	st.local.v2.u64 	[%rd1+464], {%rd300, %rd300};
	st.local.v2.u64 	[%rd1+480], {%rd300, %rd300};
	st.local.v2.u64 	[%rd1+496], {%rd300, %rd300};
	mov.f64 	%fd20, 0d0000000000000000;
	st.local.v2.f64 	[%rd2], {%fd20, %fd20};
	st.local.v2.f64 	[%rd2+16], {%fd20, %fd20};
	st.local.v2.f64 	[%rd2+32], {%fd20, %fd20};
	st.local.v2.f64 	[%rd2+48], {%fd20, %fd20};
	st.local.v2.f64 	[%rd2+64], {%fd20, %fd20};
	st.local.v2.f64 	[%rd2+80], {%fd20, %fd20};
	st.local.v2.f64 	[%rd2+96], {%fd20, %fd20};
	st.local.v2.f64 	[%rd2+112], {%fd20, %fd20};
	st.local.v2.f64 	[%rd2+128], {%fd20, %fd20};
	st.local.v2.f64 	[%rd2+144], {%fd20, %fd20};
	st.local.v2.f64 	[%rd2+160], {%fd20, %fd20};
	st.local.v2.f64 	[%rd2+176], {%fd20, %fd20};
	st.local.v2.f64 	[%rd2+192], {%fd20, %fd20};
	st.local.v2.f64 	[%rd2+208], {%fd20, %fd20};
	st.local.v2.f64 	[%rd2+224], {%fd20, %fd20};
	st.local.v2.f64 	[%rd2+240], {%fd20, %fd20};
	st.local.v2.f64 	[%rd2+256], {%fd20, %fd20};
	st.local.v2.f64 	[%rd2+272], {%fd20, %fd20};
	st.local.v2.f64 	[%rd2+288], {%fd20, %fd20};
	st.local.v2.f64 	[%rd2+304], {%fd20, %fd20};
	st.local.v2.f64 	[%rd2+320], {%fd20, %fd20};
	st.local.v2.f64 	[%rd2+336], {%fd20, %fd20};
	st.local.v2.f64 	[%rd2+352], {%fd20, %fd20};
	st.local.v2.f64 	[%rd2+368], {%fd20, %fd20};
	st.local.v2.f64 	[%rd2+384], {%fd20, %fd20};
	st.local.v2.f64 	[%rd2+400], {%fd20, %fd20};
	st.local.v2.f64 	[%rd2+416], {%fd20, %fd20};
	st.local.v2.f64 	[%rd2+432], {%fd20, %fd20};
	st.local.v2.f64 	[%rd2+448], {%fd20, %fd20};
	st.local.v2.f64 	[%rd2+464], {%fd20, %fd20};
	st.local.v2.f64 	[%rd2+480], {%fd20, %fd20};
	st.local.v2.f64 	[%rd2+496], {%fd20, %fd20};
	mov.b32 	%r73, 0;
	mov.u64 	%rd301, %rd300;
	mov.u64 	%rd302, %rd300;
	mov.u64 	%rd303, %rd300;
	mov.u64 	%rd304, %rd300;
	mov.u64 	%rd305, %rd300;
	mov.u64 	%rd306, %rd300;
	mov.u64 	%rd307, %rd300;
	mov.u64 	%rd308, %rd300;
	mov.u64 	%rd309, %rd300;
	mov.u64 	%rd310, %rd300;
	mov.u64 	%rd311, %rd300;
	mov.u64 	%rd312, %rd300;
	mov.u64 	%rd313, %rd300;
	mov.u64 	%rd314, %rd300;
	mov.u64 	%rd315, %rd300;
	mov.u64 	%rd316, %rd300;
	mov.u64 	%rd317, %rd300;
	mov.u64 	%rd318, %rd300;
	mov.u64 	%rd319, %rd300;
	mov.u64 	%rd320, %rd300;
	mov.u64 	%rd321, %rd300;
	mov.u64 	%rd322, %rd300;
	mov.u64 	%rd323, %rd300;
	mov.u64 	%rd324, %rd300;
	mov.u64 	%rd325, %rd300;
	mov.u64 	%rd326, %rd300;
	mov.u64 	%rd327, %rd300;
	mov.u64 	%rd328, %rd300;
	mov.u64 	%rd329, %rd300;
	mov.u64 	%rd330, %rd300;
	mov.u64 	%rd331, %rd300;
	mov.u64 	%rd332, %rd300;
	mov.u64 	%rd333, %rd300;
	mov.u64 	%rd334, %rd300;
	mov.u64 	%rd335, %rd300;
	mov.u64 	%rd336, %rd300;
	mov.u64 	%rd337, %rd300;
	mov.u64 	%rd338, %rd300;
	mov.u64 	%rd339, %rd300;
	mov.u64 	%rd340, %rd300;
	mov.u64 	%rd341, %rd300;
	mov.u64 	%rd342, %rd300;
	mov.u64 	%rd343, %rd300;
	mov.u64 	%rd344, %rd300;
	mov.u64 	%rd345, %rd300;
	mov.u64 	%rd346, %rd300;
	mov.u64 	%rd347, %rd300;
	mov.u64 	%rd348, %rd300;
	mov.u64 	%rd349, %rd300;
	mov.u64 	%rd350, %rd300;
	mov.u64 	%rd351, %rd300;
	mov.u64 	%rd352, %rd300;
	mov.u64 	%rd353, %rd300;
	mov.u64 	%rd354, %rd300;
	mov.u64 	%rd355, %rd300;
	mov.u64 	%rd356, %rd300;
	mov.u64 	%rd357, %rd300;
	mov.u64 	%rd358, %rd300;
	mov.u64 	%rd359, %rd300;
	mov.u64 	%rd360, %rd300;
	mov.u64 	%rd361, %rd300;
	mov.u64 	%rd362, %rd300;
	mov.u64 	%rd363, %rd300;
$L__BB0_2:
	mul.lo.s64 	%rd156, %rd367, 5;
	mov.b64 	{%r31, %r32}, %rd156;
	shf.l.wrap.b32 	%r33, %r31, %r32, 7;
	shf.l.wrap.b32 	%r34, %r32, %r31, 7;
	mov.b64 	%rd157, {%r34, %r33};
	mul.lo.s64 	%rd158, %rd157, 9;
	shl.b64 	%rd159, %rd367, 17;
	xor.b64  	%rd160, %rd365, %rd366;
	xor.b64  	%rd161, %rd364, %rd367;
	xor.b64  	%rd367, %rd367, %rd160;
	xor.b64  	%rd366, %rd366, %rd161;
	xor.b64  	%rd365, %rd160, %rd159;
	mov.b64 	{%r35, %r36}, %rd161;
	shf.l.wrap.b32 	%r37, %r36, %r35, 13;
	shf.l.wrap.b32 	%r38, %r35, %r36, 13;
	mov.b64 	%rd364, {%r38, %r37};
	and.b64  	%rd162, %rd158, 1;
	add.s64 	%rd363, %rd363, %rd162;
	shr.u64 	%rd163, %rd158, 1;
	and.b64  	%rd164, %rd163, 1;
	add.s64 	%rd362, %rd362, %rd164;
	shr.u64 	%rd165, %rd158, 2;
	and.b64  	%rd166, %rd165, 1;
	add.s64 	%rd361, %rd361, %rd166;
	shr.u64 	%rd167, %rd158, 3;
	and.b64  	%rd168, %rd167, 1;
	add.s64 	%rd360, %rd360, %rd168;
	shr.u64 	%rd169, %rd158, 4;
	and.b64  	%rd170, %rd169, 1;
	add.s64 	%rd359, %rd359, %rd170;
	shr.u64 	%rd171, %rd158, 5;
	and.b64  	%rd172, %rd171, 1;
	add.s64 	%rd358, %rd358, %rd172;
	shr.u64 	%rd173, %rd158, 6;
	and.b64  	%rd174, %rd173, 1;
	add.s64 	%rd357, %rd357, %rd174;
	shr.u64 	%rd175, %rd158, 7;
	and.b64  	%rd176, %rd175, 1;
	add.s64 	%rd356, %rd356, %rd176;
	shr.u64 	%rd177, %rd158, 8;
	and.b64  	%rd178, %rd177, 1;
	add.s64 	%rd355, %rd355, %rd178;
	shr.u64 	%rd179, %rd158, 9;
	and.b64  	%rd180, %rd179, 1;
	add.s64 	%rd354, %rd354, %rd180;
	shr.u64 	%rd181, %rd158, 10;
	and.b64  	%rd182, %rd181, 1;
	add.s64 	%rd353, %rd353, %rd182;
	shr.u64 	%rd183, %rd158, 11;
	and.b64  	%rd184, %rd183, 1;
	add.s64 	%rd352, %rd352, %rd184;
	shr.u64 	%rd185, %rd158, 12;
	and.b64  	%rd186, %rd185, 1;
	add.s64 	%rd351, %rd351, %rd186;
	shr.u64 	%rd187, %rd158, 13;
	and.b64  	%rd188, %rd187, 1;
	add.s64 	%rd350, %rd350, %rd188;
	shr.u64 	%rd189, %rd158, 14;
	and.b64  	%rd190, %rd189, 1;
	add.s64 	%rd349, %rd349, %rd190;
	shr.u64 	%rd191, %rd158, 15;
	and.b64  	%rd192, %rd191, 1;
	add.s64 	%rd348, %rd348, %rd192;
	shr.u64 	%rd193, %rd158, 16;
	and.b64  	%rd194, %rd193, 1;
	add.s64 	%rd347, %rd347, %rd194;
	shr.u64 	%rd195, %rd158, 17;
	and.b64  	%rd196, %rd195, 1;
	add.s64 	%rd346, %rd346, %rd196;
	shr.u64 	%rd197, %rd158, 18;
	and.b64  	%rd198, %rd197, 1;
	add.s64 	%rd345, %rd345, %rd198;
	shr.u64 	%rd199, %rd158, 19;
	and.b64  	%rd200, %rd199, 1;
	add.s64 	%rd344, %rd344, %rd200;
	shr.u64 	%rd201, %rd158, 20;
	and.b64  	%rd202, %rd201, 1;
	add.s64 	%rd343, %rd343, %rd202;
	shr.u64 	%rd203, %rd158, 21;
	and.b64  	%rd204, %rd203, 1;
	add.s64 	%rd342, %rd342, %rd204;
	shr.u64 	%rd205, %rd158, 22;
	and.b64  	%rd206, %rd205, 1;
	add.s64 	%rd341, %rd341, %rd206;
	shr.u64 	%rd207, %rd158, 23;
	and.b64  	%rd208, %rd207, 1;
	add.s64 	%rd340, %rd340, %rd208;
	shr.u64 	%rd209, %rd158, 24;
	and.b64  	%rd210, %rd209, 1;
	add.s64 	%rd339, %rd339, %rd210;
	shr.u64 	%rd211, %rd158, 25;
	and.b64  	%rd212, %rd211, 1;
	add.s64 	%rd338, %rd338, %rd212;
	shr.u64 	%rd213, %rd158, 26;
	and.b64  	%rd214, %rd213, 1;
	add.s64 	%rd337, %rd337, %rd214;
	shr.u64 	%rd215, %rd158, 27;
	and.b64  	%rd216, %rd215, 1;
	add.s64 	%rd336, %rd336, %rd216;
	shr.u64 	%rd217, %rd158, 28;
	and.b64  	%rd218, %rd217, 1;
	add.s64 	%rd335, %rd335, %rd218;
	shr.u64 	%rd219, %rd158, 29;
	and.b64  	%rd220, %rd219, 1;
	add.s64 	%rd334, %rd334, %rd220;
	shr.u64 	%rd221, %rd158, 30;
	and.b64  	%rd222, %rd221, 1;
	add.s64 	%rd333, %rd333, %rd222;
	shr.u64 	%rd223, %rd158, 31;
	and.b64  	%rd224, %rd223, 1;
	add.s64 	%rd332, %rd332, %rd224;
	shr.u64 	%rd225, %rd158, 32;
	and.b64  	%rd226, %rd225, 1;
	add.s64 	%rd331, %rd331, %rd226;
	shr.u64 	%rd227, %rd158, 33;
	and.b64  	%rd228, %rd227, 1;
	add.s64 	%rd330, %rd330, %rd228;
	shr.u64 	%rd229, %rd158, 34;
	and.b64  	%rd230, %rd229, 1;
	add.s64 	%rd329, %rd329, %rd230;
	shr.u64 	%rd231, %rd158, 35;
	and.b64  	%rd232, %rd231, 1;
	add.s64 	%rd328, %rd328, %rd232;
	shr.u64 	%rd233, %rd158, 36;
	and.b64  	%rd234, %rd233, 1;
	add.s64 	%rd327, %rd327, %rd234;
	shr.u64 	%rd235, %rd158, 37;
	and.b64  	%rd236, %rd235, 1;
	add.s64 	%rd326, %rd326, %rd236;
	shr.u64 	%rd237, %rd158, 38;
	and.b64  	%rd238, %rd237, 1;
	add.s64 	%rd325, %rd325, %rd238;
	shr.u64 	%rd239, %rd158, 39;
	and.b64  	%rd240, %rd239, 1;
	add.s64 	%rd324, %rd324, %rd240;
	shr.u64 	%rd241, %rd158, 40;
	and.b64  	%rd242, %rd241, 1;
	add.s64 	%rd323, %rd323, %rd242;
	shr.u64 	%rd243, %rd158, 41;
	and.b64  	%rd244, %rd243, 1;
	add.s64 	%rd322, %rd322, %rd244;
	shr.u64 	%rd245, %rd158, 42;
	and.b64  	%rd246, %rd245, 1;
	add.s64 	%rd321, %rd321, %rd246;
	shr.u64 	%rd247, %rd158, 43;
	and.b64  	%rd248, %rd247, 1;
	add.s64 	%rd320, %rd320, %rd248;
	shr.u64 	%rd249, %rd158, 44;
	and.b64  	%rd250, %rd249, 1;
	add.s64 	%rd319, %rd319, %rd250;
	shr.u64 	%rd251, %rd158, 45;
	and.b64  	%rd252, %rd251, 1;
	add.s64 	%rd318, %rd318, %rd252;
	shr.u64 	%rd253, %rd158, 46;
	and.b64  	%rd254, %rd253, 1;
	add.s64 	%rd317, %rd317, %rd254;
	shr.u64 	%rd255, %rd158, 47;
	and.b64  	%rd256, %rd255, 1;
	add.s64 	%rd316, %rd316, %rd256;
	shr.u64 	%rd257, %rd158, 48;
	and.b64  	%rd258, %rd257, 1;
	add.s64 	%rd315, %rd315, %rd258;
	shr.u64 	%rd259, %rd158, 49;
	and.b64  	%rd260, %rd259, 1;
	add.s64 	%rd314, %rd314, %rd260;
	shr.u64 	%rd261, %rd158, 50;
	and.b64  	%rd262, %rd261, 1;
	add.s64 	%rd313, %rd313, %rd262;
	shr.u64 	%rd263, %rd158, 51;
	and.b64  	%rd264, %rd263, 1;
	add.s64 	%rd312, %rd312, %rd264;
	shr.u64 	%rd265, %rd158, 52;
	and.b64  	%rd266, %rd265, 1;
	add.s64 	%rd311, %rd311, %rd266;
	shr.u64 	%rd267, %rd158, 53;
	and.b64  	%rd268, %rd267, 1;
	add.s64 	%rd310, %rd310, %rd268;
	shr.u64 	%rd269, %rd158, 54;
	and.b64  	%rd270, %rd269, 1;
	add.s64 	%rd309, %rd309, %rd270;
	shr.u64 	%rd271, %rd158, 55;
	and.b64  	%rd272, %rd271, 1;
	add.s64 	%rd308, %rd308, %rd272;
	shr.u64 	%rd273, %rd158, 56;
	and.b64  	%rd274, %rd273, 1;
	add.s64 	%rd307, %rd307, %rd274;
	shr.u64 	%rd275, %rd158, 57;
	and.b64  	%rd276, %rd275, 1;
	add.s64 	%rd306, %rd306, %rd276;
	shr.u64 	%rd277, %rd158, 58;
	and.b64  	%rd278, %rd277, 1;
	add.s64 	%rd305, %rd305, %rd278;
	shr.u64 	%rd279, %rd158, 59;
	and.b64  	%rd280, %rd279, 1;
	add.s64 	%rd304, %rd304, %rd280;
	shr.u64 	%rd281, %rd158, 60;
	and.b64  	%rd282, %rd281, 1;
	add.s64 	%rd303, %rd303, %rd282;
	shr.u64 	%rd283, %rd158, 61;
	and.b64  	%rd284, %rd283, 1;
	add.s64 	%rd302, %rd302, %rd284;
	shr.u64 	%rd285, %rd158, 62;
	and.b64  	%rd286, %rd285, 1;
	add.s64 	%rd301, %rd301, %rd286;
	shr.u64 	%rd287, %rd158, 63;
	add.s64 	%rd300, %rd300, %rd287;
	add.s32 	%r73, %r73, 1;
	setp.ne.s32 	%p2, %r73, 65536;
	@%p2 bra 	$L__BB0_2;
	st.local.v2.u64 	[%rd1], {%rd363, %rd362};
	st.local.v2.u64 	[%rd1+16], {%rd361, %rd360};
	st.local.v2.u64 	[%rd1+32], {%rd359, %rd358};
	st.local.v2.u64 	[%rd1+48], {%rd357, %rd356};
	st.local.v2.u64 	[%rd1+64], {%rd355, %rd354};
	st.local.v2.u64 	[%rd1+80], {%rd353, %rd352};
	st.local.v2.u64 	[%rd1+96], {%rd351, %rd350};
	st.local.v2.u64 	[%rd1+112], {%rd349, %rd348};
	st.local.v2.u64 	[%rd1+128], {%rd347, %rd346};
	st.local.v2.u64 	[%rd1+144], {%rd345, %rd344};
	st.local.v2.u64 	[%rd1+160], {%rd343, %rd342};
	st.local.v2.u64 	[%rd1+176], {%rd341, %rd340};
	st.local.v2.u64 	[%rd1+192], {%rd339, %rd338};
	st.local.v2.u64 	[%rd1+208], {%rd337, %rd336};
	st.local.v2.u64 	[%rd1+224], {%rd335, %rd334};
	st.local.v2.u64 	[%rd1+240], {%rd333, %rd332};
	st.local.v2.u64 	[%rd1+256], {%rd331, %rd330};
	st.local.v2.u64 	[%rd1+272], {%rd329, %rd328};
	st.local.v2.u64 	[%rd1+288], {%rd327, %rd326};
	st.local.v2.u64 	[%rd1+304], {%rd325, %rd324};
	st.local.v2.u64 	[%rd1+320], {%rd323, %rd322};
	st.local.v2.u64 	[%rd1+336], {%rd321, %rd320};
	st.local.v2.u64 	[%rd1+352], {%rd319, %rd318};
	st.local.v2.u64 	[%rd1+368], {%rd317, %rd316};
	st.local.v2.u64 	[%rd1+384], {%rd315, %rd314};
	st.local.v2.u64 	[%rd1+400], {%rd313, %rd312};
	st.local.v2.u64 	[%rd1+416], {%rd311, %rd310};
	st.local.v2.u64 	[%rd1+432], {%rd309, %rd308};
	st.local.v2.u64 	[%rd1+448], {%rd307, %rd306};
	st.local.v2.u64 	[%rd1+464], {%rd305, %rd304};
	st.local.v2.u64 	[%rd1+480], {%rd303, %rd302};
	st.local.v2.u64 	[%rd1+496], {%rd301, %rd300};
	mov.b32 	%r40, 1127219200;
	mov.b32 	%r41, -2147483648;
	mov.b64 	%fd1, {%r41, %r40};
	mov.b32 	%r74, 0;
	mov.b64 	%rd368, 0;
$L__BB0_4:
	add.s64 	%rd289, %rd1, %rd368;
	ld.local.u64 	%rd290, [%rd289];
	cvt.rn.f64.u64 	%fd21, %rd290;
	mul.f64 	%fd2, %fd21, 0d3EF0000000000000;
	mov.f64 	%fd22, 0d3FF0000000000000;
	sub.f64 	%fd3, %fd22, %fd2;
	setp.leu.f64 	%p3, %fd2, 0d0000000000000000;
	@%p3 bra 	$L__BB0_13;
	{
	.reg .b32 %temp; 
	mov.b64 	{%temp, %r75}, %fd2;
	}
	{
	.reg .b32 %temp; 
	mov.b64 	{%r76, %temp}, %fd2;
	}
	setp.gt.s32 	%p4, %r75, 1048575;
	mov.b32 	%r77, -1023;
	mov.f64 	%fd289, %fd2;
	@%p4 bra 	$L__BB0_7;
	mul.f64 	%fd289, %fd2, 0d4350000000000000;
	{
	.reg .b32 %temp; 
	mov.b64 	{%temp, %r75}, %fd289;
	}
	{
	.reg .b32 %temp; 
	mov.b64 	{%r76, %temp}, %fd289;
	}
	mov.b32 	%r77, -1077;
$L__BB0_7:
	add.s32 	%r44, %r75, -1;
	setp.gt.u32 	%p5, %r44, 2146435070;
	@%p5 bra 	$L__BB0_11;
	shr.u32 	%r47, %r75, 20;
	add.s32 	%r78, %r77, %r47;
	and.b32  	%r48, %r75, 1048575;
	or.b32  	%r49, %r48, 1072693248;
	mov.b64 	%fd290, {%r76, %r49};
	setp.lt.u32 	%p7, %r49, 1073127583;
	@%p7 bra 	$L__BB0_10;
	{
	.reg .b32 %temp; 
	mov.b64 	{%r50, %temp}, %fd290;
	}
	{
	.reg .b32 %temp; 
	mov.b64 	{%temp, %r51}, %fd290;
	}
	add.s32 	%r52, %r51, -1048576;
	mov.b64 	%fd290, {%r50, %r52};
	add.s32 	%r78, %r78, 1;
$L__BB0_10:
	add.f64 	%fd24, %fd290, 0dBFF0000000000000;
	add.f64 	%fd25, %fd290, 0d3FF0000000000000;
	rcp.approx.ftz.f64 	%fd26, %fd25;
	neg.f64 	%fd27, %fd25;
	fma.rn.f64 	%fd28, %fd27, %fd26, 0d3FF0000000000000;
	fma.rn.f64 	%fd29, %fd28, %fd28, %fd28;
	fma.rn.f64 	%fd30, %fd29, %fd26, %fd26;
	mul.f64 	%fd31, %fd24, %fd30;
	fma.rn.f64 	%fd32, %fd24, %fd30, %fd31;
	mul.f64 	%fd33, %fd32, %fd32;
	fma.rn.f64 	%fd34, %fd33, 0d3EB1380B3AE80F1E, 0d3ED0EE258B7A8B04;
	fma.rn.f64 	%fd35, %fd34, %fd33, 0d3EF3B2669F02676F;
	fma.rn.f64 	%fd36, %fd35, %fd33, 0d3F1745CBA9AB0956;
	fma.rn.f64 	%fd37, %fd36, %fd33, 0d3F3C71C72D1B5154;
	fma.rn.f64 	%fd38, %fd37, %fd33, 0d3F624924923BE72D;
	fma.rn.f64 	%fd39, %fd38, %fd33, 0d3F8999999999A3C4;
	fma.rn.f64 	%fd40, %fd39, %fd33, 0d3FB5555555555554;
	sub.f64 	%fd41, %fd24, %fd32;
	add.f64 	%fd42, %fd41, %fd41;
	neg.f64 	%fd43, %fd32;
	fma.rn.f64 	%fd44, %fd43, %fd24, %fd42;
	mul.f64 	%fd45, %fd30, %fd44;
	mul.f64 	%fd46, %fd33, %fd40;
	fma.rn.f64 	%fd47, %fd46, %fd32, %fd45;
	xor.b32  	%r53, %r78, -2147483648;
	mov.b32 	%r54, 1127219200;
	mov.b64 	%fd48, {%r53, %r54};
	sub.f64 	%fd49, %fd48, %fd1;
	fma.rn.f64 	%fd50, %fd49, 0d3FE62E42FEFA39EF, %fd32;
	fma.rn.f64 	%fd51, %fd49, 0dBFE62E42FEFA39EF, %fd50;
	sub.f64 	%fd52, %fd51, %fd32;
	sub.f64 	%fd53, %fd47, %fd52;
	fma.rn.f64 	%fd54, %fd49, 0d3C7ABC9E3B39803F, %fd53;
	add.f64 	%fd291, %fd50, %fd54;
	bra.uni 	$L__BB0_12;
$L__BB0_11:
	fma.rn.f64 	%fd23, %fd289, 0d7FF0000000000000, 0d7FF0000000000000;
	{
	.reg .b32 %temp; 
	mov.b64 	{%temp, %r45}, %fd289;
	}
	and.b32  	%r46, %r45, 2147483647;
	setp.eq.s32 	%p6, %r46, 0;
	selp.f64 	%fd291, 0dFFF0000000000000, %fd23, %p6;
$L__BB0_12:
	mul.f64 	%fd55, %fd291, 0d3C7777D0FFDA0D24;
	fma.rn.f64 	%fd56, %fd291, 0d3FF71547652B82FE, %fd55;
	mul.f64 	%fd57, %fd2, %fd56;
	add.s64 	%rd291, %rd2, %rd368;
	ld.local.f64 	%fd58, [%rd291];
	sub.f64 	%fd59, %fd58, %fd57;
	st.local.f64 	[%rd291], %fd59;
$L__BB0_13:
	setp.leu.f64 	%p8, %fd3, 0d0000000000000000;
	@%p8 bra 	$L__BB0_22;
	{
	.reg .b32 %temp; 
	mov.b64 	{%temp, %r79}, %fd3;
	}
	{
	.reg .b32 %temp; 
	mov.b64 	{%r80, %temp}, %fd3;
	}
	setp.gt.s32 	%p9, %r79, 1048575;
	mov.b32 	%r81, -1023;
	mov.f64 	%fd292, %fd3;
	@%p9 bra 	$L__BB0_16;
	mul.f64 	%fd292, %fd3, 0d4350000000000000;
	{
	.reg .b32 %temp; 
	mov.b64 	{%temp, %r79}, %fd292;
	}
	{
	.reg .b32 %temp; 
	mov.b64 	{%r80, %temp}, %fd292;
	}
	mov.b32 	%r81, -1077;
$L__BB0_16:
	add.s32 	%r57, %r79, -1;
	setp.gt.u32 	%p10, %r57, 2146435070;
	@%p10 bra 	$L__BB0_20;
	shr.u32 	%r60, %r79, 20;
	add.s32 	%r82, %r81, %r60;
	and.b32  	%r61, %r79, 1048575;
	or.b32  	%r62, %r61, 1072693248;
	mov.b64 	%fd293, {%r80, %r62};
	setp.lt.u32 	%p12, %r62, 1073127583;
	@%p12 bra 	$L__BB0_19;
	{
	.reg .b32 %temp; 
	mov.b64 	{%r63, %temp}, %fd293;
	}
	{
	.reg .b32 %temp; 
	mov.b64 	{%temp, %r64}, %fd293;
	}
	add.s32 	%r65, %r64, -1048576;
	mov.b64 	%fd293, {%r63, %r65};
	add.s32 	%r82, %r82, 1;
$L__BB0_19:
	add.f64 	%fd61, %fd293, 0dBFF0000000000000;
	add.f64 	%fd62, %fd293, 0d3FF0000000000000;
	rcp.approx.ftz.f64 	%fd63, %fd62;
	neg.f64 	%fd64, %fd62;
	fma.rn.f64 	%fd65, %fd64, %fd63, 0d3FF0000000000000;
	fma.rn.f64 	%fd66, %fd65, %fd65, %fd65;
	fma.rn.f64 	%fd67, %fd66, %fd63, %fd63;
	mul.f64 	%fd68, %fd61, %fd67;
	fma.rn.f64 	%fd69, %fd61, %fd67, %fd68;
	mul.f64 	%fd70, %fd69, %fd69;
	fma.rn.f64 	%fd71, %fd70, 0d3EB1380B3AE80F1E, 0d3ED0EE258B7A8B04;
	fma.rn.f64 	%fd72, %fd71, %fd70, 0d3EF3B2669F02676F;
	fma.rn.f64 	%fd73, %fd72, %fd70, 0d3F1745CBA9AB0956;
	fma.rn.f64 	%fd74, %fd73, %fd70, 0d3F3C71C72D1B5154;
	fma.rn.f64 	%fd75, %fd74, %fd70, 0d3F624924923BE72D;
	fma.rn.f64 	%fd76, %fd75, %fd70, 0d3F8999999999A3C4;
	fma.rn.f64 	%fd77, %fd76, %fd70, 0d3FB5555555555554;
	sub.f64 	%fd78, %fd61, %fd69;
	add.f64 	%fd79, %fd78, %fd78;
	neg.f64 	%fd80, %fd69;
	fma.rn.f64 	%fd81, %fd80, %fd61, %fd79;
	mul.f64 	%fd82, %fd67, %fd81;
	mul.f64 	%fd83, %fd70, %fd77;
	fma.rn.f64 	%fd84, %fd83, %fd69, %fd82;
	xor.b32  	%r66, %r82, -2147483648;
	mov.b32 	%r67, 1127219200;
	mov.b64 	%fd85, {%r66, %r67};
	sub.f64 	%fd86, %fd85, %fd1;
	fma.rn.f64 	%fd87, %fd86, 0d3FE62E42FEFA39EF, %fd69;
	fma.rn.f64 	%fd88, %fd86, 0dBFE62E42FEFA39EF, %fd87;
	sub.f64 	%fd89, %fd88, %fd69;
	sub.f64 	%fd90, %fd84, %fd89;
	fma.rn.f64 	%fd91, %fd86, 0d3C7ABC9E3B39803F, %fd90;
	add.f64 	%fd294, %fd87, %fd91;
	bra.uni 	$L__BB0_21;
$L__BB0_20:
	fma.rn.f64 	%fd60, %fd292, 0d7FF0000000000000, 0d7FF0000000000000;
	{
	.reg .b32 %temp; 
	mov.b64 	{%temp, %r58}, %fd292;
	}
	and.b32  	%r59, %r58, 2147483647;
	setp.eq.s32 	%p11, %r59, 0;
	selp.f64 	%fd294, 0dFFF0000000000000, %fd60, %p11;
$L__BB0_21:
	mul.f64 	%fd92, %fd294, 0d3C7777D0FFDA0D24;
	fma.rn.f64 	%fd93, %fd294, 0d3FF71547652B82FE, %fd92;
	mul.f64 	%fd94, %fd3, %fd93;
	add.s64 	%rd292, %rd2, %rd368;
	ld.local.f64 	%fd95, [%rd292];
	sub.f64 	%fd96, %fd95, %fd94;
	st.local.f64 	[%rd292], %fd96;
$L__BB0_22:
	add.s32 	%r74, %r74, 1;
	add.s64 	%rd368, %rd368, 8;
	setp.ne.s32 	%p13, %r74, 64;
	@%p13 bra 	$L__BB0_4;
	ld.param.u64 	%rd299, [_Z31calculateBitFrequencies_EntropyPyPdS0_m_param_2];
	ld.param.u64 	%rd298, [_Z31calculateBitFrequencies_EntropyPyPdS0_m_param_1];
	mov.u32 	%r68, %ctaid.x;
	mov.u32 	%r69, %ntid.x;
	mov.u32 	%r70, %tid.x;
	mad.lo.s32 	%r71, %r68, %r69, %r70;
	shl.b32 	%r72, %r71, 6;
	cvt.rn.f64.u64 	%fd97, %rd363;
	mul.f64 	%fd98, %fd97, 0d3EF0000000000000;
	cvta.to.global.u64 	%rd293, %rd298;
	mul.wide.s32 	%rd294, %r72, 8;
	add.s64 	%rd295, %rd293, %rd294;
	st.global.f64 	[%rd295], %fd98;
	ld.local.v2.f64 	{%fd99, %fd100}, [%rd2];
	cvta.to.global.u64 	%rd296, %rd299;
	add.s64 	%rd297, %rd296, %rd294;
	st.global.f64 	[%rd297], %fd99;
	cvt.rn.f64.u64 	%fd101, %rd362;
	mul.f64 	%fd102, %fd101, 0d3EF0000000000000;
	st.global.f64 	[%rd295+8], %fd102;
	st.global.f64 	[%rd297+8], %fd100;
	cvt.rn.f64.u64 	%fd103, %rd361;
	mul.f64 	%fd104, %fd103, 0d3EF0000000000000;
	st.global.f64 	[%rd295+16], %fd104;
	ld.local.v2.f64 	{%fd105, %fd106}, [%rd2+16];
	st.global.f64 	[%rd297+16], %fd105;
	cvt.rn.f64.u64 	%fd107, %rd360;
	mul.f64 	%fd108, %fd107, 0d3EF0000000000000;
	st.global.f64 	[%rd295+24], %fd108;
	st.global.f64 	[%rd297+24], %fd106;
	cvt.rn.f64.u64 	%fd109, %rd359;
	mul.f64 	%fd110, %fd109, 0d3EF0000000000000;
	st.global.f64 	[%rd295+32], %fd110;
	ld.local.v2.f64 	{%fd111, %fd112}, [%rd2+32];
	st.global.f64 	[%rd297+32], %fd111;
	cvt.rn.f64.u64 	%fd113, %rd358;
	mul.f64 	%fd114, %fd113, 0d3EF0000000000000;
	st.global.f64 	[%rd295+40], %fd114;
	st.global.f64 	[%rd297+40], %fd112;
	cvt.rn.f64.u64 	%fd115, %rd357;
	mul.f64 	%fd116, %fd115, 0d3EF0000000000000;
	st.global.f64 	[%rd295+48], %fd116;
	ld.local.v2.f64 	{%fd117, %fd118}, [%rd2+48];
	st.global.f64 	[%rd297+48], %fd117;
	cvt.rn.f64.u64 	%fd119, %rd356;
	mul.f64 	%fd120, %fd119, 0d3EF0000000000000;
	st.global.f64 	[%rd295+56], %fd120;
	st.global.f64 	[%rd297+56], %fd118;
	cvt.rn.f64.u64 	%fd121, %rd355;
	mul.f64 	%fd122, %fd121, 0d3EF0000000000000;
	st.global.f64 	[%rd295+64], %fd122;
	ld.local.v2.f64 	{%fd123, %fd124}, [%rd2+64];
	st.global.f64 	[%rd297+64], %fd123;
	cvt.rn.f64.u64 	%fd125, %rd354;
	mul.f64 	%fd126, %fd125, 0d3EF0000000000000;
	st.global.f64 	[%rd295+72], %fd126;
	st.global.f64 	[%rd297+72], %fd124;
	cvt.rn.f64.u64 	%fd127, %rd353;
	mul.f64 	%fd128, %fd127, 0d3EF0000000000000;
	st.global.f64 	[%rd295+80], %fd128;
	ld.local.v2.f64 	{%fd129, %fd130}, [%rd2+80];
	st.global.f64 	[%rd297+80], %fd129;
	cvt.rn.f64.u64 	%fd131, %rd352;
	mul.f64 	%fd132, %fd131, 0d3EF0000000000000;
	st.global.f64 	[%rd295+88], %fd132;
	st.global.f64 	[%rd297+88], %fd130;
	cvt.rn.f64.u64 	%fd133, %rd351;
	mul.f64 	%fd134, %fd133, 0d3EF0000000000000;
	st.global.f64 	[%rd295+96], %fd134;
	ld.local.v2.f64 	{%fd135, %fd136}, [%rd2+96];
	st.global.f64 	[%rd297+96], %fd135;
	cvt.rn.f64.u64 	%fd137, %rd350;
	mul.f64 	%fd138, %fd137, 0d3EF0000000000000;
	st.global.f64 	[%rd295+104], %fd138;
	st.global.f64 	[%rd297+104], %fd136;
	cvt.rn.f64.u64 	%fd139, %rd349;
	mul.f64 	%fd140, %fd139, 0d3EF0000000000000;
	st.global.f64 	[%rd295+112], %fd140;
	ld.local.v2.f64 	{%fd141, %fd142}, [%rd2+112];
	st.global.f64 	[%rd297+112], %fd141;
	cvt.rn.f64.u64 	%fd143, %rd348;
	mul.f64 	%fd144, %fd143, 0d3EF0000000000000;
	st.global.f64 	[%rd295+120], %fd144;
	st.global.f64 	[%rd297+120], %fd142;
	cvt.rn.f64.u64 	%fd145, %rd347;
	mul.f64 	%fd146, %fd145, 0d3EF0000000000000;
	st.global.f64 	[%rd295+128], %fd146;
	ld.local.v2.f64 	{%fd147, %fd148}, [%rd2+128];
	st.global.f64 	[%rd297+128], %fd147;
	cvt.rn.f64.u64 	%fd149, %rd346;
	mul.f64 	%fd150, %fd149, 0d3EF0000000000000;
	st.global.f64 	[%rd295+136], %fd150;
	st.global.f64 	[%rd297+136], %fd148;
	cvt.rn.f64.u64 	%fd151, %rd345;
	mul.f64 	%fd152, %fd151, 0d3EF0000000000000;
	st.global.f64 	[%rd295+144], %fd152;
	ld.local.v2.f64 	{%fd153, %fd154}, [%rd2+144];
	st.global.f64 	[%rd297+144], %fd153;
	cvt.rn.f64.u64 	%fd155, %rd344;
	mul.f64 	%fd156, %fd155, 0d3EF0000000000000;
	st.global.f64 	[%rd295+152], %fd156;
	st.global.f64 	[%rd297+152], %fd154;
	cvt.rn.f64.u64 	%fd157, %rd343;
	mul.f64 	%fd158, %fd157, 0d3EF0000000000000;
	st.global.f64 	[%rd295+160], %fd158;
	ld.local.v2.f64 	{%fd159, %fd160}, [%rd2+160];
	st.global.f64 	[%rd297+160], %fd159;
	cvt.rn.f64.u64 	%fd161, %rd342;
	mul.f64 	%fd162, %fd161, 0d3EF0000000000000;
	st.global.f64 	[%rd295+168], %fd162;
	st.global.f64 	[%rd297+168], %fd160;
	cvt.rn.f64.u64 	%fd163, %rd341;
	mul.f64 	%fd164, %fd163, 0d3EF0000000000000;
	st.global.f64 	[%rd295+176], %fd164;
	ld.local.v2.f64 	{%fd165, %fd166}, [%rd2+176];
	st.global.f64 	[%rd297+176], %fd165;
	cvt.rn.f64.u64 	%fd167, %rd340;
	mul.f64 	%fd168, %fd167, 0d3EF0000000000000;
	st.global.f64 	[%rd295+184], %fd168;
	st.global.f64 	[%rd297+184], %fd166;
	cvt.rn.f64.u64 	%fd169, %rd339;
	mul.f64 	%fd170, %fd169, 0d3EF0000000000000;
	st.global.f64 	[%rd295+192], %fd170;
	ld.local.v2.f64 	{%fd171, %fd172}, [%rd2+192];
	st.global.f64 	[%rd297+192], %fd171;
	cvt.rn.f64.u64 	%fd173, %rd338;
	mul.f64 	%fd174, %fd173, 0d3EF0000000000000;
	st.global.f64 	[%rd295+200], %fd174;
	st.global.f64 	[%rd297+200], %fd172;
	cvt.rn.f64.u64 	%fd175, %rd337;
	mul.f64 	%fd176, %fd175, 0d3EF0000000000000;
	st.global.f64 	[%rd295+208], %fd176;
	ld.local.v2.f64 	{%fd177, %fd178}, [%rd2+208];
	st.global.f64 	[%rd297+208], %fd177;
	cvt.rn.f64.u64 	%fd179, %rd336;
	mul.f64 	%fd180, %fd179, 0d3EF0000000000000;
	st.global.f64 	[%rd295+216], %fd180;
	st.global.f64 	[%rd297+216], %fd178;
	cvt.rn.f64.u64 	%fd181, %rd335;
	mul.f64 	%fd182, %fd181, 0d3EF0000000000000;
	st.global.f64 	[%rd295+224], %fd182;
	ld.local.v2.f64 	{%fd183, %fd184}, [%rd2+224];
	st.global.f64 	[%rd297+224], %fd183;
	cvt.rn.f64.u64 	%fd185, %rd334;
	mul.f64 	%fd186, %fd185, 0d3EF0000000000000;
	st.global.f64 	[%rd295+232], %fd186;
	st.global.f64 	[%rd297+232], %fd184;
	cvt.rn.f64.u64 	%fd187, %rd333;
	mul.f64 	%fd188, %fd187, 0d3EF0000000000000;
	st.global.f64 	[%rd295+240], %fd188;
	ld.local.v2.f64 	{%fd189, %fd190}, [%rd2+240];
	st.global.f64 	[%rd297+240], %fd189;
	cvt.rn.f64.u64 	%fd191, %rd332;
	mul.f64 	%fd192, %fd191, 0d3EF0000000000000;
	st.global.f64 	[%rd295+248], %fd192;
	st.global.f64 	[%rd297+248], %fd190;
	cvt.rn.f64.u64 	%fd193, %rd331;
	mul.f64 	%fd194, %fd193, 0d3EF0000000000000;
	st.global.f64 	[%rd295+256], %fd194;
	ld.local.v2.f64 	{%fd195, %fd196}, [%rd2+256];
	st.global.f64 	[%rd297+256], %fd195;
	cvt.rn.f64.u64 	%fd197, %rd330;
	mul.f64 	%fd198, %fd197, 0d3EF0000000000000;
	st.global.f64 	[%rd295+264], %fd198;
	st.global.f64 	[%rd297+264], %fd196;
	cvt.rn.f64.u64 	%fd199, %rd329;
	mul.f64 	%fd200, %fd199, 0d3EF0000000000000;
	st.global.f64 	[%rd295+272], %fd200;
	ld.local.v2.f64 	{%fd201, %fd202}, [%rd2+272];
	st.global.f64 	[%rd297+272], %fd201;
	cvt.rn.f64.u64 	%fd203, %rd328;
	mul.f64 	%fd204, %fd203, 0d3EF0000000000000;
	st.global.f64 	[%rd295+280], %fd204;
	st.global.f64 	[%rd297+280], %fd202;
	cvt.rn.f64.u64 	%fd205, %rd327;
	mul.f64 	%fd206, %fd205, 0d3EF0000000000000;
	st.global.f64 	[%rd295+288], %fd206;
	ld.local.v2.f64 	{%fd207, %fd208}, [%rd2+288];
	st.global.f64 	[%rd297+288], %fd207;
	cvt.rn.f64.u64 	%fd209, %rd326;
	mul.f64 	%fd210, %fd209, 0d3EF0000000000000;
	st.global.f64 	[%rd295+296], %fd210;
	st.global.f64 	[%rd297+296], %fd208;
	cvt.rn.f64.u64 	%fd211, %rd325;
	mul.f64 	%fd212, %fd211, 0d3EF0000000000000;
	st.global.f64 	[%rd295+304], %fd212;
	ld.local.v2.f64 	{%fd213, %fd214}, [%rd2+304];
	st.global.f64 	[%rd297+304], %fd213;
	cvt.rn.f64.u64 	%fd215, %rd324;
	mul.f64 	%fd216, %fd215, 0d3EF0000000000000;
	st.global.f64 	[%rd295+312], %fd216;
	st.global.f64 	[%rd297+312], %fd214;
	cvt.rn.f64.u64 	%fd217, %rd323;
	mul.f64 	%fd218, %fd217, 0d3EF0000000000000;
	st.global.f64 	[%rd295+320], %fd218;
	ld.local.v2.f64 	{%fd219, %fd220}, [%rd2+320];
	st.global.f64 	[%rd297+320], %fd219;
	cvt.rn.f64.u64 	%fd221, %rd322;
	mul.f64 	%fd222, %fd221, 0d3EF0000000000000;
	st.global.f64 	[%rd295+328], %fd222;
	st.global.f64 	[%rd297+328], %fd220;
	cvt.rn.f64.u64 	%fd223, %rd321;
	mul.f64 	%fd224, %fd223, 0d3EF0000000000000;
	st.global.f64 	[%rd295+336], %fd224;
	ld.local.v2.f64 	{%fd225, %fd226}, [%rd2+336];
	st.global.f64 	[%rd297+336], %fd225;
	cvt.rn.f64.u64 	%fd227, %rd320;
	mul.f64 	%fd228, %fd227, 0d3EF0000000000000;
	st.global.f64 	[%rd295+344], %fd228;
	st.global.f64 	[%rd297+344], %fd226;
	cvt.rn.f64.u64 	%fd229, %rd319;
	mul.f64 	%fd230, %fd229, 0d3EF0000000000000;
	st.global.f64 	[%rd295+352], %fd230;
	ld.local.v2.f64 	{%fd231, %fd232}, [%rd2+352];
	st.global.f64 	[%rd297+352], %fd231;
	cvt.rn.f64.u64 	%fd233, %rd318;
	mul.f64 	%fd234, %fd233, 0d3EF0000000000000;
	st.global.f64 	[%rd295+360], %fd234;
	st.global.f64 	[%rd297+360], %fd232;
	cvt.rn.f64.u64 	%fd235, %rd317;
	mul.f64 	%fd236, %fd235, 0d3EF0000000000000;
	st.global.f64 	[%rd295+368], %fd236;
	ld.local.v2.f64 	{%fd237, %fd238}, [%rd2+368];
	st.global.f64 	[%rd297+368], %fd237;
	cvt.rn.f64.u64 	%fd239, %rd316;
	mul.f64 	%fd240, %fd239, 0d3EF0000000000000;
	st.global.f64 	[%rd295+376], %fd240;
	st.global.f64 	[%rd297+376], %fd238;
	cvt.rn.f64.u64 	%fd241, %rd315;
	mul.f64 	%fd242, %fd241, 0d3EF0000000000000;
	st.global.f64 	[%rd295+384], %fd242;
	ld.local.v2.f64 	{%fd243, %fd244}, [%rd2+384];
	st.global.f64 	[%rd297+384], %fd243;
	cvt.rn.f64.u64 	%fd245, %rd314;
	mul.f64 	%fd246, %fd245, 0d3EF0000000000000;
	st.global.f64 	[%rd295+392], %fd246;
	st.global.f64 	[%rd297+392], %fd244;
	cvt.rn.f64.u64 	%fd247, %rd313;
	mul.f64 	%fd248, %fd247, 0d3EF0000000000000;
	st.global.f64 	[%rd295+400], %fd248;
	ld.local.v2.f64 	{%fd249, %fd250}, [%rd2+400];
	st.global.f64 	[%rd297+400], %fd249;
	cvt.rn.f64.u64 	%fd251, %rd312;
	mul.f64 	%fd252, %fd251, 0d3EF0000000000000;
	st.global.f64 	[%rd295+408], %fd252;
	st.global.f64 	[%rd297+408], %fd250;
	cvt.rn.f64.u64 	%fd253, %rd311;
	mul.f64 	%fd254, %fd253, 0d3EF0000000000000;
	st.global.f64 	[%rd295+416], %fd254;
	ld.local.v2.f64 	{%fd255, %fd256}, [%rd2+416];
	st.global.f64 	[%rd297+416], %fd255;
	cvt.rn.f64.u64 	%fd257, %rd310;
	mul.f64 	%fd258, %fd257, 0d3EF0000000000000;
	st.global.f64 	[%rd295+424], %fd258;
	st.global.f64 	[%rd297+424], %fd256;
	cvt.rn.f64.u64 	%fd259, %rd309;
	mul.f64 	%fd260, %fd259, 0d3EF0000000000000;
	st.global.f64 	[%rd295+432], %fd260;
	ld.local.v2.f64 	{%fd261, %fd262}, [%rd2+432];
	st.global.f64 	[%rd297+432], %fd261;
	cvt.rn.f64.u64 	%fd263, %rd308;
	mul.f64 	%fd264, %fd263, 0d3EF0000000000000;
	st.global.f64 	[%rd295+440], %fd264;
	st.global.f64 	[%rd297+440], %fd262;
	cvt.rn.f64.u64 	%fd265, %rd307;
	mul.f64 	%fd266, %fd265, 0d3EF0000000000000;
	st.global.f64 	[%rd295+448], %fd266;
	ld.local.v2.f64 	{%fd267, %fd268}, [%rd2+448];
	st.global.f64 	[%rd297+448], %fd267;
	cvt.rn.f64.u64 	%fd269, %rd306;
	mul.f64 	%fd270, %fd269, 0d3EF0000000000000;
	st.global.f64 	[%rd295+456], %fd270;
	st.global.f64 	[%rd297+456], %fd268;
	cvt.rn.f64.u64 	%fd271, %rd305;
	mul.f64 	%fd272, %fd271, 0d3EF0000000000000;
	st.global.f64 	[%rd295+464], %fd272;
	ld.local.v2.f64 	{%fd273, %fd274}, [%rd2+464];
	st.global.f64 	[%rd297+464], %fd273;
	cvt.rn.f64.u64 	%fd275, %rd304;
	mul.f64 	%fd276, %fd275, 0d3EF0000000000000;
	st.global.f64 	[%rd295+472], %fd276;
	st.global.f64 	[%rd297+472], %fd274;
	cvt.rn.f64.u64 	%fd277, %rd303;
	mul.f64 	%fd278, %fd277, 0d3EF0000000000000;
	st.global.f64 	[%rd295+480], %fd278;
	ld.local.v2.f64 	{%fd279, %fd280}, [%rd2+480];
	st.global.f64 	[%rd297+480], %fd279;
	cvt.rn.f64.u64 	%fd281, %rd302;
	mul.f64 	%fd282, %fd281, 0d3EF0000000000000;
	st.global.f64 	[%rd295+488], %fd282;
	st.global.f64 	[%rd297+488], %fd280;
	cvt.rn.f64.u64 	%fd283, %rd301;
	mul.f64 	%fd284, %fd283, 0d3EF0000000000000;
	st.global.f64 	[%rd295+496], %fd284;
	ld.local.v2.f64 	{%fd285, %fd286}, [%rd2+496];
	st.global.f64 	[%rd297+496], %fd285;
	cvt.rn.f64.u64 	%fd287, %rd300;
	mul.f64 	%fd288, %fd287, 0d3EF0000000000000;
	st.global.f64 	[%rd295+504], %fd288;
	st.global.f64 	[%rd297+504], %fd286;
$L__BB0_24:
	ret;

}
	// .globl	_Z34calculatePairTripleQuadFrequenciesPyPdS0_S0_m
.visible .entry _Z34calculatePairTripleQuadFrequenciesPyPdS0_S0_m(
	.param .u64 .ptr .align 1 _Z34calculatePairTripleQuadFrequenciesPyPdS0_S0_m_param_0,
	.param .u64 .ptr .align 1 _Z34calculatePairTripleQuadFrequenciesPyPdS0_S0_m_param_1,
	.param .u64 .ptr .align 1 _Z34calculatePairTripleQuadFrequenciesPyPdS0_S0_m_param_2,
	.param .u64 .ptr .align 1 _Z34calculatePairTripleQuadFrequenciesPyPdS0_S0_m_param_3,
	.param .u64 _Z34calculatePairTripleQuadFrequenciesPyPdS0_S0_m_param_4
)
{
	.local .align 16 .b8 	__local_depot1[224];
	.reg .b64 	%SP;
	.reg .b64 	%SPL;
	.reg .pred 	%p<4>;
	.reg .b32 	%r<37>;
	.reg .b64 	%rd<708>;
	.reg .b64 	%fd<57>;

	mov.u64 	%SPL, __local_depot1;
	ld.param.u64 	%rd23, [_Z34calculatePairTripleQuadFrequenciesPyPdS0_S0_m_param_0];
	ld.param.u64 	%rd27, [_Z34calculatePairTripleQuadFrequenciesPyPdS0_S0_m_param_4];
	add.u64 	%rd1, %SPL, 0;
	add.u64 	%rd2, %SPL, 32;
	add.u64 	%rd3, %SPL, 96;
	mov.u32 	%r6, %ctaid.x;
	mov.u32 	%r7, %ntid.x;
	mov.u32 	%r8, %tid.x;
	mad.lo.s32 	%r1, %r6, %r7, %r8;
	cvt.s64.s32 	%rd31, %r1;
	setp.le.u64 	%p1, %rd27, %rd31;
	@%p1 bra 	$L__BB1_7;
	cvta.to.global.u64 	%rd32, %rd23;
	shl.b32 	%r10, %r1, 2;
	mul.wide.s32 	%rd33, %r10, 8;
	add.s64 	%rd34, %rd32, %rd33;
	ld.global.u64 	%rd705, [%rd34];
	ld.global.u64 	%rd706, [%rd34+8];
	ld.global.u64 	%rd704, [%rd34+16];
	ld.global.u64 	%rd703, [%rd34+24];
	mov.b64 	%rd35, 0;
	st.local.v2.u64 	[%rd1], {%rd35, %rd35};
	st.local.v2.u64 	[%rd1+16], {%rd35, %rd35};
	st.local.v2.u64 	[%rd2], {%rd35, %rd35};
	st.local.v2.u64 	[%rd2+16], {%rd35, %rd35};
	st.local.v2.u64 	[%rd2+32], {%rd35, %rd35};
	st.local.v2.u64 	[%rd2+48], {%rd35, %rd35};
	st.local.v2.u64 	[%rd3], {%rd35, %rd35};
	st.local.v2.u64 	[%rd3+16], {%rd35, %rd35};
	st.local.v2.u64 	[%rd3+32], {%rd35, %rd35};
	st.local.v2.u64 	[%rd3+48], {%rd35, %rd35};
	st.local.v2.u64 	[%rd3+64], {%rd35, %rd35};
	st.local.v2.u64 	[%rd3+80], {%rd35, %rd35};
	st.local.v2.u64 	[%rd3+96], {%rd35, %rd35};
	st.local.v2.u64 	[%rd3+112], {%rd35, %rd35};
	mov.b32 	%r35, 0;
$L__BB1_2:
	mul.lo.s64 	%rd37, %rd706, 5;
	mov.b64 	{%r12, %r13}, %rd37;
	shf.l.wrap.b32 	%r14, %r12, %r13, 7;
	shf.l.wrap.b32 	%r15, %r13, %r12, 7;
	mov.b64 	%rd38, {%r15, %r14};
	mul.lo.s64 	%rd12, %rd38, 9;
	shl.b64 	%rd39, %rd706, 17;
	xor.b64  	%rd40, %rd704, %rd705;
	xor.b64  	%rd13, %rd703, %rd706;
	xor.b64  	%rd706, %rd706, %rd40;
	xor.b64  	%rd705, %rd705, %rd13;
	xor.b64  	%rd704, %rd40, %rd39;
	shl.b64 	%rd41, %rd12, 3;
	and.b64  	%rd42, %rd41, 24;
	add.s64 	%rd43, %rd1, %rd42;
	ld.local.u64 	%rd44, [%rd43];
	add.s64 	%rd45, %rd44, 1;
	st.local.u64 	[%rd43], %rd45;
	shl.b64 	%rd46, %rd12, 2;
	and.b64  	%rd47, %rd46, 24;
	add.s64 	%rd48, %rd1, %rd47;
	ld.local.u64 	%rd49, [%rd48];
	add.s64 	%rd50, %rd49, 1;
	st.local.u64 	[%rd48], %rd50;
	shl.b64 	%rd51, %rd12, 1;
	and.b64  	%rd52, %rd51, 24;
	add.s64 	%rd53, %rd1, %rd52;
	ld.local.u64 	%rd54, [%rd53];
	add.s64 	%rd55, %rd54, 1;
	st.local.u64 	[%rd53], %rd55;
	and.b64  	%rd56, %rd12, 24;
	add.s64 	%rd57, %rd1, %rd56;
	ld.local.u64 	%rd58, [%rd57];
	add.s64 	%rd59, %rd58, 1;
	st.local.u64 	[%rd57], %rd59;
	shr.u64 	%rd60, %rd12, 1;
	and.b64  	%rd61, %rd60, 24;
	add.s64 	%rd62, %rd1, %rd61;
	ld.local.u64 	%rd63, [%rd62];
	add.s64 	%rd64, %rd63, 1;
	st.local.u64 	[%rd62], %rd64;
	shr.u64 	%rd65, %rd12, 2;
	and.b64  	%rd66, %rd65, 24;
	add.s64 	%rd67, %rd1, %rd66;
	ld.local.u64 	%rd68, [%rd67];
	add.s64 	%rd69, %rd68, 1;
	st.local.u64 	[%rd67], %rd69;
	shr.u64 	%rd70, %rd12, 3;
	and.b64  	%rd71, %rd70, 24;
	add.s64 	%rd72, %rd1, %rd71;
	ld.local.u64 	%rd73, [%rd72];
	add.s64 	%rd74, %rd73, 1;
	st.local.u64 	[%rd72], %rd74;
	shr.u64 	%rd75, %rd12, 4;
	and.b64  	%rd76, %rd75, 24;
	add.s64 	%rd77, %rd1, %rd76;
	ld.local.u64 	%rd78, [%rd77];
	add.s64 	%rd79, %rd78, 1;
	st.local.u64 	[%rd77], %rd79;
	shr.u64 	%rd80, %rd12, 5;
	and.b64  	%rd81, %rd80, 24;
	add.s64 	%rd82, %rd1, %rd81;
	ld.local.u64 	%rd83, [%rd82];
	add.s64 	%rd84, %rd83, 1;
	st.local.u64 	[%rd82], %rd84;
	shr.u64 	%rd85, %rd12, 6;
	and.b64  	%rd86, %rd85, 24;
	add.s64 	%rd87, %rd1, %rd86;
	ld.local.u64 	%rd88, [%rd87];
	add.s64 	%rd89, %rd88, 1;
	st.local.u64 	[%rd87], %rd89;
	shr.u64 	%rd90, %rd12, 7;
	and.b64  	%rd91, %rd90, 24;
	add.s64 	%rd92, %rd1, %rd91;
	ld.local.u64 	%rd93, [%rd92];
	add.s64 	%rd94, %rd93, 1;
	st.local.u64 	[%rd92], %rd94;
	shr.u64 	%rd95, %rd12, 8;
	and.b64  	%rd96, %rd95, 24;
	add.s64 	%rd97, %rd1, %rd96;
	ld.local.u64 	%rd98, [%rd97];
	add.s64 	%rd99, %rd98, 1;
	st.local.u64 	[%rd97], %rd99;
	shr.u64 	%rd100, %rd12, 9;
	and.b64  	%rd101, %rd100, 24;
	add.s64 	%rd102, %rd1, %rd101;
	ld.local.u64 	%rd103, [%rd102];
	add.s64 	%rd104, %rd103, 1;
	st.local.u64 	[%rd102], %rd104;
	shr.u64 	%rd105, %rd12, 10;
	and.b64  	%rd106, %rd105, 24;
	add.s64 	%rd107, %rd1, %rd106;
	ld.local.u64 	%rd108, [%rd107];
	add.s64 	%rd109, %rd108, 1;
	st.local.u64 	[%rd107], %rd109;
	shr.u64 	%rd110, %rd12, 11;
	and.b64  	%rd111, %rd110, 24;
	add.s64 	%rd112, %rd1, %rd111;
	ld.local.u64 	%rd113, [%rd112];
	add.s64 	%rd114, %rd113, 1;
	st.local.u64 	[%rd112], %rd114;
	shr.u64 	%rd115, %rd12, 12;
	and.b64  	%rd116, %rd115, 24;
	add.s64 	%rd117, %rd1, %rd116;
	ld.local.u64 	%rd118, [%rd117];
	add.s64 	%rd119, %rd118, 1;
	st.local.u64 	[%rd117], %rd119;
	shr.u64 	%rd120, %rd12, 13;
	and.b64  	%rd121, %rd120, 24;
	add.s64 	%rd122, %rd1, %rd121;
	ld.local.u64 	%rd123, [%rd122];
	add.s64 	%rd124, %rd123, 1;
	st.local.u64 	[%rd122], %rd124;
	shr.u64 	%rd125, %rd12, 14;
	and.b64  	%rd126, %rd125, 24;
	add.s64 	%rd127, %rd1, %rd126;
	ld.local.u64 	%rd128, [%rd127];
	add.s64 	%rd129, %rd128, 1;
	st.local.u64 	[%rd127], %rd129;
	shr.u64 	%rd130, %rd12, 15;
	and.b64  	%rd131, %rd130, 24;
	add.s64 	%rd132, %rd1, %rd131;
	ld.local.u64 	%rd133, [%rd132];
	add.s64 	%rd134, %rd133, 1;
	st.local.u64 	[%rd132], %rd134;
	shr.u64 	%rd135, %rd12, 16;
	and.b64  	%rd136, %rd135, 24;
	add.s64 	%rd137, %rd1, %rd136;
	ld.local.u64 	%rd138, [%rd137];
	add.s64 	%rd139, %rd138, 1;
	st.local.u64 	[%rd137], %rd139;
	shr.u64 	%rd140, %rd12, 17;
	and.b64  	%rd141, %rd140, 24;
	add.s64 	%rd142, %rd1, %rd141;
	ld.local.u64 	%rd143, [%rd142];
	add.s64 	%rd144, %rd143, 1;
	st.local.u64 	[%rd142], %rd144;
	shr.u64 	%rd145, %rd12, 18;
	and.b64  	%rd146, %rd145, 24;
	add.s64 	%rd147, %rd1, %rd146;
	ld.local.u64 	%rd148, [%rd147];
	add.s64 	%rd149, %rd148, 1;
	st.local.u64 	[%rd147], %rd149;
	shr.u64 	%rd150, %rd12, 19;
	and.b64  	%rd151, %rd150, 24;
	add.s64 	%rd152, %rd1, %rd151;
	ld.local.u64 	%rd153, [%rd152];
	add.s64 	%rd154, %rd153, 1;
	st.local.u64 	[%rd152], %rd154;
	shr.u64 	%rd155, %rd12, 20;
	and.b64  	%rd156, %rd155, 24;
	add.s64 	%rd157, %rd1, %rd156;
	ld.local.u64 	%rd158, [%rd157];
	add.s64 	%rd159, %rd158, 1;
	st.local.u64 	[%rd157], %rd159;
	shr.u64 	%rd160, %rd12, 21;
	and.b64  	%rd161, %rd160, 24;
	add.s64 	%rd162, %rd1, %rd161;
	ld.local.u64 	%rd163, [%rd162];
	add.s64 	%rd164, %rd163, 1;
	st.local.u64 	[%rd162], %rd164;
	shr.u64 	%rd165, %rd12, 22;
	and.b64  	%rd166, %rd165, 24;
	add.s64 	%rd167, %rd1, %rd166;
	ld.local.u64 	%rd168, [%rd167];
	add.s64 	%rd169, %rd168, 1;
	st.local.u64 	[%rd167], %rd169;
	shr.u64 	%rd170, %rd12, 23;
	and.b64  	%rd171, %rd170, 24;
	add.s64 	%rd172, %rd1, %rd171;
	ld.local.u64 	%rd173, [%rd172];
	add.s64 	%rd174, %rd173, 1;
	st.local.u64 	[%rd172], %rd174;
	shr.u64 	%rd175, %rd12, 24;
	and.b64  	%rd176, %rd175, 24;
	add.s64 	%rd177, %rd1, %rd176;
	ld.local.u64 	%rd178, [%rd177];
	add.s64 	%rd179, %rd178, 1;
	st.local.u64 	[%rd177], %rd179;
	shr.u64 	%rd180, %rd12, 25;
	and.b64  	%rd181, %rd180, 24;
	add.s64 	%rd182, %rd1, %rd181;
	ld.local.u64 	%rd183, [%rd182];
	add.s64 	%rd184, %rd183, 1;
	st.local.u64 	[%rd182], %rd184;
	shr.u64 	%rd185, %rd12, 26;
	and.b64  	%rd186, %rd185, 24;
	add.s64 	%rd187, %rd1, %rd186;
	ld.local.u64 	%rd188, [%rd187];
	add.s64 	%rd189, %rd188, 1;
	st.local.u64 	[%rd187], %rd189;
	shr.u64 	%rd190, %rd12, 27;
	and.b64  	%rd191, %rd190, 24;
	add.s64 	%rd192, %rd1, %rd191;
	ld.local.u64 	%rd193, [%rd192];
	add.s64 	%rd194, %rd193, 1;
	st.local.u64 	[%rd192], %rd194;
	shr.u64 	%rd195, %rd12, 28;
	and.b64  	%rd196, %rd195, 24;
	add.s64 	%rd197, %rd1, %rd196;
	ld.local.u64 	%rd198, [%rd197];
	add.s64 	%rd199, %rd198, 1;
	st.local.u64 	[%rd197], %rd199;
	shr.u64 	%rd200, %rd12, 29;
	and.b64  	%rd201, %rd200, 24;
	add.s64 	%rd202, %rd1, %rd201;
	ld.local.u64 	%rd203, [%rd202];
	add.s64 	%rd204, %rd203, 1;
	st.local.u64 	[%rd202], %rd204;
	shr.u64 	%rd205, %rd12, 30;
	and.b64  	%rd206, %rd205, 24;
	add.s64 	%rd207, %rd1, %rd206;
	ld.local.u64 	%rd208, [%rd207];
	add.s64 	%rd209, %rd208, 1;
	st.local.u64 	[%rd207], %rd209;
	shr.u64 	%rd210, %rd12, 31;
	and.b64  	%rd211, %rd210, 24;
	add.s64 	%rd212, %rd1, %rd211;
	ld.local.u64 	%rd213, [%rd212];
	add.s64 	%rd214, %rd213, 1;
	st.local.u64 	[%rd212], %rd214;
	shr.u64 	%rd215, %rd12, 32;
	and.b64  	%rd216, %rd215, 24;
	add.s64 	%rd217, %rd1, %rd216;
	ld.local.u64 	%rd218, [%rd217];
	add.s64 	%rd219, %rd218, 1;
	st.local.u64 	[%rd217], %rd219;
	shr.u64 	%rd220, %rd12, 33;
	and.b64  	%rd221, %rd220, 24;
	add.s64 	%rd222, %rd1, %rd221;
	ld.local.u64 	%rd223, [%rd222];
	add.s64 	%rd224, %rd223, 1;
	st.local.u64 	[%rd222], %rd224;
	shr.u64 	%rd225, %rd12, 34;
	and.b64  	%rd226, %rd225, 24;
	add.s64 	%rd227, %rd1, %rd226;
	ld.local.u64 	%rd228, [%rd227];
	add.s64 	%rd229, %rd228, 1;
	st.local.u64 	[%rd227], %rd229;
	shr.u64 	%rd230, %rd12, 35;
	and.b64  	%rd231, %rd230, 24;
	add.s64 	%rd232, %rd1, %rd231;
	ld.local.u64 	%rd233, [%rd232];
	add.s64 	%rd234, %rd233, 1;
	st.local.u64 	[%rd232], %rd234;
	shr.u64 	%rd235, %rd12, 36;
	and.b64  	%rd236, %rd235, 24;
	add.s64 	%rd237, %rd1, %rd236;
	ld.local.u64 	%rd238, [%rd237];
	add.s64 	%rd239, %rd238, 1;
	st.local.u64 	[%rd237], %rd239;
	shr.u64 	%rd240, %rd12, 37;
	and.b64  	%rd241, %rd240, 24;
	add.s64 	%rd242, %rd1, %rd241;
	ld.local.u64 	%rd243, [%rd242];
	add.s64 	%rd244, %rd243, 1;
	st.local.u64 	[%rd242], %rd244;
	shr.u64 	%rd245, %rd12, 38;
	and.b64  	%rd246, %rd245, 24;
	add.s64 	%rd247, %rd1, %rd246;
	ld.local.u64 	%rd248, [%rd247];
	add.s64 	%rd249, %rd248, 1;
	st.local.u64 	[%rd247], %rd249;
	shr.u64 	%rd250, %rd12, 39;
	and.b64  	%rd251, %rd250, 24;
	add.s64 	%rd252, %rd1, %rd251;
	ld.local.u64 	%rd253, [%rd252];
	add.s64 	%rd254, %rd253, 1;
	st.local.u64 	[%rd252], %rd254;
	shr.u64 	%rd255, %rd12, 40;
	and.b64  	%rd256, %rd255, 24;
	add.s64 	%rd257, %rd1, %rd256;
	ld.local.u64 	%rd258, [%rd257];
	add.s64 	%rd259, %rd258, 1;
	st.local.u64 	[%rd257], %rd259;
	shr.u64 	%rd260, %rd12, 41;
	and.b64  	%rd261, %rd260, 24;
	add.s64 	%rd262, %rd1, %rd261;
	ld.local.u64 	%rd263, [%rd262];
	add.s64 	%rd264, %rd263, 1;
	st.local.u64 	[%rd262], %rd264;
	shr.u64 	%rd265, %rd12, 42;
	and.b64  	%rd266, %rd265, 24;
	add.s64 	%rd267, %rd1, %rd266;
	ld.local.u64 	%rd268, [%rd267];
	add.s64 	%rd269, %rd268, 1;
	st.local.u64 	[%rd267], %rd269;
	shr.u64 	%rd270, %rd12, 43;
	and.b64  	%rd271, %rd270, 24;
	add.s64 	%rd272, %rd1, %rd271;
	ld.local.u64 	%rd273, [%rd272];
	add.s64 	%rd274, %rd273, 1;
	st.local.u64 	[%rd272], %rd274;
	shr.u64 	%rd275, %rd12, 44;
	and.b64  	%rd276, %rd275, 24;
	add.s64 	%rd277, %rd1, %rd276;
	ld.local.u64 	%rd278, [%rd277];
	add.s64 	%rd279, %rd278, 1;
	st.local.u64 	[%rd277], %rd279;
	shr.u64 	%rd280, %rd12, 45;
	and.b64  	%rd281, %rd280, 24;
	add.s64 	%rd282, %rd1, %rd281;
	ld.local.u64 	%rd283, [%rd282];
	add.s64 	%rd284, %rd283, 1;
	st.local.u64 	[%rd282], %rd284;
	shr.u64 	%rd285, %rd12, 46;
	and.b64  	%rd286, %rd285, 24;
	add.s64 	%rd287, %rd1, %rd286;
	ld.local.u64 	%rd288, [%rd287];
	add.s64 	%rd289, %rd288, 1;
	st.local.u64 	[%rd287], %rd289;
	shr.u64 	%rd290, %rd12, 47;
	and.b64  	%rd291, %rd290, 24;
	add.s64 	%rd292, %rd1, %rd291;
	ld.local.u64 	%rd293, [%rd292];
	add.s64 	%rd294, %rd293, 1;
	st.local.u64 	[%rd292], %rd294;
	shr.u64 	%rd295, %rd12, 48;
	and.b64  	%rd296, %rd295, 24;
	add.s64 	%rd297, %rd1, %rd296;
	ld.local.u64 	%rd298, [%rd297];
	add.s64 	%rd299, %rd298, 1;
	st.local.u64 	[%rd297], %rd299;
	shr.u64 	%rd300, %rd12, 49;
	and.b64  	%rd301, %rd300, 24;
	add.s64 	%rd302, %rd1, %rd301;
	ld.local.u64 	%rd303, [%rd302];
	add.s64 	%rd304, %rd303, 1;
	st.local.u64 	[%rd302], %rd304;
	shr.u64 	%rd305, %rd12, 50;
	and.b64  	%rd306, %rd305, 24;
	add.s64 	%rd307, %rd1, %rd306;
	ld.local.u64 	%rd308, [%rd307];
	add.s64 	%rd309, %rd308, 1;
	st.local.u64 	[%rd307], %rd309;
	shr.u64 	%rd310, %rd12, 51;
	and.b64  	%rd311, %rd310, 24;
	add.s64 	%rd312, %rd1, %rd311;
	ld.local.u64 	%rd313, [%rd312];
	add.s64 	%rd314, %rd313, 1;
	st.local.u64 	[%rd312], %rd314;
	shr.u64 	%rd315, %rd12, 52;
	and.b64  	%rd316, %rd315, 24;
	add.s64 	%rd317, %rd1, %rd316;
	ld.local.u64 	%rd318, [%rd317];
	add.s64 	%rd319, %rd318, 1;
	st.local.u64 	[%rd317], %rd319;
	shr.u64 	%rd320, %rd12, 53;
	and.b64  	%rd321, %rd320, 24;
	add.s64 	%rd322, %rd1, %rd321;
	ld.local.u64 	%rd323, [%rd322];
	add.s64 	%rd324, %rd323, 1;
	st.local.u64 	[%rd322], %rd324;
	shr.u64 	%rd325, %rd12, 54;
	and.b64  	%rd326, %rd325, 24;
	add.s64 	%rd327, %rd1, %rd326;
	ld.local.u64 	%rd328, [%rd327];
	add.s64 	%rd329, %rd328, 1;
	st.local.u64 	[%rd327], %rd329;
	shr.u64 	%rd330, %rd12, 55;
	and.b64  	%rd331, %rd330, 24;
	add.s64 	%rd332, %rd1, %rd331;
	ld.local.u64 	%rd333, [%rd332];
	add.s64 	%rd334, %rd333, 1;
	st.local.u64 	[%rd332], %rd334;
	shr.u64 	%rd335, %rd12, 56;
	and.b64  	%rd336, %rd335, 24;
	add.s64 	%rd337, %rd1, %rd336;
	ld.local.u64 	%rd338, [%rd337];
	add.s64 	%rd339, %rd338, 1;
	st.local.u64 	[%rd337], %rd339;
	shr.u64 	%rd340, %rd12, 57;
	and.b64  	%rd341, %rd340, 24;
	add.s64 	%rd342, %rd1, %rd341;
	ld.local.u64 	%rd343, [%rd342];
	add.s64 	%rd344, %rd343, 1;
	st.local.u64 	[%rd342], %rd344;
	shr.u64 	%rd345, %rd12, 58;
	and.b64  	%rd346, %rd345, 24;
	add.s64 	%rd347, %rd1, %rd346;
	ld.local.u64 	%rd348, [%rd347];
	add.s64 	%rd349, %rd348, 1;
	st.local.u64 	[%rd347], %rd349;
	shr.u64 	%rd350, %rd12, 59;
	and.b64  	%rd351, %rd350, 24;
	add.s64 	%rd352, %rd1, %rd351;
	ld.local.u64 	%rd353, [%rd352];
	add.s64 	%rd354, %rd353, 1;
	st.local.u64 	[%rd352], %rd354;
	and.b64  	%rd355, %rd41, 56;
	add.s64 	%rd356, %rd2, %rd355;
	ld.local.u64 	%rd357, [%rd356];
	add.s64 	%rd358, %rd357, 1;
	st.local.u64 	[%rd356], %rd358;
	and.b64  	%rd359, %rd46, 56;
	add.s64 	%rd360, %rd2, %rd359;
	ld.local.u64 	%rd361, [%rd360];
	add.s64 	%rd362, %rd361, 1;
	st.local.u64 	[%rd360], %rd362;
	and.b64  	%rd363, %rd51, 56;
	add.s64 	%rd364, %rd2, %rd363;
	ld.local.u64 	%rd365, [%rd364];
	add.s64 	%rd366, %rd365, 1;
	st.local.u64 	[%rd364], %rd366;
	and.b64  	%rd367, %rd12, 56;
	add.s64 	%rd368, %rd2, %rd367;
	ld.local.u64 	%rd369, [%rd368];
	add.s64 	%rd370, %rd369, 1;
	st.local.u64 	[%rd368], %rd370;
	and.b64  	%rd371, %rd60, 56;
	add.s64 	%rd372, %rd2, %rd371;
	ld.local.u64 	%rd373, [%rd372];
	add.s64 	%rd374, %rd373, 1;
	st.local.u64 	[%rd372], %rd374;
	and.b64  	%rd375, %rd65, 56;
	add.s64 	%rd376, %rd2, %rd375;
	ld.local.u64 	%rd377, [%rd376];
	add.s64 	%rd378, %rd377, 1;
	st.local.u64 	[%rd376], %rd378;
	and.b64  	%rd379, %rd70, 56;
	add.s64 	%rd380, %rd2, %rd379;
	ld.local.u64 	%rd381, [%rd380];
	add.s64 	%rd382, %rd381, 1;
	st.local.u64 	[%rd380], %rd382;
	and.b64  	%rd383, %rd75, 56;
	add.s64 	%rd384, %rd2, %rd383;
	ld.local.u64 	%rd385, [%rd384];
	add.s64 	%rd386, %rd385, 1;
	st.local.u64 	[%rd384], %rd386;
	and.b64  	%rd387, %rd80, 56;
	add.s64 	%rd388, %rd2, %rd387;
	ld.local.u64 	%rd389, [%rd388];
	add.s64 	%rd390, %rd389, 1;
	st.local.u64 	[%rd388], %rd390;
	and.b64  	%rd391, %rd85, 56;
	add.s64 	%rd392, %rd2, %rd391;
	ld.local.u64 	%rd393, [%rd392];
	add.s64 	%rd394, %rd393, 1;
	st.local.u64 	[%rd392], %rd394;
	and.b64  	%rd395, %rd90, 56;
	add.s64 	%rd396, %rd2, %rd395;
	ld.local.u64 	%rd397, [%rd396];
	add.s64 	%rd398, %rd397, 1;
	st.local.u64 	[%rd396], %rd398;
	and.b64  	%rd399, %rd95, 56;
	add.s64 	%rd400, %rd2, %rd399;
	ld.local.u64 	%rd401, [%rd400];
	add.s64 	%rd402, %rd401, 1;
	st.local.u64 	[%rd400], %rd402;
	and.b64  	%rd403, %rd100, 56;
	add.s64 	%rd404, %rd2, %rd403;
	ld.local.u64 	%rd405, [%rd404];
	add.s64 	%rd406, %rd405, 1;
	st.local.u64 	[%rd404], %rd406;
	and.b64  	%rd407, %rd105, 56;
	add.s64 	%rd408, %rd2, %rd407;
	ld.local.u64 	%rd409, [%rd408];
	add.s64 	%rd410, %rd409, 1;
	st.local.u64 	[%rd408], %rd410;
	and.b64  	%rd411, %rd110, 56;
	add.s64 	%rd412, %rd2, %rd411;
	ld.local.u64 	%rd413, [%rd412];
	add.s64 	%rd414, %rd413, 1;
	st.local.u64 	[%rd412], %rd414;
	and.b64  	%rd415, %rd115, 56;
	add.s64 	%rd416, %rd2, %rd415;
	ld.local.u64 	%rd417, [%rd416];
	add.s64 	%rd418, %rd417, 1;
	st.local.u64 	[%rd416], %rd418;
	and.b64  	%rd419, %rd120, 56;
	add.s64 	%rd420, %rd2, %rd419;
	ld.local.u64 	%rd421, [%rd420];
	add.s64 	%rd422, %rd421, 1;
	st.local.u64 	[%rd420], %rd422;
	and.b64  	%rd423, %rd125, 56;
	add.s64 	%rd424, %rd2, %rd423;
	ld.local.u64 	%rd425, [%rd424];
	add.s64 	%rd426, %rd425, 1;
	st.local.u64 	[%rd424], %rd426;
	and.b64  	%rd427, %rd130, 56;
	add.s64 	%rd428, %rd2, %rd427;
	ld.local.u64 	%rd429, [%rd428];
	add.s64 	%rd430, %rd429, 1;
	st.local.u64 	[%rd428], %rd430;
	and.b64  	%rd431, %rd135, 56;
	add.s64 	%rd432, %rd2, %rd431;
	ld.local.u64 	%rd433, [%rd432];
	add.s64 	%rd434, %rd433, 1;
	st.local.u64 	[%rd432], %rd434;
	and.b64  	%rd435, %rd140, 56;
	add.s64 	%rd436, %rd2, %rd435;
	ld.local.u64 	%rd437, [%rd436];
	add.s64 	%rd438, %rd437, 1;
	st.local.u64 	[%rd436], %rd438;
	and.b64  	%rd439, %rd145, 56;
	add.s64 	%rd440, %rd2, %rd439;
	ld.local.u64 	%rd441, [%rd440];
	add.s64 	%rd442, %rd441, 1;
	st.local.u64 	[%rd440], %rd442;
	and.b64  	%rd443, %rd150, 56;
	add.s64 	%rd444, %rd2, %rd443;
	ld.local.u64 	%rd445, [%rd444];
	add.s64 	%rd446, %rd445, 1;
	st.local.u64 	[%rd444], %rd446;
	and.b64  	%rd447, %rd155, 56;
	add.s64 	%rd448, %rd2, %rd447;
	ld.local.u64 	%rd449, [%rd448];
	add.s64 	%rd450, %rd449, 1;
	st.local.u64 	[%rd448], %rd450;
	and.b64  	%rd451, %rd160, 56;
	add.s64 	%rd452, %rd2, %rd451;
	ld.local.u64 	%rd453, [%rd452];
	add.s64 	%rd454, %rd453, 1;
	st.local.u64 	[%rd452], %rd454;
	and.b64  	%rd455, %rd165, 56;
	add.s64 	%rd456, %rd2, %rd455;
	ld.local.u64 	%rd457, [%rd456];
	add.s64 	%rd458, %rd457, 1;
	st.local.u64 	[%rd456], %rd458;
	and.b64  	%rd459, %rd170, 56;
	add.s64 	%rd460, %rd2, %rd459;
	ld.local.u64 	%rd461, [%rd460];
	add.s64 	%rd462, %rd461, 1;
	st.local.u64 	[%rd460], %rd462;
	and.b64  	%rd463, %rd175, 56;
	add.s64 	%rd464, %rd2, %rd463;
	ld.local.u64 	%rd465, [%rd464];
	add.s64 	%rd466, %rd465, 1;
	st.local.u64 	[%rd464], %rd466;
	and.b64  	%rd467, %rd180, 56;
	add.s64 	%rd468, %rd2, %rd467;
	ld.local.u64 	%rd469, [%rd468];
	add.s64 	%rd470, %rd469, 1;
	st.local.u64 	[%rd468], %rd470;
	and.b64  	%rd471, %rd185, 56;
	add.s64 	%rd472, %rd2, %rd471;
	ld.local.u64 	%rd473, [%rd472];
	add.s64 	%rd474, %rd473, 1;
	st.local.u64 	[%rd472], %rd474;
	and.b64  	%rd475, %rd190, 56;
	add.s64 	%rd476, %rd2, %rd475;
	ld.local.u64 	%rd477, [%rd476];
	add.s64 	%rd478, %rd477, 1;
	st.local.u64 	[%rd476], %rd478;
	and.b64  	%rd479, %rd195, 56;
	add.s64 	%rd480, %rd2, %rd479;
	ld.local.u64 	%rd481, [%rd480];
	add.s64 	%rd482, %rd481, 1;
	st.local.u64 	[%rd480], %rd482;
	and.b64  	%rd483, %rd200, 56;
	add.s64 	%rd484, %rd2, %rd483;
	ld.local.u64 	%rd485, [%rd484];
	add.s64 	%rd486, %rd485, 1;
	st.local.u64 	[%rd484], %rd486;
	and.b64  	%rd487, %rd205, 56;
	add.s64 	%rd488, %rd2, %rd487;
	ld.local.u64 	%rd489, [%rd488];
	add.s64 	%rd490, %rd489, 1;
	st.local.u64 	[%rd488], %rd490;
	and.b64  	%rd491, %rd210, 56;
	add.s64 	%rd492, %rd2, %rd491;
	ld.local.u64 	%rd493, [%rd492];
	add.s64 	%rd494, %rd493, 1;
	st.local.u64 	[%rd492], %rd494;
	and.b64  	%rd495, %rd215, 56;
	add.s64 	%rd496, %rd2, %rd495;
	ld.local.u64 	%rd497, [%rd496];
	add.s64 	%rd498, %rd497, 1;
	st.local.u64 	[%rd496], %rd498;
	and.b64  	%rd499, %rd220, 56;
	add.s64 	%rd500, %rd2, %rd499;
	ld.local.u64 	%rd501, [%rd500];
	add.s64 	%rd502, %rd501, 1;
	st.local.u64 	[%rd500], %rd502;
	and.b64  	%rd503, %rd225, 56;
	add.s64 	%rd504, %rd2, %rd503;
	ld.local.u64 	%rd505, [%rd504];
	add.s64 	%rd506, %rd505, 1;
	st.local.u64 	[%rd504], %rd506;
	and.b64  	%rd507, %rd230, 56;
	add.s64 	%rd508, %rd2, %rd507;
	ld.local.u64 	%rd509, [%rd508];
	add.s64 	%rd510, %rd509, 1;
	st.local.u64 	[%rd508], %rd510;
	and.b64  	%rd511, %rd235, 56;
	add.s64 	%rd512, %rd2, %rd511;
	ld.local.u64 	%rd513, [%rd512];
	add.s64 	%rd514, %rd513, 1;
	st.local.u64 	[%rd512], %rd514;
	and.b64  	%rd515, %rd240, 56;
	add.s64 	%rd516, %rd2, %rd515;
	ld.local.u64 	%rd517, [%rd516];
	add.s64 	%rd518, %rd517, 1;
	st.local.u64 	[%rd516], %rd518;
	and.b64  	%rd519, %rd245, 56;
	add.s64 	%rd520, %rd2, %rd519;
	ld.local.u64 	%rd521, [%rd520];
	add.s64 	%rd522, %rd521, 1;
	st.local.u64 	[%rd520], %rd522;
	and.b64  	%rd523, %rd250, 56;
	add.s64 	%rd524, %rd2, %rd523;
	ld.local.u64 	%rd525, [%rd524];
	add.s64 	%rd526, %rd525, 1;
	st.local.u64 	[%rd524], %rd526;
	and.b64  	%rd527, %rd255, 56;
	add.s64 	%rd528, %rd2, %rd527;
	ld.local.u64 	%rd529, [%rd528];
	add.s64 	%rd530, %rd529, 1;
	st.local.u64 	[%rd528], %rd530;
	and.b64  	%rd531, %rd260, 56;
	add.s64 	%rd532, %rd2, %rd531;
	ld.local.u64 	%rd533, [%rd532];
	add.s64 	%rd534, %rd533, 1;
	st.local.u64 	[%rd532], %rd534;
	and.b64  	%rd535, %rd265, 56;
	add.s64 	%rd536, %rd2, %rd535;
	ld.local.u64 	%rd537, [%rd536];
	add.s64 	%rd538, %rd537, 1;
	st.local.u64 	[%rd536], %rd538;
	and.b64  	%rd539, %rd270, 56;
	add.s64 	%rd540, %rd2, %rd539;
	ld.local.u64 	%rd541, [%rd540];
	add.s64 	%rd542, %rd541, 1;
	st.local.u64 	[%rd540], %rd542;
	and.b64  	%rd543, %rd275, 56;
	add.s64 	%rd544, %rd2, %rd543;
	ld.local.u64 	%rd545, [%rd544];
	add.s64 	%rd546, %rd545, 1;
	st.local.u64 	[%rd544], %rd546;
	and.b64  	%rd547, %rd280, 56;
	add.s64 	%rd548, %rd2, %rd547;
	ld.local.u64 	%rd549, [%rd548];
	add.s64 	%rd550, %rd549, 1;
	st.local.u64 	[%rd548], %rd550;
	and.b64  	%rd551, %rd285, 56;
	add.s64 	%rd552, %rd2, %rd551;
	ld.local.u64 	%rd553, [%rd552];
	add.s64 	%rd554, %rd553, 1;
	st.local.u64 	[%rd552], %rd554;
	and.b64  	%rd555, %rd290, 56;
	add.s64 	%rd556, %rd2, %rd555;
	ld.local.u64 	%rd557, [%rd556];
	add.s64 	%rd558, %rd557, 1;
	st.local.u64 	[%rd556], %rd558;
	and.b64  	%rd559, %rd295, 56;
	add.s64 	%rd560, %rd2, %rd559;
	ld.local.u64 	%rd561, [%rd560];
	add.s64 	%rd562, %rd561, 1;
	st.local.u64 	[%rd560], %rd562;
	and.b64  	%rd563, %rd300, 56;
	add.s64 	%rd564, %rd2, %rd563;
	ld.local.u64 	%rd565, [%rd564];
	add.s64 	%rd566, %rd565, 1;
	st.local.u64 	[%rd564], %rd566;
	and.b64  	%rd567, %rd305, 56;
	add.s64 	%rd568, %rd2, %rd567;
	ld.local.u64 	%rd569, [%rd568];
	add.s64 	%rd570, %rd569, 1;
	st.local.u64 	[%rd568], %rd570;
	and.b64  	%rd571, %rd310, 56;
	add.s64 	%rd572, %rd2, %rd571;
	ld.local.u64 	%rd573, [%rd572];
	add.s64 	%rd574, %rd573, 1;
	st.local.u64 	[%rd572], %rd574;
	and.b64  	%rd575, %rd315, 56;
	add.s64 	%rd576, %rd2, %rd575;
	ld.local.u64 	%rd577, [%rd576];
	add.s64 	%rd578, %rd577, 1;
	st.local.u64 	[%rd576], %rd578;
	and.b64  	%rd579, %rd320, 56;
	add.s64 	%rd580, %rd2, %rd579;
	ld.local.u64 	%rd581, [%rd580];
	add.s64 	%rd582, %rd581, 1;
	st.local.u64 	[%rd580], %rd582;
	and.b64  	%rd583, %rd325, 56;
	add.s64 	%rd584, %rd2, %rd583;
	ld.local.u64 	%rd585, [%rd584];
	add.s64 	%rd586, %rd585, 1;
	st.local.u64 	[%rd584], %rd586;
	and.b64  	%rd587, %rd330, 56;
	add.s64 	%rd588, %rd2, %rd587;
	ld.local.u64 	%rd589, [%rd588];
	add.s64 	%rd590, %rd589, 1;
	st.local.u64 	[%rd588], %rd590;
	and.b64  	%rd591, %rd335, 56;
	add.s64 	%rd592, %rd2, %rd591;
	ld.local.u64 	%rd593, [%rd592];
	add.s64 	%rd594, %rd593, 1;
	st.local.u64 	[%rd592], %rd594;
	and.b64  	%rd595, %rd340, 56;
	add.s64 	%rd596, %rd2, %rd595;
	ld.local.u64 	%rd597, [%rd596];
	add.s64 	%rd598, %rd597, 1;
	st.local.u64 	[%rd596], %rd598;
	and.b64  	%rd599, %rd345, 56;
	add.s64 	%rd600, %rd2, %rd599;
	ld.local.u64 	%rd601, [%rd600];
	add.s64 	%rd602, %rd601, 1;
	st.local.u64 	[%rd600], %rd602;
	mov.b32 	%r36, 0;
	mov.b64 	%rd707, 6;
$L__BB1_3:
	cvt.u32.u64 	%r16, %rd707;
	add.s32 	%r17, %r16, -6;
	shr.u64 	%rd603, %rd12, %r17;
	and.b64  	%rd604, %rd603, 1;
	add.s32 	%r18, %r16, -5;
	shr.u64 	%rd18, %rd12, %r18;
	shl.b64 	%rd605, %rd18, 1;
	and.b64  	%rd606, %rd605, 2;
	or.b64  	%rd607, %rd606, %rd604;
	add.s32 	%r19, %r16, -4;
	shr.u64 	%rd19, %rd12, %r19;
	shl.b64 	%rd608, %rd19, 2;
	and.b64  	%rd609, %rd608, 4;
	or.b64  	%rd610, %rd607, %rd609;
	add.s32 	%r20, %r16, -3;
	shr.u64 	%rd20, %rd12, %r20;
	shl.b64 	%rd611, %rd20, 3;
	and.b64  	%rd612, %rd611, 8;
	or.b64  	%rd613, %rd610, %rd612;
	shl.b64 	%rd614, %rd613, 3;
	add.s64 	%rd615, %rd3, %rd614;
	ld.local.u64 	%rd616, [%rd615];
	add.s64 	%rd617, %rd616, 1;
	st.local.u64 	[%rd615], %rd617;
	setp.eq.s32 	%p2, %r36, 60;
	@%p2 bra 	$L__BB1_5;
	and.b64  	%rd618, %rd18, 1;
	shl.b64 	%rd619, %rd19, 1;
	and.b64  	%rd620, %rd619, 2;
	or.b64  	%rd621, %rd620, %rd618;
	shl.b64 	%rd622, %rd20, 2;
	and.b64  	%rd623, %rd622, 4;
	or.b64  	%rd624, %rd621, %rd623;
	add.s32 	%r36, %r36, 4;
	add.s32 	%r22, %r16, -2;
	shr.u64 	%rd625, %rd12, %r22;
	shl.b64 	%rd626, %rd625, 3;
	and.b64  	%rd627, %rd626, 8;
	or.b64  	%rd628, %rd624, %rd627;
	shl.b64 	%rd629, %rd628, 3;
	add.s64 	%rd630, %rd3, %rd629;
	ld.local.u64 	%rd631, [%rd630];
	add.s64 	%rd632, %rd631, 1;
	st.local.u64 	[%rd630], %rd632;
	and.b64  	%rd633, %rd19, 1;
	shl.b64 	%rd634, %rd20, 1;
	and.b64  	%rd635, %rd634, 2;
	or.b64  	%rd636, %rd635, %rd633;
	shl.b64 	%rd637, %rd625, 2;
	and.b64  	%rd638, %rd637, 4;
	or.b64  	%rd639, %rd636, %rd638;
	add.s32 	%r23, %r16, -1;
	shr.u64 	%rd640, %rd12, %r23;
	shl.b64 	%rd641, %rd640, 3;
	and.b64  	%rd642, %rd641, 8;
	or.b64  	%rd643, %rd639, %rd642;
	shl.b64 	%rd644, %rd643, 3;
	add.s64 	%rd645, %rd3, %rd644;
	ld.local.u64 	%rd646, [%rd645];
	add.s64 	%rd647, %rd646, 1;
	st.local.u64 	[%rd645], %rd647;
	and.b64  	%rd648, %rd20, 1;
	shl.b64 	%rd649, %rd625, 1;
	and.b64  	%rd650, %rd649, 2;
	or.b64  	%rd651, %rd650, %rd648;
	shl.b64 	%rd652, %rd640, 2;
	and.b64  	%rd653, %rd652, 4;
	or.b64  	%rd654, %rd651, %rd653;
	shr.u64 	%rd655, %rd12, %r16;
	shl.b64 	%rd656, %rd655, 3;
	and.b64  	%rd657, %rd656, 8;
	or.b64  	%rd658, %rd654, %rd657;
	shl.b64 	%rd659, %rd658, 3;
	add.s64 	%rd660, %rd3, %rd659;
	ld.local.u64 	%rd661, [%rd660];
	add.s64 	%rd662, %rd661, 1;
	st.local.u64 	[%rd660], %rd662;
	add.s64 	%rd707, %rd707, 4;
	bra.uni 	$L__BB1_3;
$L__BB1_5:
	add.s32 	%r35, %r35, 1;
	setp.ne.s32 	%p3, %r35, 65536;
	mov.b64 	{%r24, %r25}, %rd13;
	shf.l.wrap.b32 	%r26, %r25, %r24, 13;
	shf.l.wrap.b32 	%r27, %r24, %r25, 13;
	mov.b64 	%rd703, {%r27, %r26};
	@%p3 bra 	$L__BB1_2;
	ld.param.u64 	%rd702, [_Z34calculatePairTripleQuadFrequenciesPyPdS0_S0_m_param_3];
	ld.param.u64 	%rd701, [_Z34calculatePairTripleQuadFrequenciesPyPdS0_S0_m_param_2];
	ld.param.u64 	%rd700, [_Z34calculatePairTripleQuadFrequenciesPyPdS0_S0_m_param_1];
	mov.u32 	%r28, %ctaid.x;
	mov.u32 	%r29, %ntid.x;
	mov.u32 	%r30, %tid.x;
	mad.lo.s32 	%r31, %r28, %r29, %r30;
	shl.b32 	%r32, %r31, 2;
	ld.local.v2.u64 	{%rd663, %rd664}, [%rd1];
	cvt.rn.f64.u64 	%fd1, %rd663;
	div.rn.f64 	%fd2, %fd1, 0d414F800000000000;
	cvta.to.global.u64 	%rd665, %rd700;
	mul.wide.s32 	%rd666, %r32, 8;
	add.s64 	%rd667, %rd665, %rd666;
	st.global.f64 	[%rd667], %fd2;
	cvt.rn.f64.u64 	%fd3, %rd664;
	div.rn.f64 	%fd4, %fd3, 0d414F800000000000;
	st.global.f64 	[%rd667+8], %fd4;
	ld.local.v2.u64 	{%rd668, %rd669}, [%rd1+16];
	cvt.rn.f64.u64 	%fd5, %rd668;
	div.rn.f64 	%fd6, %fd5, 0d414F800000000000;
	st.global.f64 	[%rd667+16], %fd6;
	cvt.rn.f64.u64 	%fd7, %rd669;
	div.rn.f64 	%fd8, %fd7, 0d414F800000000000;
	st.global.f64 	[%rd667+24], %fd8;
	shl.b32 	%r33, %r31, 3;
	ld.local.v2.u64 	{%rd670, %rd671}, [%rd2];
	cvt.rn.f64.u64 	%fd9, %rd670;
	div.rn.f64 	%fd10, %fd9, 0d414F000000000000;
	cvta.to.global.u64 	%rd672, %rd701;
	mul.wide.s32 	%rd673, %r33, 8;
	add.s64 	%rd674, %rd672, %rd673;
	st.global.f64 	[%rd674], %fd10;
	cvt.rn.f64.u64 	%fd11, %rd671;
	div.rn.f64 	%fd12, %fd11, 0d414F000000000000;
	st.global.f64 	[%rd674+8], %fd12;
	ld.local.v2.u64 	{%rd675, %rd676}, [%rd2+16];
	cvt.rn.f64.u64 	%fd13, %rd675;
	div.rn.f64 	%fd14, %fd13, 0d414F000000000000;
	st.global.f64 	[%rd674+16], %fd14;
	cvt.rn.f64.u64 	%fd15, %rd676;
	div.rn.f64 	%fd16, %fd15, 0d414F000000000000;
	st.global.f64 	[%rd674+24], %fd16;
	ld.local.v2.u64 	{%rd677, %rd678}, [%rd2+32];
	cvt.rn.f64.u64 	%fd17, %rd677;
	div.rn.f64 	%fd18, %fd17, 0d414F000000000000;
	st.global.f64 	[%rd674+32], %fd18;
	cvt.rn.f64.u64 	%fd19, %rd678;
	div.rn.f64 	%fd20, %fd19, 0d414F000000000000;
	st.global.f64 	[%rd674+40], %fd20;
	ld.local.v2.u64 	{%rd679, %rd680}, [%rd2+48];
	cvt.rn.f64.u64 	%fd21, %rd679;
	div.rn.f64 	%fd22, %fd21, 0d414F000000000000;
	st.global.f64 	[%rd674+48], %fd22;
	cvt.rn.f64.u64 	%fd23, %rd680;
	div.rn.f64 	%fd24, %fd23, 0d414F000000000000;
	st.global.f64 	[%rd674+56], %fd24;
	shl.b32 	%r34, %r31, 4;
	ld.local.v2.u64 	{%rd681, %rd682}, [%rd3];
	cvt.rn.f64.u64 	%fd25, %rd681;
	div.rn.f64 	%fd26, %fd25, 0d414E800000000000;
	cvta.to.global.u64 	%rd683, %rd702;
	mul.wide.s32 	%rd684, %r34, 8;
	add.s64 	%rd685, %rd683, %rd684;
	st.global.f64 	[%rd685], %fd26;
	cvt.rn.f64.u64 	%fd27, %rd682;
	div.rn.f64 	%fd28, %fd27, 0d414E800000000000;
	st.global.f64 	[%rd685+8], %fd28;
	ld.local.v2.u64 	{%rd686, %rd687}, [%rd3+16];
	cvt.rn.f64.u64 	%fd29, %rd686;
	div.rn.f64 	%fd30, %fd29, 0d414E800000000000;
	st.global.f64 	[%rd685+16], %fd30;
	cvt.rn.f64.u64 	%fd31, %rd687;
	div.rn.f64 	%fd32, %fd31, 0d414E800000000000;
	st.global.f64 	[%rd685+24], %fd32;
	ld.local.v2.u64 	{%rd688, %rd689}, [%rd3+32];
	cvt.rn.f64.u64 	%fd33, %rd688;
	div.rn.f64 	%fd34, %fd33, 0d414E800000000000;
	st.global.f64 	[%rd685+32], %fd34;
	cvt.rn.f64.u64 	%fd35, %rd689;
	div.rn.f64 	%fd36, %fd35, 0d414E800000000000;
	st.global.f64 	[%rd685+40], %fd36;
	ld.local.v2.u64 	{%rd690, %rd691}, [%rd3+48];
	cvt.rn.f64.u64 	%fd37, %rd690;
	div.rn.f64 	%fd38, %fd37, 0d414E800000000000;
	st.global.f64 	[%rd685+48], %fd38;
	cvt.rn.f64.u64 	%fd39, %rd691;
	div.rn.f64 	%fd40, %fd39, 0d414E800000000000;
	st.global.f64 	[%rd685+56], %fd40;
	ld.local.v2.u64 	{%rd692, %rd693}, [%rd3+64];
	cvt.rn.f64.u64 	%fd41, %rd692;
	div.rn.f64 	%fd42, %fd41, 0d414E800000000000;
	st.global.f64 	[%rd685+64], %fd42;
	cvt.rn.f64.u64 	%fd43, %rd693;
	div.rn.f64 	%fd44, %fd43, 0d414E800000000000;
	st.global.f64 	[%rd685+72], %fd44;
	ld.local.v2.u64 	{%rd694, %rd695}, [%rd3+80];
	cvt.rn.f64.u64 	%fd45, %rd694;
	div.rn.f64 	%fd46, %fd45, 0d414E800000000000;
	st.global.f64 	[%rd685+80], %fd46;
	cvt.rn.f64.u64 	%fd47, %rd695;
	div.rn.f64 	%fd48, %fd47, 0d414E800000000000;
	st.global.f64 	[%rd685+88], %fd48;
	ld.local.v2.u64 	{%rd696, %rd697}, [%rd3+96];
	cvt.rn.f64.u64 	%fd49, %rd696;
	div.rn.f64 	%fd50, %fd49, 0d414E800000000000;
	st.global.f64 	[%rd685+96], %fd50;
	cvt.rn.f64.u64 	%fd51, %rd697;
	div.rn.f64 	%fd52, %fd51, 0d414E800000000000;
	st.global.f64 	[%rd685+104], %fd52;
	ld.local.v2.u64 	{%rd698, %rd699}, [%rd3+112];
	cvt.rn.f64.u64 	%fd53, %rd698;
	div.rn.f64 	%fd54, %fd53, 0d414E800000000000;
	st.global.f64 	[%rd685+112], %fd54;
	cvt.rn.f64.u64 	%fd55, %rd699;
	div.rn.f64 	%fd56, %fd55, 0d414E800000000000;
	st.global.f64 	[%rd685+120], %fd56;
$L__BB1_7:
	ret;

}
	// .globl	_Z19calculateUniformityPyPdS_m
.visible .entry _Z19calculateUniformityPyPdS_m(
	.param .u64 .ptr .align 1 _Z19calculateUniformityPyPdS_m_param_0,
	.param .u64 .ptr .align 1 _Z19calculateUniformityPyPdS_m_param_1,
	.param .u64 .ptr .align 1 _Z19calculateUniformityPyPdS_m_param_2,
	.param .u64 _Z19calculateUniformityPyPdS_m_param_3
)
{
	.reg .pred 	%p<3>;
	.reg .b32 	%r<43>;
	.reg .b64 	%rd<77>;
	.reg .b64 	%fd<13>;

	ld.param.u64 	%rd16, [_Z19calculateUniformityPyPdS_m_param_0];
	ld.param.u64 	%rd17, [_Z19calculateUniformityPyPdS_m_param_1];
	ld.param.u64 	%rd18, [_Z19calculateUniformityPyPdS_m_param_2];
	ld.param.u64 	%rd19, [_Z19calculateUniformityPyPdS_m_param_3];
	mov.u32 	%r3, %ctaid.x;
	mov.u32 	%r4, %ntid.x;
	mov.u32 	%r5, %tid.x;
	mad.lo.s32 	%r6, %r3, %r4, %r5;
	cvt.s64.s32 	%rd1, %r6;
	setp.le.u64 	%p1, %rd19, %rd1;
	@%p1 bra 	$L__BB2_4;
	cvt.u32.u64 	%r8, %rd1;
	cvta.to.global.u64 	%rd21, %rd16;
	shl.b32 	%r9, %r8, 2;
	mul.wide.s32 	%rd22, %r9, 8;
	add.s64 	%rd23, %rd21, %rd22;
	ld.global.u64 	%rd74, [%rd23];
	ld.global.u64 	%rd75, [%rd23+8];
	ld.global.u64 	%rd73, [%rd23+16];
	ld.global.u64 	%rd72, [%rd23+24];
	mov.f64 	%fd12, 0d0000000000000000;
	mov.b64 	%rd76, 0;
	mov.b32 	%r42, 0;
$L__BB2_2:
	mul.lo.s64 	%rd24, %rd75, 5;
	mov.b64 	{%r10, %r11}, %rd24;
	shf.l.wrap.b32 	%r12, %r10, %r11, 7;
	shf.l.wrap.b32 	%r13, %r11, %r10, 7;
	mov.b64 	%rd25, {%r13, %r12};
	mul.lo.s64 	%rd26, %rd25, 9;
	shl.b64 	%rd27, %rd75, 17;
	xor.b64  	%rd28, %rd73, %rd74;
	xor.b64  	%rd29, %rd72, %rd75;
	xor.b64  	%rd30, %rd75, %rd28;
	xor.b64  	%rd31, %rd74, %rd29;
	xor.b64  	%rd32, %rd28, %rd27;
	mov.b64 	{%r14, %r15}, %rd29;
	shf.l.wrap.b32 	%r16, %r15, %r14, 13;
	shf.l.wrap.b32 	%r17, %r14, %r15, 13;
	mov.b64 	%rd33, {%r17, %r16};
	and.b64  	%rd34, %rd26, 255;
	cvt.rn.f64.u64 	%fd4, %rd34;
	fma.rn.f64 	%fd5, %fd4, 0d3F70000000000000, %fd12;
	xor.b64  	%rd35, %rd26, %rd76;
	mul.lo.s64 	%rd36, %rd30, 5;
	mov.b64 	{%r18, %r19}, %rd36;
	shf.l.wrap.b32 	%r20, %r18, %r19, 7;
	shf.l.wrap.b32 	%r21, %r19, %r18, 7;
	mov.b64 	%rd37, {%r21, %r20};
	mul.lo.s64 	%rd38, %rd37, 9;
	shl.b64 	%rd39, %rd30, 17;
	xor.b64  	%rd40, %rd32, %rd31;
	xor.b64  	%rd41, %rd33, %rd30;
	xor.b64  	%rd42, %rd30, %rd40;
	xor.b64  	%rd43, %rd31, %rd41;
	xor.b64  	%rd44, %rd40, %rd39;
	mov.b64 	{%r22, %r23}, %rd41;
	shf.l.wrap.b32 	%r24, %r23, %r22, 13;
	shf.l.wrap.b32 	%r25, %r22, %r23, 13;
	mov.b64 	%rd45, {%r25, %r24};
	and.b64  	%rd46, %rd38, 255;
	cvt.rn.f64.u64 	%fd6, %rd46;
	fma.rn.f64 	%fd7, %fd6, 0d3F70000000000000, %fd5;
	xor.b64  	%rd47, %rd38, %rd35;
	mul.lo.s64 	%rd48, %rd42, 5;
	mov.b64 	{%r26, %r27}, %rd48;
	shf.l.wrap.b32 	%r28, %r26, %r27, 7;
	shf.l.wrap.b32 	%r29, %r27, %r26, 7;
	mov.b64 	%rd49, {%r29, %r28};
	mul.lo.s64 	%rd50, %rd49, 9;
	shl.b64 	%rd51, %rd42, 17;
	xor.b64  	%rd52, %rd44, %rd43;
	xor.b64  	%rd53, %rd45, %rd42;
	xor.b64  	%rd54, %rd42, %rd52;
	xor.b64  	%rd55, %rd43, %rd53;
	xor.b64  	%rd56, %rd52, %rd51;
	mov.b64 	{%r30, %r31}, %rd53;
	shf.l.wrap.b32 	%r32, %r31, %r30, 13;
	shf.l.wrap.b32 	%r33, %r30, %r31, 13;
	mov.b64 	%rd57, {%r33, %r32};
	and.b64  	%rd58, %rd50, 255;
	cvt.rn.f64.u64 	%fd8, %rd58;
	fma.rn.f64 	%fd9, %fd8, 0d3F70000000000000, %fd7;
	xor.b64  	%rd59, %rd50, %rd47;
	mul.lo.s64 	%rd60, %rd54, 5;
	mov.b64 	{%r34, %r35}, %rd60;
	shf.l.wrap.b32 	%r36, %r34, %r35, 7;
	shf.l.wrap.b32 	%r37, %r35, %r34, 7;
	mov.b64 	%rd61, {%r37, %r36};
	mul.lo.s64 	%rd62, %rd61, 9;
	shl.b64 	%rd63, %rd54, 17;
	xor.b64  	%rd64, %rd56, %rd55;
	xor.b64  	%rd65, %rd57, %rd54;
	xor.b64  	%rd75, %rd54, %rd64;
	xor.b64  	%rd74, %rd55, %rd65;
	xor.b64  	%rd73, %rd64, %rd63;
	mov.b64 	{%r38, %r39}, %rd65;
	shf.l.wrap.b32 	%r40, %r39, %r38, 13;
	shf.l.wrap.b32 	%r41, %r38, %r39, 13;
	mov.b64 	%rd72, {%r41, %r40};
	and.b64  	%rd66, %rd62, 255;
	cvt.rn.f64.u64 	%fd10, %rd66;
	fma.rn.f64 	%fd12, %fd10, 0d3F70000000000000, %fd9;
	xor.b64  	%rd76, %rd62, %rd59;
	add.s32 	%r42, %r42, 4;
	setp.ne.s32 	%p2, %r42, 65536;
	@%p2 bra 	$L__BB2_2;
	mul.f64 	%fd11, %fd12, 0d3EF0000000000000;
	cvta.to.global.u64 	%rd67, %rd17;
	shl.b64 	%rd68, %rd1, 3;
	add.s64 	%rd69, %rd67, %rd68;
	st.global.f64 	[%rd69], %fd11;
	cvta.to.global.u64 	%rd70, %rd18;
	add.s64 	%rd71, %rd70, %rd68;
	st.global.u64 	[%rd71], %rd76;
$L__BB2_4:
	ret;

}
	// .globl	_Z20calculateCorrelationPyPdm
.visible .entry _Z20calculateCorrelationPyPdm(
	.param .u64 .ptr .align 1 _Z20calculateCorrelationPyPdm_param_0,
	.param .u64 .ptr .align 1 _Z20calculateCorrelationPyPdm_param_1,
	.param .u64 _Z20calculateCorrelationPyPdm_param_2
)
{
	.reg .pred 	%p<4>;
	.reg .b32 	%r<67>;
	.reg .b64 	%rd<92>;
	.reg .b64 	%fd<136>;

	ld.param.u64 	%rd21, [_Z20calculateCorrelationPyPdm_param_0];
	ld.param.u64 	%rd23, [_Z20calculateCorrelationPyPdm_param_2];
	mov.u32 	%r6, %ctaid.x;
	mov.u32 	%r7, %ntid.x;
	mov.u32 	%r8, %tid.x;
	mad.lo.s32 	%r1, %r6, %r7, %r8;
	cvt.s64.s32 	%rd24, %r1;
	setp.le.u64 	%p1, %rd23, %rd24;
	@%p1 bra 	$L__BB3_6;
	cvta.to.global.u64 	%rd25, %rd21;
	shl.b32 	%r10, %r1, 2;
	mul.wide.s32 	%rd26, %r10, 8;
	add.s64 	%rd27, %rd25, %rd26;
	ld.global.u64 	%rd90, [%rd27];
	ld.global.u64 	%rd91, [%rd27+8];
	ld.global.u64 	%rd89, [%rd27+16];
	ld.global.u64 	%rd88, [%rd27+24];
	mov.b32 	%r65, 0;
	mov.f64 	%fd122, 0d0000000000000000;
	mov.f64 	%fd123, %fd122;
	mov.f64 	%fd124, %fd122;
	mov.f64 	%fd125, %fd122;
	mov.u64 	%rd84, %rd88;
	mov.u64 	%rd85, %rd89;
	mov.u64 	%rd86, %rd90;
	mov.u64 	%rd87, %rd91;
	mov.f64 	%fd126, %fd122;
$L__BB3_2:
	mul.lo.s64 	%rd28, %rd87, 5;
	mov.b64 	{%r11, %r12}, %rd28;
	shf.l.wrap.b32 	%r13, %r11, %r12, 7;
	shf.l.wrap.b32 	%r14, %r12, %r11, 7;
	mov.b64 	%rd29, {%r14, %r13};
	mul.lo.s64 	%rd30, %rd29, 9;
	shl.b64 	%rd31, %rd87, 17;
	xor.b64  	%rd32, %rd85, %rd86;
	xor.b64  	%rd33, %rd84, %rd87;
	xor.b64  	%rd34, %rd87, %rd32;
	xor.b64  	%rd35, %rd86, %rd33;
	xor.b64  	%rd36, %rd32, %rd31;
	mov.b64 	{%r15, %r16}, %rd33;
	shf.l.wrap.b32 	%r17, %r16, %r15, 13;
	shf.l.wrap.b32 	%r18, %r15, %r16, 13;
	mov.b64 	%rd37, {%r18, %r17};
	cvt.rn.f64.u64 	%fd35, %rd30;
	add.f64 	%fd36, %fd126, %fd35;
	cvt.rn.f64.u64 	%fd37, %rd35;
	add.f64 	%fd38, %fd125, %fd37;
	cvt.rn.f64.u64 	%fd39, %rd34;
	add.f64 	%fd40, %fd124, %fd39;
	cvt.rn.f64.u64 	%fd41, %rd36;
	add.f64 	%fd42, %fd123, %fd41;
	cvt.rn.f64.u64 	%fd43, %rd37;
	add.f64 	%fd44, %fd122, %fd43;
	mul.lo.s64 	%rd38, %rd34, 5;
	mov.b64 	{%r19, %r20}, %rd38;
	shf.l.wrap.b32 	%r21, %r19, %r20, 7;
	shf.l.wrap.b32 	%r22, %r20, %r19, 7;
	mov.b64 	%rd39, {%r22, %r21};
	mul.lo.s64 	%rd40, %rd39, 9;
	shl.b64 	%rd41, %rd34, 17;
	xor.b64  	%rd42, %rd36, %rd35;
	xor.b64  	%rd43, %rd37, %rd34;
	xor.b64  	%rd44, %rd34, %rd42;
	xor.b64  	%rd45, %rd35, %rd43;
	xor.b64  	%rd46, %rd42, %rd41;
	mov.b64 	{%r23, %r24}, %rd43;
	shf.l.wrap.b32 	%r25, %r24, %r23, 13;
	shf.l.wrap.b32 	%r26, %r23, %r24, 13;
	mov.b64 	%rd47, {%r26, %r25};
	cvt.rn.f64.u64 	%fd45, %rd40;
	add.f64 	%fd46, %fd36, %fd45;
	cvt.rn.f64.u64 	%fd47, %rd45;
	add.f64 	%fd48, %fd38, %fd47;
	cvt.rn.f64.u64 	%fd49, %rd44;
	add.f64 	%fd50, %fd40, %fd49;
	cvt.rn.f64.u64 	%fd51, %rd46;
	add.f64 	%fd52, %fd42, %fd51;
	cvt.rn.f64.u64 	%fd53, %rd47;
	add.f64 	%fd54, %fd44, %fd53;
	mul.lo.s64 	%rd48, %rd44, 5;
	mov.b64 	{%r27, %r28}, %rd48;
	shf.l.wrap.b32 	%r29, %r27, %r28, 7;
	shf.l.wrap.b32 	%r30, %r28, %r27, 7;
	mov.b64 	%rd49, {%r30, %r29};
	mul.lo.s64 	%rd50, %rd49, 9;
	shl.b64 	%rd51, %rd44, 17;
	xor.b64  	%rd52, %rd46, %rd45;
	xor.b64  	%rd53, %rd47, %rd44;
	xor.b64  	%rd54, %rd44, %rd52;
	xor.b64  	%rd55, %rd45, %rd53;
	xor.b64  	%rd56, %rd52, %rd51;
	mov.b64 	{%r31, %r32}, %rd53;
	shf.l.wrap.b32 	%r33, %r32, %r31, 13;
	shf.l.wrap.b32 	%r34, %r31, %r32, 13;
	mov.b64 	%rd57, {%r34, %r33};
	cvt.rn.f64.u64 	%fd55, %rd50;
	add.f64 	%fd56, %fd46, %fd55;
	cvt.rn.f64.u64 	%fd57, %rd55;
	add.f64 	%fd58, %fd48, %fd57;
	cvt.rn.f64.u64 	%fd59, %rd54;
	add.f64 	%fd60, %fd50, %fd59;
	cvt.rn.f64.u64 	%fd61, %rd56;
	add.f64 	%fd62, %fd52, %fd61;
	cvt.rn.f64.u64 	%fd63, %rd57;
	add.f64 	%fd64, %fd54, %fd63;
	mul.lo.s64 	%rd58, %rd54, 5;
	mov.b64 	{%r35, %r36}, %rd58;
	shf.l.wrap.b32 	%r37, %r35, %r36, 7;
	shf.l.wrap.b32 	%r38, %r36, %r35, 7;
	mov.b64 	%rd59, {%r38, %r37};
	mul.lo.s64 	%rd60, %rd59, 9;
	shl.b64 	%rd61, %rd54, 17;
	xor.b64  	%rd62, %rd56, %rd55;
	xor.b64  	%rd63, %rd57, %rd54;
	xor.b64  	%rd87, %rd54, %rd62;
	xor.b64  	%rd86, %rd55, %rd63;
	xor.b64  	%rd85, %rd62, %rd61;
	mov.b64 	{%r39, %r40}, %rd63;
	shf.l.wrap.b32 	%r41, %r40, %r39, 13;
	shf.l.wrap.b32 	%r42, %r39, %r40, 13;
	mov.b64 	%rd84, {%r42, %r41};
	cvt.rn.f64.u64 	%fd65, %rd60;
	add.f64 	%fd126, %fd56, %fd65;
	cvt.rn.f64.u64 	%fd66, %rd86;
	add.f64 	%fd125, %fd58, %fd66;
	cvt.rn.f64.u64 	%fd67, %rd87;
	add.f64 	%fd124, %fd60, %fd67;
	cvt.rn.f64.u64 	%fd68, %rd85;
	add.f64 	%fd123, %fd62, %fd68;
	cvt.rn.f64.u64 	%fd69, %rd84;
	add.f64 	%fd122, %fd64, %fd69;
	add.s32 	%r65, %r65, 4;
	setp.ne.s32 	%p2, %r65, 65536;
	@%p2 bra 	$L__BB3_2;
	mul.f64 	%fd11, %fd125, 0d3EF0000000000000;
	mul.f64 	%fd12, %fd124, 0d3EF0000000000000;
	mul.f64 	%fd13, %fd123, 0d3EF0000000000000;
	mul.f64 	%fd14, %fd122, 0d3EF0000000000000;
	mul.f64 	%fd15, %fd126, 0d3EF0000000000000;
	mov.b32 	%r66, 0;
	mov.f64 	%fd127, 0d0000000000000000;
	mov.f64 	%fd128, %fd127;
	mov.f64 	%fd129, %fd127;
	mov.f64 	%fd130, %fd127;
	mov.f64 	%fd131, %fd127;
	mov.f64 	%fd132, %fd127;
	mov.f64 	%fd133, %fd127;
	mov.f64 	%fd134, %fd127;
	mov.f64 	%fd135, %fd127;
$L__BB3_4:
	cvt.rn.f64.u64 	%fd71, %rd90;
	sub.f64 	%fd72, %fd71, %fd11;
	cvt.rn.f64.u64 	%fd73, %rd91;
	sub.f64 	%fd74, %fd73, %fd12;
	cvt.rn.f64.u64 	%fd75, %rd89;
	sub.f64 	%fd76, %fd75, %fd13;
	cvt.rn.f64.u64 	%fd77, %rd88;
	sub.f64 	%fd78, %fd77, %fd14;
	mul.lo.s64 	%rd64, %rd91, 5;
	mov.b64 	{%r44, %r45}, %rd64;
	shf.l.wrap.b32 	%r46, %r44, %r45, 7;
	shf.l.wrap.b32 	%r47, %r45, %r44, 7;
	mov.b64 	%rd65, {%r47, %r46};
	mul.lo.s64 	%rd66, %rd65, 9;
	shl.b64 	%rd67, %rd91, 17;
	xor.b64  	%rd68, %rd89, %rd90;
	xor.b64  	%rd69, %rd88, %rd91;
	xor.b64  	%rd70, %rd91, %rd68;
	xor.b64  	%rd71, %rd90, %rd69;
	xor.b64  	%rd72, %rd68, %rd67;
	mov.b64 	{%r48, %r49}, %rd69;
	shf.l.wrap.b32 	%r50, %r49, %r48, 13;
	shf.l.wrap.b32 	%r51, %r48, %r49, 13;
	mov.b64 	%rd73, {%r51, %r50};
	cvt.rn.f64.u64 	%fd79, %rd66;
	sub.f64 	%fd80, %fd79, %fd15;
	fma.rn.f64 	%fd81, %fd80, %fd72, %fd130;
	fma.rn.f64 	%fd82, %fd72, %fd72, %fd134;
	fma.rn.f64 	%fd83, %fd80, %fd74, %fd129;
	fma.rn.f64 	%fd84, %fd74, %fd74, %fd133;
	fma.rn.f64 	%fd85, %fd80, %fd76, %fd128;
	fma.rn.f64 	%fd86, %fd76, %fd76, %fd132;
	fma.rn.f64 	%fd87, %fd80, %fd78, %fd127;
	fma.rn.f64 	%fd88, %fd78, %fd78, %fd131;
	fma.rn.f64 	%fd89, %fd80, %fd80, %fd135;
	cvt.rn.f64.u64 	%fd90, %rd71;
	sub.f64 	%fd91, %fd90, %fd11;
	cvt.rn.f64.u64 	%fd92, %rd70;
	sub.f64 	%fd93, %fd92, %fd12;
	cvt.rn.f64.u64 	%fd94, %rd72;
	sub.f64 	%fd95, %fd94, %fd13;
	cvt.rn.f64.u64 	%fd96, %rd73;
	sub.f64 	%fd97, %fd96, %fd14;
	mul.lo.s64 	%rd74, %rd70, 5;
	mov.b64 	{%r52, %r53}, %rd74;
	shf.l.wrap.b32 	%r54, %r52, %r53, 7;
	shf.l.wrap.b32 	%r55, %r53, %r52, 7;
	mov.b64 	%rd75, {%r55, %r54};
	mul.lo.s64 	%rd76, %rd75, 9;
	shl.b64 	%rd77, %rd70, 17;
	xor.b64  	%rd78, %rd72, %rd71;
	xor.b64  	%rd79, %rd73, %rd70;
	xor.b64  	%rd91, %rd70, %rd78;
	xor.b64  	%rd90, %rd71, %rd79;
	xor.b64  	%rd89, %rd78, %rd77;
	mov.b64 	{%r56, %r57}, %rd79;
	shf.l.wrap.b32 	%r58, %r57, %r56, 13;
	shf.l.wrap.b32 	%r59, %r56, %r57, 13;
	mov.b64 	%rd88, {%r59, %r58};
	cvt.rn.f64.u64 	%fd98, %rd76;
	sub.f64 	%fd99, %fd98, %fd15;
	fma.rn.f64 	%fd130, %fd99, %fd91, %fd81;
	fma.rn.f64 	%fd134, %fd91, %fd91, %fd82;
	fma.rn.f64 	%fd129, %fd99, %fd93, %fd83;
	fma.rn.f64 	%fd133, %fd93, %fd93, %fd84;
	fma.rn.f64 	%fd128, %fd99, %fd95, %fd85;
	fma.rn.f64 	%fd132, %fd95, %fd95, %fd86;
	fma.rn.f64 	%fd127, %fd99, %fd97, %fd87;
	fma.rn.f64 	%fd131, %fd97, %fd97, %fd88;
	fma.rn.f64 	%fd135, %fd99, %fd99, %fd89;
	add.s32 	%r66, %r66, 2;
	setp.ne.s32 	%p3, %r66, 65536;
	@%p3 bra 	$L__BB3_4;
	ld.param.u64 	%rd83, [_Z20calculateCorrelationPyPdm_param_1];
	mov.u32 	%r60, %ctaid.x;
	mov.u32 	%r61, %ntid.x;
	mov.u32 	%r62, %tid.x;
	mad.lo.s32 	%r63, %r60, %r61, %r62;
	shl.b32 	%r64, %r63, 2;
	mul.f64 	%fd100, %fd130, 0d3EF0000000000000;
	mul.f64 	%fd101, %fd134, 0d3EF0000000000000;
	mul.f64 	%fd102, %fd129, 0d3EF0000000000000;
	mul.f64 	%fd103, %fd133, 0d3EF0000000000000;
	mul.f64 	%fd104, %fd128, 0d3EF0000000000000;
	mul.f64 	%fd105, %fd132, 0d3EF0000000000000;
	mul.f64 	%fd106, %fd127, 0d3EF0000000000000;
	mul.f64 	%fd107, %fd131, 0d3EF0000000000000;
	mul.f64 	%fd108, %fd135, 0d3EF0000000000000;
	sqrt.rn.f64 	%fd109, %fd108;
	sqrt.rn.f64 	%fd110, %fd101;
	mul.f64 	%fd111, %fd109, %fd110;
	div.rn.f64 	%fd112, %fd100, %fd111;
	sqrt.rn.f64 	%fd113, %fd103;
	mul.f64 	%fd114, %fd109, %fd113;
	div.rn.f64 	%fd115, %fd102, %fd114;
	sqrt.rn.f64 	%fd116, %fd105;
	mul.f64 	%fd117, %fd109, %fd116;
	div.rn.f64 	%fd118, %fd104, %fd117;
	sqrt.rn.f64 	%fd119, %fd107;
	mul.f64 	%fd120, %fd109, %fd119;
	div.rn.f64 	%fd121, %fd106, %fd120;
	cvta.to.global.u64 	%rd80, %rd83;
	mul.wide.s32 	%rd81, %r64, 8;
	add.s64 	%rd82, %rd80, %rd81;
	st.global.f64 	[%rd82], %fd112;
	st.global.f64 	[%rd82+8], %fd115;
	st.global.f64 	[%rd82+16], %fd118;
	st.global.f64 	[%rd82+24], %fd121;
$L__BB3_6:
	ret;

}
	// .globl	_Z13calculateNISTPyPdS0_S0_mm
.visible .entry _Z13calculateNISTPyPdS0_S0_mm(
	.param .u64 .ptr .align 1 _Z13calculateNISTPyPdS0_S0_mm_param_0,
	.param .u64 .ptr .align 1 _Z13calculateNISTPyPdS0_S0_mm_param_1,
	.param .u64 .ptr .align 1 _Z13calculateNISTPyPdS0_S0_mm_param_2,
	.param .u64 .ptr .align 1 _Z13calculateNISTPyPdS0_S0_mm_param_3,
	.param .u64 _Z13calculateNISTPyPdS0_S0_mm_param_4,
	.param .u64 _Z13calculateNISTPyPdS0_S0_mm_param_5
)
{
	.reg .pred 	%p<30>;
	.reg .b32 	%r<98>;
	.reg .b64 	%rd<296>;
	.reg .b64 	%fd<10>;

	ld.param.u64 	%rd107, [_Z13calculateNISTPyPdS0_S0_mm_param_0];
	ld.param.u64 	%rd111, [_Z13calculateNISTPyPdS0_S0_mm_param_3];
	ld.param.u64 	%rd110, [_Z13calculateNISTPyPdS0_S0_mm_param_4];
	ld.param.u64 	%rd112, [_Z13calculateNISTPyPdS0_S0_mm_param_5];
	cvta.to.global.u64 	%rd1, %rd111;
	mov.u32 	%r5, %ctaid.x;
	mov.u32 	%r6, %ntid.x;
	mov.u32 	%r7, %tid.x;
	mad.lo.s32 	%r8, %r5, %r6, %r7;
	cvt.s64.s32 	%rd2, %r8;
	setp.gt.u64 	%p1, %rd112, %rd2;
	@%p1 bra 	$L__BB4_1;
	bra.uni 	$L__BB4_35;
$L__BB4_1:
	cvt.u32.u64 	%r9, %rd2;
	cvta.to.global.u64 	%rd113, %rd107;
	shl.b32 	%r10, %r9, 2;
	mul.wide.s32 	%rd114, %r10, 8;
	add.s64 	%rd20, %rd113, %rd114;
	ld.global.u64 	%rd276, [%rd20];
	ld.global.u64 	%rd275, [%rd20+8];
	ld.global.u64 	%rd277, [%rd20+16];
	ld.global.u64 	%rd278, [%rd20+24];
	setp.eq.s64 	%p2, %rd110, 0;
	@%p2 bra 	$L__BB4_26;
	and.b64  	%rd115, %rd110, -4294967296;
	setp.ne.s64 	%p3, %rd115, 0;
	@%p3 bra 	$L__BB4_4;
	cvt.u32.u64 	%r11, %rd110;
	div.u32 	%r12, 65536, %r11;
	cvt.u64.u32 	%rd250, %r12;
	bra.uni 	$L__BB4_5;
$L__BB4_4:
	div.u64 	%rd250, 65536, %rd110;
$L__BB4_5:
	setp.lt.u64 	%p4, %rd110, 65537;
	shl.b64 	%rd116, %rd250, 6;
	cvt.rn.f64.u64 	%fd1, %rd116;
	mul.lo.s64 	%rd6, %rd110, %rd2;
	@%p4 bra 	$L__BB4_16;
	mov.f64 	%fd5, 0d0000000000000000;
	div.rn.f64 	%fd2, %fd5, %fd1;
	and.b64  	%rd7, %rd110, 7;
	and.b64  	%rd253, %rd110, -8;
	mov.b64 	%rd251, 0;
$L__BB4_7:
	.pragma "nounroll";
	mov.u64 	%rd9, %rd251;
	add.s64 	%rd189, %rd9, %rd6;
	shl.b64 	%rd190, %rd189, 3;
	add.s64 	%rd10, %rd1, %rd190;
	st.global.f64 	[%rd10], %fd2;
	st.global.f64 	[%rd10+8], %fd2;
	st.global.f64 	[%rd10+16], %fd2;
	st.global.f64 	[%rd10+24], %fd2;
	st.global.f64 	[%rd10+32], %fd2;
	st.global.f64 	[%rd10+40], %fd2;
	st.global.f64 	[%rd10+48], %fd2;
	st.global.f64 	[%rd10+56], %fd2;
	add.s64 	%rd251, %rd9, 8;
	setp.ne.s64 	%p11, %rd251, %rd253;
	@%p11 bra 	$L__BB4_7;
	setp.eq.s64 	%p12, %rd7, 0;
	@%p12 bra 	$L__BB4_25;
	and.b64  	%rd12, %rd110, 3;
	setp.lt.u64 	%p13, %rd7, 4;
	@%p13 bra 	$L__BB4_11;
	st.global.f64 	[%rd10+64], %fd2;
	st.global.f64 	[%rd10+72], %fd2;
	st.global.f64 	[%rd10+80], %fd2;
	st.global.f64 	[%rd10+88], %fd2;
	add.s64 	%rd253, %rd9, 12;
$L__BB4_11:
	setp.eq.s64 	%p14, %rd12, 0;
	@%p14 bra 	$L__BB4_25;
	setp.eq.s64 	%p15, %rd12, 1;
	@%p15 bra 	$L__BB4_14;
	add.s64 	%rd191, %rd253, %rd6;
	shl.b64 	%rd192, %rd191, 3;
	add.s64 	%rd193, %rd1, %rd192;
	st.global.f64 	[%rd193], %fd2;
	st.global.f64 	[%rd193+8], %fd2;
	add.s64 	%rd253, %rd253, 2;
$L__BB4_14:
	and.b64  	%rd194, %rd110, 1;
	setp.eq.b64 	%p16, %rd194, 1;
	not.pred 	%p17, %p16;
	@%p17 bra 	$L__BB4_25;
	add.s64 	%rd195, %rd253, %rd6;
	shl.b64 	%rd196, %rd195, 3;
	add.s64 	%rd197, %rd1, %rd196;
	st.global.f64 	[%rd197], %fd2;
	bra.uni 	$L__BB4_25;
$L__BB4_16:
	add.s64 	%rd17, %rd250, -1;
	and.b64  	%rd18, %rd250, 3;
	and.b64  	%rd19, %rd250, 131068;
	mov.b64 	%rd258, 0;
$L__BB4_17:
	setp.lt.u64 	%p5, %rd17, 3;
	mov.b64 	%rd279, 0;
	@%p5 bra 	$L__BB4_20;
	mov.b64 	%rd279, 0;
	mov.u64 	%rd264, %rd279;
$L__BB4_19:
	mul.lo.s64 	%rd121, %rd275, 5;
	mov.b64 	{%r13, %r14}, %rd121;
	shf.l.wrap.b32 	%r15, %r13, %r14, 7;
	shf.l.wrap.b32 	%r16, %r14, %r13, 7;
	mov.b64 	%rd122, {%r16, %r15};
	mul.lo.s64 	%rd123, %rd122, 9;
	shl.b64 	%rd124, %rd275, 17;
	xor.b64  	%rd125, %rd277, %rd276;
	xor.b64  	%rd126, %rd278, %rd275;
	xor.b64  	%rd127, %rd275, %rd125;
	xor.b64  	%rd128, %rd276, %rd126;
	xor.b64  	%rd129, %rd125, %rd124;
	mov.b64 	{%r17, %r18}, %rd126;
	shf.l.wrap.b32 	%r19, %r18, %r17, 13;
	shf.l.wrap.b32 	%r20, %r17, %r18, 13;
	mov.b64 	%rd130, {%r20, %r19};
	popc.b64 	%r21, %rd123;
	cvt.u64.u32 	%rd131, %r21;
	add.s64 	%rd132, %rd131, %rd279;
	mul.lo.s64 	%rd133, %rd127, 5;
	mov.b64 	{%r22, %r23}, %rd133;
	shf.l.wrap.b32 	%r24, %r22, %r23, 7;
	shf.l.wrap.b32 	%r25, %r23, %r22, 7;
	mov.b64 	%rd134, {%r25, %r24};
	mul.lo.s64 	%rd135, %rd134, 9;
	shl.b64 	%rd136, %rd127, 17;
	xor.b64  	%rd137, %rd129, %rd128;
	xor.b64  	%rd138, %rd130, %rd127;
	xor.b64  	%rd139, %rd127, %rd137;
	xor.b64  	%rd140, %rd128, %rd138;
	xor.b64  	%rd141, %rd137, %rd136;
	mov.b64 	{%r26, %r27}, %rd138;
	shf.l.wrap.b32 	%r28, %r27, %r26, 13;
	shf.l.wrap.b32 	%r29, %r26, %r27, 13;
	mov.b64 	%rd142, {%r29, %r28};
	popc.b64 	%r30, %rd135;
	cvt.u64.u32 	%rd143, %r30;
	add.s64 	%rd144, %rd143, %rd132;
	mul.lo.s64 	%rd145, %rd139, 5;
	mov.b64 	{%r31, %r32}, %rd145;
	shf.l.wrap.b32 	%r33, %r31, %r32, 7;
	shf.l.wrap.b32 	%r34, %r32, %r31, 7;
	mov.b64 	%rd146, {%r34, %r33};
	mul.lo.s64 	%rd147, %rd146, 9;
	shl.b64 	%rd148, %rd139, 17;
	xor.b64  	%rd149, %rd141, %rd140;
	xor.b64  	%rd150, %rd142, %rd139;
	xor.b64  	%rd151, %rd139, %rd149;
	xor.b64  	%rd152, %rd140, %rd150;
	xor.b64  	%rd153, %rd149, %rd148;
	mov.b64 	{%r35, %r36}, %rd150;
	shf.l.wrap.b32 	%r37, %r36, %r35, 13;
	shf.l.wrap.b32 	%r38, %r35, %r36, 13;
	mov.b64 	%rd154, {%r38, %r37};
	popc.b64 	%r39, %rd147;
	cvt.u64.u32 	%rd155, %r39;
	add.s64 	%rd156, %rd155, %rd144;
	mul.lo.s64 	%rd157, %rd151, 5;
	mov.b64 	{%r40, %r41}, %rd157;
	shf.l.wrap.b32 	%r42, %r40, %r41, 7;
	shf.l.wrap.b32 	%r43, %r41, %r40, 7;
	mov.b64 	%rd158, {%r43, %r42};
	mul.lo.s64 	%rd159, %rd158, 9;
	shl.b64 	%rd160, %rd151, 17;
	xor.b64  	%rd161, %rd153, %rd152;
	xor.b64  	%rd162, %rd154, %rd151;
	xor.b64  	%rd275, %rd151, %rd161;
	xor.b64  	%rd276, %rd152, %rd162;
	xor.b64  	%rd277, %rd161, %rd160;
	mov.b64 	{%r44, %r45}, %rd162;
	shf.l.wrap.b32 	%r46, %r45, %r44, 13;
	shf.l.wrap.b32 	%r47, %r44, %r45, 13;
	mov.b64 	%rd278, {%r47, %r46};
	popc.b64 	%r48, %rd159;
	cvt.u64.u32 	%rd163, %r48;
	add.s64 	%rd279, %rd163, %rd156;
	add.s64 	%rd264, %rd264, 4;
	setp.ne.s64 	%p6, %rd264, %rd19;
	@%p6 bra 	$L__BB4_19;
$L__BB4_20:
	setp.eq.s64 	%p7, %rd18, 0;
	@%p7 bra 	$L__BB4_24;
	setp.eq.s64 	%p8, %rd18, 1;
	mul.lo.s64 	%rd164, %rd275, 5;
	mov.b64 	{%r49, %r50}, %rd164;
	shf.l.wrap.b32 	%r51, %r49, %r50, 7;
	shf.l.wrap.b32 	%r52, %r50, %r49, 7;
	mov.b64 	%rd165, {%r52, %r51};
	mul.lo.s64 	%rd166, %rd165, 9;
	shl.b64 	%rd167, %rd275, 17;
	xor.b64  	%rd168, %rd277, %rd276;
	xor.b64  	%rd169, %rd278, %rd275;
	xor.b64  	%rd275, %rd275, %rd168;
	xor.b64  	%rd276, %rd276, %rd169;
	xor.b64  	%rd277, %rd168, %rd167;
	mov.b64 	{%r53, %r54}, %rd169;
	shf.l.wrap.b32 	%r55, %r54, %r53, 13;
	shf.l.wrap.b32 	%r56, %r53, %r54, 13;
	mov.b64 	%rd278, {%r56, %r55};
	popc.b64 	%r57, %rd166;
	cvt.u64.u32 	%rd170, %r57;
	add.s64 	%rd279, %rd170, %rd279;
	@%p8 bra 	$L__BB4_24;
	setp.eq.s64 	%p9, %rd18, 2;
	mul.lo.s64 	%rd171, %rd275, 5;
	mov.b64 	{%r58, %r59}, %rd171;
	shf.l.wrap.b32 	%r60, %r58, %r59, 7;
	shf.l.wrap.b32 	%r61, %r59, %r58, 7;
	mov.b64 	%rd172, {%r61, %r60};
	mul.lo.s64 	%rd173, %rd172, 9;
	shl.b64 	%rd174, %rd275, 17;
	xor.b64  	%rd175, %rd277, %rd276;
	xor.b64  	%rd176, %rd278, %rd275;
	xor.b64  	%rd275, %rd275, %rd175;
	xor.b64  	%rd276, %rd276, %rd176;
	xor.b64  	%rd277, %rd175, %rd174;
	mov.b64 	{%r62, %r63}, %rd176;
	shf.l.wrap.b32 	%r64, %r63, %r62, 13;
	shf.l.wrap.b32 	%r65, %r62, %r63, 13;
	mov.b64 	%rd278, {%r65, %r64};
	popc.b64 	%r66, %rd173;
	cvt.u64.u32 	%rd177, %r66;
	add.s64 	%rd279, %rd177, %rd279;
	@%p9 bra 	$L__BB4_24;
	mul.lo.s64 	%rd178, %rd275, 5;
	mov.b64 	{%r67, %r68}, %rd178;
	shf.l.wrap.b32 	%r69, %r67, %r68, 7;
	shf.l.wrap.b32 	%r70, %r68, %r67, 7;
	mov.b64 	%rd179, {%r70, %r69};
	mul.lo.s64 	%rd180, %rd179, 9;
	shl.b64 	%rd181, %rd275, 17;
	xor.b64  	%rd182, %rd277, %rd276;
	xor.b64  	%rd183, %rd278, %rd275;
	xor.b64  	%rd275, %rd275, %rd182;
	xor.b64  	%rd276, %rd276, %rd183;
	xor.b64  	%rd277, %rd182, %rd181;
	mov.b64 	{%r71, %r72}, %rd183;
	shf.l.wrap.b32 	%r73, %r72, %r71, 13;
	shf.l.wrap.b32 	%r74, %r71, %r72, 13;
	mov.b64 	%rd278, {%r74, %r73};
	popc.b64 	%r75, %rd180;
	cvt.u64.u32 	%rd184, %r75;
	add.s64 	%rd279, %rd184, %rd279;
$L__BB4_24:
	cvt.rn.f64.u64 	%fd3, %rd279;
	div.rn.f64 	%fd4, %fd3, %fd1;
	add.s64 	%rd185, %rd258, %rd6;
	shl.b64 	%rd186, %rd185, 3;
	add.s64 	%rd187, %rd1, %rd186;
	st.global.f64 	[%rd187], %fd4;
	add.s64 	%rd258, %rd258, 1;
	setp.eq.s64 	%p10, %rd258, %rd110;
	@%p10 bra 	$L__BB4_25;
	bra.uni 	$L__BB4_17;
$L__BB4_25:
	ld.global.u64 	%rd276, [%rd20];
	ld.global.u64 	%rd275, [%rd20+8];
	ld.global.u64 	%rd277, [%rd20+16];
	ld.global.u64 	%rd278, [%rd20+24];
$L__BB4_26:
	mov.b64 	%rd292, 0;
	mov.b32 	%r96, 0;
	mov.u64 	%rd289, %rd292;
	mov.u64 	%rd293, %rd292;
$L__BB4_27:
	mul.lo.s64 	%rd200, %rd275, 5;
	mov.b64 	{%r78, %r79}, %rd200;
	shf.l.wrap.b32 	%r80, %r78, %r79, 7;
	shf.l.wrap.b32 	%r81, %r79, %r78, 7;
	mov.b64 	%rd201, {%r81, %r80};
	mul.lo.s64 	%rd88, %rd201, 9;
	shl.b64 	%rd202, %rd275, 17;
	xor.b64  	%rd203, %rd277, %rd276;
	xor.b64  	%rd89, %rd278, %rd275;
	xor.b64  	%rd275, %rd275, %rd203;
	xor.b64  	%rd276, %rd276, %rd89;
	xor.b64  	%rd277, %rd203, %rd202;
	popc.b64 	%r82, %rd88;
	cvt.u64.u32 	%rd204, %r82;
	add.s64 	%rd289, %rd204, %rd289;
	mov.b32 	%r97, -1;
	mov.b64 	%rd291, 7;
$L__BB4_28:
	cvt.u32.u64 	%r83, %rd291;
	add.s32 	%r84, %r83, -7;
	shr.u64 	%rd97, %rd88, %r84;
	setp.eq.s32 	%p18, %r97, -1;
	@%p18 bra 	$L__BB4_30;
	shr.u64 	%rd205, %rd88, %r97;
	xor.b64  	%rd206, %rd205, %rd97;
	and.b64  	%rd207, %rd206, 1;
	setp.eq.b64 	%p19, %rd207, 1;
	@%p19 bra 	$L__BB4_31;
$L__BB4_30:
	add.s64 	%rd295, %rd292, 8;
	bra.uni 	$L__BB4_32;
$L__BB4_31:
	add.s64 	%rd293, %rd293, 1;
	mov.b64 	%rd295, 8;
$L__BB4_32:
	add.s32 	%r86, %r83, -6;
	shr.u64 	%rd209, %rd88, %r86;
	xor.b64  	%rd210, %rd97, %rd209;
	and.b64  	%rd211, %rd210, 1;
	setp.eq.s64 	%p20, %rd211, 0;
	add.s64 	%rd212, %rd293, %rd211;
	selp.b64 	%rd213, %rd295, 7, %p20;
	add.s32 	%r87, %r83, -5;
	shr.u64 	%rd214, %rd88, %r87;
	xor.b64  	%rd215, %rd209, %rd214;
	and.b64  	%rd216, %rd215, 1;
	setp.eq.s64 	%p21, %rd216, 0;
	add.s64 	%rd217, %rd212, %rd216;
	selp.b64 	%rd218, %rd213, 6, %p21;
	add.s32 	%r88, %r83, -4;
	shr.u64 	%rd219, %rd88, %r88;
	xor.b64  	%rd220, %rd214, %rd219;
	and.b64  	%rd221, %rd220, 1;
	setp.eq.s64 	%p22, %rd221, 0;
	add.s64 	%rd222, %rd217, %rd221;
	selp.b64 	%rd223, %rd218, 5, %p22;
	add.s32 	%r89, %r83, -3;
	shr.u64 	%rd224, %rd88, %r89;
	xor.b64  	%rd225, %rd219, %rd224;
	and.b64  	%rd226, %rd225, 1;
	setp.eq.s64 	%p23, %rd226, 0;
	add.s64 	%rd227, %rd222, %rd226;
	selp.b64 	%rd228, %rd223, 4, %p23;
	add.s32 	%r90, %r83, -2;
	shr.u64 	%rd229, %rd88, %r90;
	xor.b64  	%rd230, %rd224, %rd229;
	and.b64  	%rd231, %rd230, 1;
	setp.eq.s64 	%p24, %rd231, 0;
	add.s64 	%rd232, %rd227, %rd231;
	selp.b64 	%rd233, %rd228, 3, %p24;
	add.s32 	%r91, %r83, -1;
	shr.u64 	%rd234, %rd88, %r91;
	xor.b64  	%rd235, %rd229, %rd234;
	and.b64  	%rd236, %rd235, 1;
	setp.eq.s64 	%p25, %rd236, 0;
	add.s64 	%rd237, %rd232, %rd236;
	selp.b64 	%rd238, %rd233, 2, %p25;
	shr.u64 	%rd239, %rd88, %r83;
	xor.b64  	%rd240, %rd234, %rd239;
	and.b64  	%rd241, %rd240, 1;
	setp.eq.s64 	%p26, %rd241, 0;
	add.s64 	%rd293, %rd237, %rd241;
	selp.b64 	%rd292, %rd238, 1, %p26;
	add.s32 	%r97, %r97, 8;
	add.s64 	%rd291, %rd291, 8;
	setp.ne.s32 	%p27, %r97, 63;
	@%p27 bra 	$L__BB4_28;
	setp.ne.s64 	%p28, %rd292, 0;
	selp.u64 	%rd242, 1, 0, %p28;
	add.s64 	%rd293, %rd293, %rd242;
	add.s32 	%r96, %r96, 1;
	setp.ne.s32 	%p29, %r96, 65536;
	mov.b64 	{%r92, %r93}, %rd89;
	shf.l.wrap.b32 	%r94, %r93, %r92, 13;
	shf.l.wrap.b32 	%r95, %r92, %r93, 13;
	mov.b64 	%rd278, {%r95, %r94};
	@%p29 bra 	$L__BB4_27;
	ld.param.u64 	%rd249, [_Z13calculateNISTPyPdS0_S0_mm_param_2];
	ld.param.u64 	%rd248, [_Z13calculateNISTPyPdS0_S0_mm_param_1];
	cvt.rn.f64.u64 	%fd6, %rd289;
	mul.f64 	%fd7, %fd6, 0d3E90000000000000;
	cvta.to.global.u64 	%rd243, %rd248;
	shl.b64 	%rd244, %rd2, 3;
	add.s64 	%rd245, %rd243, %rd244;
	st.global.f64 	[%rd245], %fd7;
	cvt.rn.f64.u64 	%fd8, %rd293;
	mul.f64 	%fd9, %fd8, 0d3E90000000000000;
	cvta.to.global.u64 	%rd246, %rd249;
	add.s64 	%rd247, %rd246, %rd244;
	st.global.f64 	[%rd247], %fd9;
$L__BB4_35:
	ret;

}
	// .globl	_Z26calculateMutualInformationPyPdS0_m
.visible .entry _Z26calculateMutualInformationPyPdS0_m(
	.param .u64 .ptr .align 1 _Z26calculateMutualInformationPyPdS0_m_param_0,
	.param .u64 .ptr .align 1 _Z26calculateMutualInformationPyPdS0_m_param_1,
	.param .u64 .ptr .align 1 _Z26calculateMutualInformationPyPdS0_m_param_2,
	.param .u64 _Z26calculateMutualInformationPyPdS0_m_param_3
)
{
	.local .align 16 .b8 	__local_depot5[720];
	.reg .b64 	%SP;
	.reg .b64 	%SPL;
	.reg .pred 	%p<47>;
	.reg .b32 	%r<254>;
	.reg .b64 	%rd<161>;
	.reg .b64 	%fd<449>;

	mov.u64 	%SPL, __local_depot5;
	ld.param.u64 	%rd30, [_Z26calculateMutualInformationPyPdS0_m_param_0];
	ld.param.u64 	%rd32, [_Z26calculateMutualInformationPyPdS0_m_param_2];
	ld.param.u64 	%rd33, [_Z26calculateMutualInformationPyPdS0_m_param_3];
	add.u64 	%rd1, %SPL, 0;
	add.u64 	%rd2, %SPL, 64;
	add.u64 	%rd3, %SPL, 80;
	add.u64 	%rd4, %SPL, 208;
	mov.u32 	%r95, %ctaid.x;
	mov.u32 	%r96, %ntid.x;
	mov.u32 	%r97, %tid.x;
	mad.lo.s32 	%r1, %r95, %r96, %r97;
	cvt.s64.s32 	%rd38, %r1;
	setp.le.u64 	%p1, %rd33, %rd38;
	@%p1 bra 	$L__BB5_82;
	cvta.to.global.u64 	%rd39, %rd30;
	shl.b32 	%r2, %r1, 2;
	mul.wide.s32 	%rd40, %r2, 8;
	add.s64 	%rd41, %rd39, %rd40;
	ld.global.u64 	%rd157, [%rd41];
	ld.global.u64 	%rd158, [%rd41+8];
	ld.global.u64 	%rd156, [%rd41+16];
	ld.global.u64 	%rd155, [%rd41+24];
	mov.b64 	%rd42, 0;
	st.local.v2.u64 	[%rd1], {%rd42, %rd42};
	st.local.v2.u64 	[%rd1+16], {%rd42, %rd42};
	st.local.v2.u64 	[%rd1+32], {%rd42, %rd42};
	st.local.v2.u64 	[%rd1+48], {%rd42, %rd42};
	st.local.v2.u64 	[%rd2], {%rd42, %rd42};
	st.local.v2.u64 	[%rd3], {%rd42, %rd42};
	st.local.v2.u64 	[%rd3+16], {%rd42, %rd42};
	st.local.v2.u64 	[%rd3+32], {%rd42, %rd42};
	st.local.v2.u64 	[%rd3+48], {%rd42, %rd42};
	st.local.v2.u64 	[%rd3+64], {%rd42, %rd42};
	st.local.v2.u64 	[%rd3+80], {%rd42, %rd42};
	st.local.v2.u64 	[%rd3+96], {%rd42, %rd42};
	st.local.v2.u64 	[%rd3+112], {%rd42, %rd42};
	st.local.v2.u64 	[%rd4+32], {%rd42, %rd42};
	st.local.v2.u64 	[%rd4+48], {%rd42, %rd42};
	st.local.v2.u64 	[%rd4+64], {%rd42, %rd42};
	st.local.v2.u64 	[%rd4+80], {%rd42, %rd42};
	st.local.v2.u64 	[%rd4+96], {%rd42, %rd42};
	st.local.v2.u64 	[%rd4+112], {%rd42, %rd42};
	st.local.v2.u64 	[%rd4+128], {%rd42, %rd42};
	st.local.v2.u64 	[%rd4+144], {%rd42, %rd42};
	st.local.v2.u64 	[%rd4+160], {%rd42, %rd42};
	st.local.v2.u64 	[%rd4+176], {%rd42, %rd42};
	st.local.v2.u64 	[%rd4+192], {%rd42, %rd42};
	st.local.v2.u64 	[%rd4+208], {%rd42, %rd42};
	st.local.v2.u64 	[%rd4+224], {%rd42, %rd42};
	st.local.v2.u64 	[%rd4+240], {%rd42, %rd42};
	st.local.v2.u64 	[%rd4+256], {%rd42, %rd42};
	st.local.v2.u64 	[%rd4+272], {%rd42, %rd42};
	st.local.v2.u64 	[%rd4+288], {%rd42, %rd42};
	st.local.v2.u64 	[%rd4+304], {%rd42, %rd42};
	st.local.v2.u64 	[%rd4+320], {%rd42, %rd42};
	st.local.v2.u64 	[%rd4+336], {%rd42, %rd42};
	st.local.v2.u64 	[%rd4+352], {%rd42, %rd42};
	st.local.v2.u64 	[%rd4+368], {%rd42, %rd42};
	st.local.v2.u64 	[%rd4+384], {%rd42, %rd42};
	st.local.v2.u64 	[%rd4+400], {%rd42, %rd42};
	st.local.v2.u64 	[%rd4+416], {%rd42, %rd42};
	st.local.v2.u64 	[%rd4+432], {%rd42, %rd42};
	st.local.v2.u64 	[%rd4+448], {%rd42, %rd42};
	st.local.v2.u64 	[%rd4+464], {%rd42, %rd42};
	st.local.v2.u64 	[%rd4+480], {%rd42, %rd42};
	st.local.v2.u64 	[%rd4+496], {%rd42, %rd42};
	mov.b32 	%r217, 0;
$L__BB5_2:
	mul.lo.s64 	%rd43, %rd158, 5;
	mov.b64 	{%r100, %r101}, %rd43;
	shf.l.wrap.b32 	%r102, %r100, %r101, 7;
	shf.l.wrap.b32 	%r103, %r101, %r100, 7;
	mov.b64 	%rd44, {%r103, %r102};
	mul.lo.s64 	%rd13, %rd44, 9;
	shl.b64 	%rd45, %rd158, 17;
	xor.b64  	%rd46, %rd156, %rd157;
	xor.b64  	%rd47, %rd155, %rd158;
	xor.b64  	%rd158, %rd158, %rd46;
	xor.b64  	%rd157, %rd157, %rd47;
	xor.b64  	%rd156, %rd46, %rd45;
	mov.b64 	{%r104, %r105}, %rd47;
	shf.l.wrap.b32 	%r106, %r105, %r104, 13;
	shf.l.wrap.b32 	%r107, %r104, %r105, 13;
	mov.b64 	%rd155, {%r107, %r106};
	mov.b32 	%r218, 0;
$L__BB5_3:
	shr.u64 	%rd48, %rd13, %r218;
	shr.u64 	%rd49, %rd157, %r218;
	shl.b64 	%rd50, %rd49, 3;
	and.b64  	%rd51, %rd50, 8;
	add.s64 	%rd52, %rd1, %rd51;
	ld.local.u64 	%rd53, [%rd52];
	add.s64 	%rd54, %rd53, 1;
	st.local.u64 	[%rd52], %rd54;
	shl.b64 	%rd55, %rd49, 4;
	and.b64  	%rd56, %rd55, 16;
	add.s64 	%rd57, %rd3, %rd56;
	shl.b64 	%rd58, %rd48, 3;
	and.b64  	%rd59, %rd58, 8;
	add.s64 	%rd60, %rd57, %rd59;
	ld.local.u64 	%rd61, [%rd60];
	add.s64 	%rd62, %rd61, 1;
	st.local.u64 	[%rd60], %rd62;
	add.s64 	%rd63, %rd4, %rd56;
	shr.u64 	%rd64, %rd158, %r218;
	shl.b64 	%rd65, %rd64, 3;
	and.b64  	%rd66, %rd65, 8;
	add.s64 	%rd67, %rd63, %rd66;
	ld.local.u64 	%rd68, [%rd67+32];
	add.s64 	%rd69, %rd68, 1;
	st.local.u64 	[%rd67+32], %rd69;
	shr.u64 	%rd70, %rd156, %r218;
	shl.b64 	%rd71, %rd70, 3;
	and.b64  	%rd72, %rd71, 8;
	add.s64 	%rd73, %rd63, %rd72;
	ld.local.u64 	%rd74, [%rd73+64];
	add.s64 	%rd75, %rd74, 1;
	st.local.u64 	[%rd73+64], %rd75;
	shr.u64 	%rd76, %rd155, %r218;
	shl.b64 	%rd77, %rd76, 3;
	and.b64  	%rd78, %rd77, 8;
	add.s64 	%rd79, %rd63, %rd78;
	ld.local.u64 	%rd80, [%rd79+96];
	add.s64 	%rd81, %rd80, 1;
	st.local.u64 	[%rd79+96], %rd81;
	add.s64 	%rd82, %rd1, %rd66;
	ld.local.u64 	%rd83, [%rd82+16];
	add.s64 	%rd84, %rd83, 1;
	st.local.u64 	[%rd82+16], %rd84;
	shl.b64 	%rd85, %rd64, 4;
	and.b64  	%rd86, %rd85, 16;
	add.s64 	%rd87, %rd3, %rd86;
	add.s64 	%rd88, %rd87, %rd59;
	ld.local.u64 	%rd89, [%rd88+32];
	add.s64 	%rd90, %rd89, 1;
	st.local.u64 	[%rd88+32], %rd90;
	add.s64 	%rd91, %rd4, %rd86;
	add.s64 	%rd92, %rd91, 128;
	add.s64 	%rd93, %rd92, %rd72;
	ld.local.u64 	%rd94, [%rd93+64];
	add.s64 	%rd95, %rd94, 1;
	st.local.u64 	[%rd93+64], %rd95;
	add.s64 	%rd96, %rd92, %rd78;
	ld.local.u64 	%rd97, [%rd96+96];
	add.s64 	%rd98, %rd97, 1;
	st.local.u64 	[%rd96+96], %rd98;
	add.s64 	%rd99, %rd1, %rd72;
	ld.local.u64 	%rd100, [%rd99+32];
	add.s64 	%rd101, %rd100, 1;
	st.local.u64 	[%rd99+32], %rd101;
	shl.b64 	%rd102, %rd70, 4;
	and.b64  	%rd103, %rd102, 16;
	add.s64 	%rd104, %rd3, %rd103;
	add.s64 	%rd105, %rd104, %rd59;
	ld.local.u64 	%rd106, [%rd105+64];
	add.s64 	%rd107, %rd106, 1;
	st.local.u64 	[%rd105+64], %rd107;
	add.s64 	%rd108, %rd4, %rd103;
	add.s64 	%rd109, %rd108, %rd78;
	ld.local.u64 	%rd110, [%rd109+352];
	add.s64 	%rd111, %rd110, 1;
	st.local.u64 	[%rd109+352], %rd111;
	add.s64 	%rd112, %rd1, %rd78;
	ld.local.u64 	%rd113, [%rd112+48];
	add.s64 	%rd114, %rd113, 1;
	st.local.u64 	[%rd112+48], %rd114;
	shl.b64 	%rd115, %rd76, 4;
	and.b64  	%rd116, %rd115, 16;
	add.s64 	%rd117, %rd3, %rd116;
	add.s64 	%rd118, %rd117, %rd59;
	ld.local.u64 	%rd119, [%rd118+96];
	add.s64 	%rd120, %rd119, 1;
	st.local.u64 	[%rd118+96], %rd120;
	add.s64 	%rd121, %rd2, %rd59;
	ld.local.u64 	%rd122, [%rd121];
	add.s64 	%rd123, %rd122, 1;
	st.local.u64 	[%rd121], %rd123;
	add.s32 	%r218, %r218, 1;
	setp.ne.s32 	%p2, %r218, 64;
	@%p2 bra 	$L__BB5_3;
	add.s32 	%r217, %r217, 1;
	setp.ne.s32 	%p3, %r217, 65536;
	@%p3 bra 	$L__BB5_2;
	ld.param.u64 	%rd154, [_Z26calculateMutualInformationPyPdS0_m_param_1];
	mul.lo.s32 	%r7, %r1, 6;
	mov.b32 	%r109, 1127219200;
	mov.b32 	%r110, -2147483648;
	mov.b64 	%fd1, {%r110, %r109};
	ld.local.v2.u64 	{%rd124, %rd125}, [%rd2];
	cvt.rn.f64.u64 	%fd100, %rd124;
	mul.f64 	%fd2, %fd100, 0d3E90000000000000;
	cvt.rn.f64.u64 	%fd101, %rd125;
	mul.f64 	%fd3, %fd101, 0d3E90000000000000;
	add.s64 	%rd18, %rd4, 56;
	cvta.to.global.u64 	%rd19, %rd32;
	cvta.to.global.u64 	%rd20, %rd154;
	mov.b32 	%r219, 0;
$L__BB5_6:
	setp.gt.u32 	%p4, %r219, 2;
	@%p4 bra 	$L__BB5_45;
	mul.wide.u32 	%rd126, %r219, 16;
	add.s64 	%rd21, %rd1, %rd126;
	shl.b32 	%r111, %r219, 2;
	add.s32 	%r220, %r7, %r111;
	add.s64 	%rd160, %rd21, 24;
	mul.wide.u32 	%rd127, %r219, 160;
	add.s64 	%rd159, %rd18, %rd127;
	mov.u32 	%r221, %r219;
$L__BB5_8:
	add.s32 	%r221, %r221, 1;
	ld.local.u64 	%rd128, [%rd159+-24];
	cvt.rn.f64.u64 	%fd103, %rd128;
	mul.f64 	%fd5, %fd103, 0d3E90000000000000;
	setp.leu.f64 	%p5, %fd5, 0d0000000000000000;
	mov.f64 	%fd424, 0d0000000000000000;
	@%p5 bra 	$L__BB5_17;
	ld.local.u64 	%rd129, [%rd160+-8];
	cvt.rn.f64.u64 	%fd104, %rd129;
	mul.f64 	%fd105, %fd104, 0d3E90000000000000;
	ld.local.u64 	%rd130, [%rd21];
	cvt.rn.f64.u64 	%fd106, %rd130;
	mul.f64 	%fd107, %fd106, 0d3E90000000000000;
	mul.f64 	%fd108, %fd105, %fd107;
	div.rn.f64 	%fd417, %fd5, %fd108;
	{
	.reg .b32 %temp; 
	mov.b64 	{%temp, %r222}, %fd417;
	}
	{
	.reg .b32 %temp; 
	mov.b64 	{%r223, %temp}, %fd417;
	}
	setp.gt.s32 	%p6, %r222, 1048575;
	mov.b32 	%r224, -1023;
	@%p6 bra 	$L__BB5_11;
	mul.f64 	%fd417, %fd417, 0d4350000000000000;
	{
	.reg .b32 %temp; 
	mov.b64 	{%temp, %r222}, %fd417;
	}
	{
	.reg .b32 %temp; 
	mov.b64 	{%r223, %temp}, %fd417;
	}
	mov.b32 	%r224, -1077;
$L__BB5_11:
	add.s32 	%r114, %r222, -1;
	setp.gt.u32 	%p7, %r114, 2146435070;
	@%p7 bra 	$L__BB5_15;
	shr.u32 	%r117, %r222, 20;
	add.s32 	%r225, %r224, %r117;
	and.b32  	%r118, %r222, 1048575;
	or.b32  	%r119, %r118, 1072693248;
	mov.b64 	%fd418, {%r223, %r119};
	setp.lt.u32 	%p9, %r119, 1073127583;
	@%p9 bra 	$L__BB5_14;
	{
	.reg .b32 %temp; 
	mov.b64 	{%r120, %temp}, %fd418;
	}
	{
	.reg .b32 %temp; 
	mov.b64 	{%temp, %r121}, %fd418;
	}
	add.s32 	%r122, %r121, -1048576;
	mov.b64 	%fd418, {%r120, %r122};
	add.s32 	%r225, %r225, 1;
$L__BB5_14:
	add.f64 	%fd110, %fd418, 0dBFF0000000000000;
	add.f64 	%fd111, %fd418, 0d3FF0000000000000;
	rcp.approx.ftz.f64 	%fd112, %fd111;
	neg.f64 	%fd113, %fd111;
	fma.rn.f64 	%fd114, %fd113, %fd112, 0d3FF0000000000000;
	fma.rn.f64 	%fd115, %fd114, %fd114, %fd114;
	fma.rn.f64 	%fd116, %fd115, %fd112, %fd112;
	mul.f64 	%fd117, %fd110, %fd116;
	fma.rn.f64 	%fd118, %fd110, %fd116, %fd117;
	mul.f64 	%fd119, %fd118, %fd118;
	fma.rn.f64 	%fd120, %fd119, 0d3EB1380B3AE80F1E, 0d3ED0EE258B7A8B04;
	fma.rn.f64 	%fd121, %fd120, %fd119, 0d3EF3B2669F02676F;
	fma.rn.f64 	%fd122, %fd121, %fd119, 0d3F1745CBA9AB0956;
	fma.rn.f64 	%fd123, %fd122, %fd119, 0d3F3C71C72D1B5154;
	fma.rn.f64 	%fd124, %fd123, %fd119, 0d3F624924923BE72D;
	fma.rn.f64 	%fd125, %fd124, %fd119, 0d3F8999999999A3C4;
	fma.rn.f64 	%fd126, %fd125, %fd119, 0d3FB5555555555554;
	sub.f64 	%fd127, %fd110, %fd118;
	add.f64 	%fd128, %fd127, %fd127;
	neg.f64 	%fd129, %fd118;
	fma.rn.f64 	%fd130, %fd129, %fd110, %fd128;
	mul.f64 	%fd131, %fd116, %fd130;
	mul.f64 	%fd132, %fd119, %fd126;
	fma.rn.f64 	%fd133, %fd132, %fd118, %fd131;
	xor.b32  	%r123, %r225, -2147483648;
	mov.b32 	%r124, 1127219200;
	mov.b64 	%fd134, {%r123, %r124};
	sub.f64 	%fd135, %fd134, %fd1;
	fma.rn.f64 	%fd136, %fd135, 0d3FE62E42FEFA39EF, %fd118;
	fma.rn.f64 	%fd137, %fd135, 0dBFE62E42FEFA39EF, %fd136;
	sub.f64 	%fd138, %fd137, %fd118;
	sub.f64 	%fd139, %fd133, %fd138;
	fma.rn.f64 	%fd140, %fd135, 0d3C7ABC9E3B39803F, %fd139;
	add.f64 	%fd419, %fd136, %fd140;
	bra.uni 	$L__BB5_16;
$L__BB5_15:
	fma.rn.f64 	%fd109, %fd417, 0d7FF0000000000000, 0d7FF0000000000000;
	{
	.reg .b32 %temp; 
	mov.b64 	{%temp, %r115}, %fd417;
	}
	and.b32  	%r116, %r115, 2147483647;
	setp.eq.s32 	%p8, %r116, 0;
	selp.f64 	%fd419, 0dFFF0000000000000, %fd109, %p8;
$L__BB5_16:
	mul.f64 	%fd141, %fd419, 0d3C7777D0FFDA0D24;
	fma.rn.f64 	%fd142, %fd419, 0d3FF71547652B82FE, %fd141;
	fma.rn.f64 	%fd424, %fd5, %fd142, 0d0000000000000000;
$L__BB5_17:
	ld.local.u64 	%rd131, [%rd159+-16];
	cvt.rn.f64.u64 	%fd143, %rd131;
	mul.f64 	%fd17, %fd143, 0d3E90000000000000;
	setp.leu.f64 	%p10, %fd17, 0d0000000000000000;
	@%p10 bra 	$L__BB5_26;
	ld.local.u64 	%rd132, [%rd160];
	cvt.rn.f64.u64 	%fd144, %rd132;
	mul.f64 	%fd145, %fd144, 0d3E90000000000000;
	ld.local.u64 	%rd133, [%rd21];
	cvt.rn.f64.u64 	%fd146, %rd133;
	mul.f64 	%fd147, %fd146, 0d3E90000000000000;
	mul.f64 	%fd148, %fd145, %fd147;
	div.rn.f64 	%fd421, %fd17, %fd148;
	{
	.reg .b32 %temp; 
	mov.b64 	{%temp, %r226}, %fd421;
	}
	{
	.reg .b32 %temp; 
	mov.b64 	{%r227, %temp}, %fd421;
	}
	setp.gt.s32 	%p11, %r226, 1048575;
	mov.b32 	%r228, -1023;
	@%p11 bra 	$L__BB5_20;
	mul.f64 	%fd421, %fd421, 0d4350000000000000;
	{
	.reg .b32 %temp; 
	mov.b64 	{%temp, %r226}, %fd421;
	}
	{
	.reg .b32 %temp; 
	mov.b64 	{%r227, %temp}, %fd421;
	}
	mov.b32 	%r228, -1077;
$L__BB5_20:
	add.s32 	%r127, %r226, -1;
	setp.lt.u32 	%p12, %r127, 2146435071;
	@%p12 bra 	$L__BB5_22;
	fma.rn.f64 	%fd149, %fd421, 0d7FF0000000000000, 0d7FF0000000000000;
	{
	.reg .b32 %temp; 
	mov.b64 	{%temp, %r128}, %fd421;
	}
	and.b32  	%r129, %r128, 2147483647;
	setp.eq.s32 	%p13, %r129, 0;
	selp.f64 	%fd423, 0dFFF0000000000000, %fd149, %p13;
	bra.uni 	$L__BB5_25;
$L__BB5_22:
	shr.u32 	%r130, %r226, 20;
	add.s32 	%r229, %r228, %r130;
	and.b32  	%r131, %r226, 1048575;
	or.b32  	%r132, %r131, 1072693248;
	mov.b64 	%fd422, {%r227, %r132};
	setp.lt.u32 	%p14, %r132, 1073127583;
	@%p14 bra 	$L__BB5_24;
	{
	.reg .b32 %temp; 
	mov.b64 	{%r133, %temp}, %fd422;
	}
	{
	.reg .b32 %temp; 
	mov.b64 	{%temp, %r134}, %fd422;
	}
	add.s32 	%r135, %r134, -1048576;
	mov.b64 	%fd422, {%r133, %r135};
	add.s32 	%r229, %r229, 1;
$L__BB5_24:
	add.f64 	%fd150, %fd422, 0dBFF0000000000000;
	add.f64 	%fd151, %fd422, 0d3FF0000000000000;
	rcp.approx.ftz.f64 	%fd152, %fd151;
	neg.f64 	%fd153, %fd151;
	fma.rn.f64 	%fd154, %fd153, %fd152, 0d3FF0000000000000;
	fma.rn.f64 	%fd155, %fd154, %fd154, %fd154;
	fma.rn.f64 	%fd156, %fd155, %fd152, %fd152;
	mul.f64 	%fd157, %fd150, %fd156;
	fma.rn.f64 	%fd158, %fd150, %fd156, %fd157;
	mul.f64 	%fd159, %fd158, %fd158;
	fma.rn.f64 	%fd160, %fd159, 0d3EB1380B3AE80F1E, 0d3ED0EE258B7A8B04;
	fma.rn.f64 	%fd161, %fd160, %fd159, 0d3EF3B2669F02676F;
	fma.rn.f64 	%fd162, %fd161, %fd159, 0d3F1745CBA9AB0956;
	fma.rn.f64 	%fd163, %fd162, %fd159, 0d3F3C71C72D1B5154;
	fma.rn.f64 	%fd164, %fd163, %fd159, 0d3F624924923BE72D;
	fma.rn.f64 	%fd165, %fd164, %fd159, 0d3F8999999999A3C4;
	fma.rn.f64 	%fd166, %fd165, %fd159, 0d3FB5555555555554;
	sub.f64 	%fd167, %fd150, %fd158;
	add.f64 	%fd168, %fd167, %fd167;
	neg.f64 	%fd169, %fd158;
	fma.rn.f64 	%fd170, %fd169, %fd150, %fd168;
	mul.f64 	%fd171, %fd156, %fd170;
	mul.f64 	%fd172, %fd159, %fd166;
	fma.rn.f64 	%fd173, %fd172, %fd158, %fd171;
	xor.b32  	%r136, %r229, -2147483648;
	mov.b32 	%r137, 1127219200;
	mov.b64 	%fd174, {%r136, %r137};
	sub.f64 	%fd175, %fd174, %fd1;
	fma.rn.f64 	%fd176, %fd175, 0d3FE62E42FEFA39EF, %fd158;
	fma.rn.f64 	%fd177, %fd175, 0dBFE62E42FEFA39EF, %fd176;
	sub.f64 	%fd178, %fd177, %fd158;
	sub.f64 	%fd179, %fd173, %fd178;
	fma.rn.f64 	%fd180, %fd175, 0d3C7ABC9E3B39803F, %fd179;
	add.f64 	%fd423, %fd176, %fd180;
$L__BB5_25:
	mul.f64 	%fd181, %fd423, 0d3C7777D0FFDA0D24;
	fma.rn.f64 	%fd182, %fd423, 0d3FF71547652B82FE, %fd181;
	fma.rn.f64 	%fd424, %fd17, %fd182, %fd424;
$L__BB5_26:
	ld.local.u64 	%rd134, [%rd159+-8];
	cvt.rn.f64.u64 	%fd183, %rd134;
	mul.f64 	%fd29, %fd183, 0d3E90000000000000;
	setp.leu.f64 	%p15, %fd29, 0d0000000000000000;
	@%p15 bra 	$L__BB5_35;
	ld.local.u64 	%rd135, [%rd160+-8];
	cvt.rn.f64.u64 	%fd184, %rd135;
	mul.f64 	%fd185, %fd184, 0d3E90000000000000;
	ld.local.u64 	%rd136, [%rd21+8];
	cvt.rn.f64.u64 	%fd186, %rd136;
	mul.f64 	%fd187, %fd186, 0d3E90000000000000;
	mul.f64 	%fd188, %fd185, %fd187;
	div.rn.f64 	%fd425, %fd29, %fd188;
	{
	.reg .b32 %temp; 
	mov.b64 	{%temp, %r230}, %fd425;
	}
	{
	.reg .b32 %temp; 
	mov.b64 	{%r231, %temp}, %fd425;
	}
	setp.gt.s32 	%p16, %r230, 1048575;
	mov.b32 	%r232, -1023;
	@%p16 bra 	$L__BB5_29;
	mul.f64 	%fd425, %fd425, 0d4350000000000000;
	{
	.reg .b32 %temp; 
	mov.b64 	{%temp, %r230}, %fd425;
	}
	{
	.reg .b32 %temp; 
	mov.b64 	{%r231, %temp}, %fd425;
	}
	mov.b32 	%r232, -1077;
$L__BB5_29:
	add.s32 	%r140, %r230, -1;
	setp.lt.u32 	%p17, %r140, 2146435071;
	@%p17 bra 	$L__BB5_31;
	fma.rn.f64 	%fd189, %fd425, 0d7FF0000000000000, 0d7FF0000000000000;
	{
	.reg .b32 %temp; 
	mov.b64 	{%temp, %r141}, %fd425;
	}
	and.b32  	%r142, %r141, 2147483647;
	setp.eq.s32 	%p18, %r142, 0;
	selp.f64 	%fd427, 0dFFF0000000000000, %fd189, %p18;
	bra.uni 	$L__BB5_34;
$L__BB5_31:
	shr.u32 	%r143, %r230, 20;
	add.s32 	%r233, %r232, %r143;
	and.b32  	%r144, %r230, 1048575;
	or.b32  	%r145, %r144, 1072693248;
	mov.b64 	%fd426, {%r231, %r145};
	setp.lt.u32 	%p19, %r145, 1073127583;
	@%p19 bra 	$L__BB5_33;
	{
	.reg .b32 %temp; 
	mov.b64 	{%r146, %temp}, %fd426;
	}
	{
	.reg .b32 %temp; 
	mov.b64 	{%temp, %r147}, %fd426;
	}
	add.s32 	%r148, %r147, -1048576;
	mov.b64 	%fd426, {%r146, %r148};
	add.s32 	%r233, %r233, 1;
$L__BB5_33:
	add.f64 	%fd190, %fd426, 0dBFF0000000000000;
	add.f64 	%fd191, %fd426, 0d3FF0000000000000;
	rcp.approx.ftz.f64 	%fd192, %fd191;
	neg.f64 	%fd193, %fd191;
	fma.rn.f64 	%fd194, %fd193, %fd192, 0d3FF0000000000000;
	fma.rn.f64 	%fd195, %fd194, %fd194, %fd194;
	fma.rn.f64 	%fd196, %fd195, %fd192, %fd192;
	mul.f64 	%fd197, %fd190, %fd196;
	fma.rn.f64 	%fd198, %fd190, %fd196, %fd197;
	mul.f64 	%fd199, %fd198, %fd198;
	fma.rn.f64 	%fd200, %fd199, 0d3EB1380B3AE80F1E, 0d3ED0EE258B7A8B04;
	fma.rn.f64 	%fd201, %fd200, %fd199, 0d3EF3B2669F02676F;
	fma.rn.f64 	%fd202, %fd201, %fd199, 0d3F1745CBA9AB0956;
	fma.rn.f64 	%fd203, %fd202, %fd199, 0d3F3C71C72D1B5154;
	fma.rn.f64 	%fd204, %fd203, %fd199, 0d3F624924923BE72D;
	fma.rn.f64 	%fd205, %fd204, %fd199, 0d3F8999999999A3C4;
	fma.rn.f64 	%fd206, %fd205, %fd199, 0d3FB5555555555554;
	sub.f64 	%fd207, %fd190, %fd198;
	add.f64 	%fd208, %fd207, %fd207;
	neg.f64 	%fd209, %fd198;
	fma.rn.f64 	%fd210, %fd209, %fd190, %fd208;
	mul.f64 	%fd211, %fd196, %fd210;
	mul.f64 	%fd212, %fd199, %fd206;
	fma.rn.f64 	%fd213, %fd212, %fd198, %fd211;
	xor.b32  	%r149, %r233, -2147483648;
	mov.b32 	%r150, 1127219200;
	mov.b64 	%fd214, {%r149, %r150};
	sub.f64 	%fd215, %fd214, %fd1;
	fma.rn.f64 	%fd216, %fd215, 0d3FE62E42FEFA39EF, %fd198;
	fma.rn.f64 	%fd217, %fd215, 0dBFE62E42FEFA39EF, %fd216;
	sub.f64 	%fd218, %fd217, %fd198;
	sub.f64 	%fd219, %fd213, %fd218;
	fma.rn.f64 	%fd220, %fd215, 0d3C7ABC9E3B39803F, %fd219;
	add.f64 	%fd427, %fd216, %fd220;
$L__BB5_34:
	mul.f64 	%fd221, %fd427, 0d3C7777D0FFDA0D24;
	fma.rn.f64 	%fd222, %fd427, 0d3FF71547652B82FE, %fd221;
	fma.rn.f64 	%fd424, %fd29, %fd222, %fd424;
$L__BB5_35:
	ld.local.u64 	%rd137, [%rd159];
	cvt.rn.f64.u64 	%fd223, %rd137;
	mul.f64 	%fd41, %fd223, 0d3E90000000000000;
	setp.leu.f64 	%p20, %fd41, 0d0000000000000000;
	@%p20 bra 	$L__BB5_44;
	ld.local.u64 	%rd138, [%rd160];
	cvt.rn.f64.u64 	%fd224, %rd138;
	mul.f64 	%fd225, %fd224, 0d3E90000000000000;
	ld.local.u64 	%rd139, [%rd21+8];
	cvt.rn.f64.u64 	%fd226, %rd139;
	mul.f64 	%fd227, %fd226, 0d3E90000000000000;
	mul.f64 	%fd228, %fd225, %fd227;
	div.rn.f64 	%fd429, %fd41, %fd228;
	{
	.reg .b32 %temp; 
	mov.b64 	{%temp, %r234}, %fd429;
	}
	{
	.reg .b32 %temp; 
	mov.b64 	{%r235, %temp}, %fd429;
	}
	setp.gt.s32 	%p21, %r234, 1048575;
	mov.b32 	%r236, -1023;
	@%p21 bra 	$L__BB5_38;
	mul.f64 	%fd429, %fd429, 0d4350000000000000;
	{
	.reg .b32 %temp; 
	mov.b64 	{%temp, %r234}, %fd429;
	}
	{
	.reg .b32 %temp; 
	mov.b64 	{%r235, %temp}, %fd429;
	}
	mov.b32 	%r236, -1077;
$L__BB5_38:
	add.s32 	%r153, %r234, -1;
	setp.lt.u32 	%p22, %r153, 2146435071;
	@%p22 bra 	$L__BB5_40;
	fma.rn.f64 	%fd229, %fd429, 0d7FF0000000000000, 0d7FF0000000000000;
	{
	.reg .b32 %temp; 
	mov.b64 	{%temp, %r154}, %fd429;
	}
	and.b32  	%r155, %r154, 2147483647;
	setp.eq.s32 	%p23, %r155, 0;
	selp.f64 	%fd431, 0dFFF0000000000000, %fd229, %p23;
	bra.uni 	$L__BB5_43;
$L__BB5_40:
	shr.u32 	%r156, %r234, 20;
	add.s32 	%r237, %r236, %r156;
	and.b32  	%r157, %r234, 1048575;
	or.b32  	%r158, %r157, 1072693248;
	mov.b64 	%fd430, {%r235, %r158};
	setp.lt.u32 	%p24, %r158, 1073127583;
	@%p24 bra 	$L__BB5_42;
	{
	.reg .b32 %temp; 
	mov.b64 	{%r159, %temp}, %fd430;
	}
	{
	.reg .b32 %temp; 
	mov.b64 	{%temp, %r160}, %fd430;
	}
	add.s32 	%r161, %r160, -1048576;
	mov.b64 	%fd430, {%r159, %r161};
	add.s32 	%r237, %r237, 1;
$L__BB5_42:
	add.f64 	%fd230, %fd430, 0dBFF0000000000000;
	add.f64 	%fd231, %fd430, 0d3FF0000000000000;
	rcp.approx.ftz.f64 	%fd232, %fd231;
	neg.f64 	%fd233, %fd231;
	fma.rn.f64 	%fd234, %fd233, %fd232, 0d3FF0000000000000;
	fma.rn.f64 	%fd235, %fd234, %fd234, %fd234;
	fma.rn.f64 	%fd236, %fd235, %fd232, %fd232;
	mul.f64 	%fd237, %fd230, %fd236;
	fma.rn.f64 	%fd238, %fd230, %fd236, %fd237;
	mul.f64 	%fd239, %fd238, %fd238;
	fma.rn.f64 	%fd240, %fd239, 0d3EB1380B3AE80F1E, 0d3ED0EE258B7A8B04;
	fma.rn.f64 	%fd241, %fd240, %fd239, 0d3EF3B2669F02676F;
	fma.rn.f64 	%fd242, %fd241, %fd239, 0d3F1745CBA9AB0956;
	fma.rn.f64 	%fd243, %fd242, %fd239, 0d3F3C71C72D1B5154;
	fma.rn.f64 	%fd244, %fd243, %fd239, 0d3F624924923BE72D;
	fma.rn.f64 	%fd245, %fd244, %fd239, 0d3F8999999999A3C4;
	fma.rn.f64 	%fd246, %fd245, %fd239, 0d3FB5555555555554;
	sub.f64 	%fd247, %fd230, %fd238;
	add.f64 	%fd248, %fd247, %fd247;
	neg.f64 	%fd249, %fd238;
	fma.rn.f64 	%fd250, %fd249, %fd230, %fd248;
	mul.f64 	%fd251, %fd236, %fd250;
	mul.f64 	%fd252, %fd239, %fd246;
	fma.rn.f64 	%fd253, %fd252, %fd238, %fd251;
	xor.b32  	%r162, %r237, -2147483648;
	mov.b32 	%r163, 1127219200;
	mov.b64 	%fd254, {%r162, %r163};
	sub.f64 	%fd255, %fd254, %fd1;
	fma.rn.f64 	%fd256, %fd255, 0d3FE62E42FEFA39EF, %fd238;
	fma.rn.f64 	%fd257, %fd255, 0dBFE62E42FEFA39EF, %fd256;
	sub.f64 	%fd258, %fd257, %fd238;
	sub.f64 	%fd259, %fd253, %fd258;
	fma.rn.f64 	%fd260, %fd255, 0d3C7ABC9E3B39803F, %fd259;
	add.f64 	%fd431, %fd256, %fd260;
$L__BB5_43:
	mul.f64 	%fd261, %fd431, 0d3C7777D0FFDA0D24;
	fma.rn.f64 	%fd262, %fd431, 0d3FF71547652B82FE, %fd261;
	fma.rn.f64 	%fd424, %fd41, %fd262, %fd424;
$L__BB5_44:
	mul.wide.s32 	%rd140, %r220, 8;
	add.s64 	%rd141, %rd20, %rd140;
	st.global.f64 	[%rd141], %fd424;
	add.s32 	%r220, %r220, 1;
	add.s64 	%rd160, %rd160, 16;
	add.s64 	%rd159, %rd159, 32;
	setp.eq.s32 	%p25, %r221, 3;
	@%p25 bra 	$L__BB5_45;
	bra.uni 	$L__BB5_8;
$L__BB5_45:
	mul.wide.u32 	%rd142, %r219, 32;
	add.s64 	%rd24, %rd3, %rd142;
	mul.wide.u32 	%rd143, %r219, 16;
	add.s64 	%rd25, %rd1, %rd143;
	ld.local.u64 	%rd144, [%rd24];
	cvt.rn.f64.u64 	%fd264, %rd144;
	mul.f64 	%fd4, %fd264, 0d3E90000000000000;
	setp.gt.f64 	%p26, %fd4, 0d0000000000000000;
	mov.f64 	%fd440, 0d0000000000000000;
	@%p26 bra 	$L__BB5_46;
	bra.uni 	$L__BB5_54;
$L__BB5_46:
	ld.local.u64 	%rd145, [%rd25];
	cvt.rn.f64.u64 	%fd265, %rd145;
	mul.f64 	%fd266, %fd265, 0d3E90000000000000;
	mul.f64 	%fd267, %fd2, %fd266;
	div.rn.f64 	%fd433, %fd4, %fd267;
	{
	.reg .b32 %temp; 
	mov.b64 	{%temp, %r238}, %fd433;
	}
	{
	.reg .b32 %temp; 
	mov.b64 	{%r239, %temp}, %fd433;
	}
	setp.gt.s32 	%p27, %r238, 1048575;
	mov.b32 	%r240, -1023;
	@%p27 bra 	$L__BB5_48;
	mul.f64 	%fd433, %fd433, 0d4350000000000000;
	{
	.reg .b32 %temp; 
	mov.b64 	{%temp, %r238}, %fd433;
	}
	{
	.reg .b32 %temp; 
	mov.b64 	{%r239, %temp}, %fd433;
	}
	mov.b32 	%r240, -1077;
$L__BB5_48:
	add.s32 	%r166, %r238, -1;
	setp.gt.u32 	%p28, %r166, 2146435070;
	@%p28 bra 	$L__BB5_52;
	shr.u32 	%r169, %r238, 20;
	add.s32 	%r241, %r240, %r169;
	and.b32  	%r170, %r238, 1048575;
	or.b32  	%r171, %r170, 1072693248;
	mov.b64 	%fd434, {%r239, %r171};
	setp.lt.u32 	%p30, %r171, 1073127583;
	@%p30 bra 	$L__BB5_51;
	{
	.reg .b32 %temp; 
	mov.b64 	{%r172, %temp}, %fd434;
	}
	{
	.reg .b32 %temp; 
	mov.b64 	{%temp, %r173}, %fd434;
	}
	add.s32 	%r174, %r173, -1048576;
	mov.b64 	%fd434, {%r172, %r174};
	add.s32 	%r241, %r241, 1;
$L__BB5_51:
	add.f64 	%fd269, %fd434, 0dBFF0000000000000;
	add.f64 	%fd270, %fd434, 0d3FF0000000000000;
	rcp.approx.ftz.f64 	%fd271, %fd270;
	neg.f64 	%fd272, %fd270;
	fma.rn.f64 	%fd273, %fd272, %fd271, 0d3FF0000000000000;
	fma.rn.f64 	%fd274, %fd273, %fd273, %fd273;
	fma.rn.f64 	%fd275, %fd274, %fd271, %fd271;
	mul.f64 	%fd276, %fd269, %fd275;
	fma.rn.f64 	%fd277, %fd269, %fd275, %fd276;
	mul.f64 	%fd278, %fd277, %fd277;
	fma.rn.f64 	%fd279, %fd278, 0d3EB1380B3AE80F1E, 0d3ED0EE258B7A8B04;
	fma.rn.f64 	%fd280, %fd279, %fd278, 0d3EF3B2669F02676F;
	fma.rn.f64 	%fd281, %fd280, %fd278, 0d3F1745CBA9AB0956;
	fma.rn.f64 	%fd282, %fd281, %fd278, 0d3F3C71C72D1B5154;
	fma.rn.f64 	%fd283, %fd282, %fd278, 0d3F624924923BE72D;
	fma.rn.f64 	%fd284, %fd283, %fd278, 0d3F8999999999A3C4;
	fma.rn.f64 	%fd285, %fd284, %fd278, 0d3FB5555555555554;
	sub.f64 	%fd286, %fd269, %fd277;
	add.f64 	%fd287, %fd286, %fd286;
	neg.f64 	%fd288, %fd277;
	fma.rn.f64 	%fd289, %fd288, %fd269, %fd287;
	mul.f64 	%fd290, %fd275, %fd289;
	mul.f64 	%fd291, %fd278, %fd285;
	fma.rn.f64 	%fd292, %fd291, %fd277, %fd290;
	xor.b32  	%r175, %r241, -2147483648;
	mov.b32 	%r176, 1127219200;
	mov.b64 	%fd293, {%r175, %r176};
	sub.f64 	%fd294, %fd293, %fd1;
	fma.rn.f64 	%fd295, %fd294, 0d3FE62E42FEFA39EF, %fd277;
	fma.rn.f64 	%fd296, %fd294, 0dBFE62E42FEFA39EF, %fd295;
	sub.f64 	%fd297, %fd296, %fd277;
	sub.f64 	%fd298, %fd292, %fd297;
	fma.rn.f64 	%fd299, %fd294, 0d3C7ABC9E3B39803F, %fd298;
	add.f64 	%fd435, %fd295, %fd299;
	bra.uni 	$L__BB5_53;
$L__BB5_52:
	fma.rn.f64 	%fd268, %fd433, 0d7FF0000000000000, 0d7FF0000000000000;
	{
	.reg .b32 %temp; 
	mov.b64 	{%temp, %r167}, %fd433;
	}
	and.b32  	%r168, %r167, 2147483647;
	setp.eq.s32 	%p29, %r168, 0;
	selp.f64 	%fd435, 0dFFF0000000000000, %fd268, %p29;
$L__BB5_53:
	mul.f64 	%fd300, %fd435, 0d3C7777D0FFDA0D24;
	fma.rn.f64 	%fd301, %fd435, 0d3FF71547652B82FE, %fd300;
	fma.rn.f64 	%fd440, %fd4, %fd301, 0d0000000000000000;
$L__BB5_54:
	ld.local.u64 	%rd146, [%rd24+8];
	cvt.rn.f64.u64 	%fd302, %rd146;
	mul.f64 	%fd64, %fd302, 0d3E90000000000000;
	setp.leu.f64 	%p31, %fd64, 0d0000000000000000;
	@%p31 bra 	$L__BB5_63;
	ld.local.u64 	%rd147, [%rd25];
	cvt.rn.f64.u64 	%fd303, %rd147;
	mul.f64 	%fd304, %fd303, 0d3E90000000000000;
	mul.f64 	%fd305, %fd3, %fd304;
	div.rn.f64 	%fd437, %fd64, %fd305;
	{
	.reg .b32 %temp; 
	mov.b64 	{%temp, %r242}, %fd437;
	}
	{
	.reg .b32 %temp; 
	mov.b64 	{%r243, %temp}, %fd437;
	}
	setp.gt.s32 	%p32, %r242, 1048575;
	mov.b32 	%r244, -1023;
	@%p32 bra 	$L__BB5_57;
	mul.f64 	%fd437, %fd437, 0d4350000000000000;
	{
	.reg .b32 %temp; 
	mov.b64 	{%temp, %r242}, %fd437;
	}
	{
	.reg .b32 %temp; 
	mov.b64 	{%r243, %temp}, %fd437;
	}
	mov.b32 	%r244, -1077;
$L__BB5_57:
	add.s32 	%r179, %r242, -1;
	setp.lt.u32 	%p33, %r179, 2146435071;
	@%p33 bra 	$L__BB5_59;
	fma.rn.f64 	%fd306, %fd437, 0d7FF0000000000000, 0d7FF0000000000000;
	{
	.reg .b32 %temp; 
	mov.b64 	{%temp, %r180}, %fd437;
	}
	and.b32  	%r181, %r180, 2147483647;
	setp.eq.s32 	%p34, %r181, 0;
	selp.f64 	%fd439, 0dFFF0000000000000, %fd306, %p34;
	bra.uni 	$L__BB5_62;
$L__BB5_59:
	shr.u32 	%r182, %r242, 20;
	add.s32 	%r245, %r244, %r182;
	and.b32  	%r183, %r242, 1048575;
	or.b32  	%r184, %r183, 1072693248;
	mov.b64 	%fd438, {%r243, %r184};
	setp.lt.u32 	%p35, %r184, 1073127583;
	@%p35 bra 	$L__BB5_61;
	{
	.reg .b32 %temp; 
	mov.b64 	{%r185, %temp}, %fd438;
	}
	{
	.reg .b32 %temp; 
	mov.b64 	{%temp, %r186}, %fd438;
	}
	add.s32 	%r187, %r186, -1048576;
	mov.b64 	%fd438, {%r185, %r187};
	add.s32 	%r245, %r245, 1;
$L__BB5_61:
	add.f64 	%fd307, %fd438, 0dBFF0000000000000;
	add.f64 	%fd308, %fd438, 0d3FF0000000000000;
	rcp.approx.ftz.f64 	%fd309, %fd308;
	neg.f64 	%fd310, %fd308;
	fma.rn.f64 	%fd311, %fd310, %fd309, 0d3FF0000000000000;
	fma.rn.f64 	%fd312, %fd311, %fd311, %fd311;
	fma.rn.f64 	%fd313, %fd312, %fd309, %fd309;
	mul.f64 	%fd314, %fd307, %fd313;
	fma.rn.f64 	%fd315, %fd307, %fd313, %fd314;
	mul.f64 	%fd316, %fd315, %fd315;
	fma.rn.f64 	%fd317, %fd316, 0d3EB1380B3AE80F1E, 0d3ED0EE258B7A8B04;
	fma.rn.f64 	%fd318, %fd317, %fd316, 0d3EF3B2669F02676F;
	fma.rn.f64 	%fd319, %fd318, %fd316, 0d3F1745CBA9AB0956;
	fma.rn.f64 	%fd320, %fd319, %fd316, 0d3F3C71C72D1B5154;
	fma.rn.f64 	%fd321, %fd320, %fd316, 0d3F624924923BE72D;
	fma.rn.f64 	%fd322, %fd321, %fd316, 0d3F8999999999A3C4;
	fma.rn.f64 	%fd323, %fd322, %fd316, 0d3FB5555555555554;
	sub.f64 	%fd324, %fd307, %fd315;
	add.f64 	%fd325, %fd324, %fd324;
	neg.f64 	%fd326, %fd315;
	fma.rn.f64 	%fd327, %fd326, %fd307, %fd325;
	mul.f64 	%fd328, %fd313, %fd327;
	mul.f64 	%fd329, %fd316, %fd323;
	fma.rn.f64 	%fd330, %fd329, %fd315, %fd328;
	xor.b32  	%r188, %r245, -2147483648;
	mov.b32 	%r189, 1127219200;
	mov.b64 	%fd331, {%r188, %r189};
	sub.f64 	%fd332, %fd331, %fd1;
	fma.rn.f64 	%fd333, %fd332, 0d3FE62E42FEFA39EF, %fd315;
	fma.rn.f64 	%fd334, %fd332, 0dBFE62E42FEFA39EF, %fd333;
	sub.f64 	%fd335, %fd334, %fd315;
	sub.f64 	%fd336, %fd330, %fd335;
	fma.rn.f64 	%fd337, %fd332, 0d3C7ABC9E3B39803F, %fd336;
	add.f64 	%fd439, %fd333, %fd337;
$L__BB5_62:
	mul.f64 	%fd338, %fd439, 0d3C7777D0FFDA0D24;
	fma.rn.f64 	%fd339, %fd439, 0d3FF71547652B82FE, %fd338;
	fma.rn.f64 	%fd440, %fd64, %fd339, %fd440;
$L__BB5_63:
	ld.local.u64 	%rd148, [%rd24+16];
	cvt.rn.f64.u64 	%fd340, %rd148;
	mul.f64 	%fd76, %fd340, 0d3E90000000000000;
	setp.leu.f64 	%p36, %fd76, 0d0000000000000000;
	@%p36 bra 	$L__BB5_72;
	ld.local.u64 	%rd149, [%rd25+8];
	cvt.rn.f64.u64 	%fd341, %rd149;
	mul.f64 	%fd342, %fd341, 0d3E90000000000000;
	mul.f64 	%fd343, %fd2, %fd342;
	div.rn.f64 	%fd441, %fd76, %fd343;
	{
	.reg .b32 %temp; 
	mov.b64 	{%temp, %r246}, %fd441;
	}
	{
	.reg .b32 %temp; 
	mov.b64 	{%r247, %temp}, %fd441;
	}
	setp.gt.s32 	%p37, %r246, 1048575;
	mov.b32 	%r248, -1023;
	@%p37 bra 	$L__BB5_66;
	mul.f64 	%fd441, %fd441, 0d4350000000000000;
	{
	.reg .b32 %temp; 
	mov.b64 	{%temp, %r246}, %fd441;
	}
	{
	.reg .b32 %temp; 
	mov.b64 	{%r247, %temp}, %fd441;
	}
	mov.b32 	%r248, -1077;
$L__BB5_66:
	add.s32 	%r192, %r246, -1;
	setp.lt.u32 	%p38, %r192, 2146435071;
	@%p38 bra 	$L__BB5_68;
	fma.rn.f64 	%fd344, %fd441, 0d7FF0000000000000, 0d7FF0000000000000;
	{
	.reg .b32 %temp; 
	mov.b64 	{%temp, %r193}, %fd441;
	}
	and.b32  	%r194, %r193, 2147483647;
	setp.eq.s32 	%p39, %r194, 0;
	selp.f64 	%fd443, 0dFFF0000000000000, %fd344, %p39;
	bra.uni 	$L__BB5_71;
$L__BB5_68:
	shr.u32 	%r195, %r246, 20;
	add.s32 	%r249, %r248, %r195;
	and.b32  	%r196, %r246, 1048575;
	or.b32  	%r197, %r196, 1072693248;
	mov.b64 	%fd442, {%r247, %r197};
	setp.lt.u32 	%p40, %r197, 1073127583;
	@%p40 bra 	$L__BB5_70;
	{
	.reg .b32 %temp; 
	mov.b64 	{%r198, %temp}, %fd442;
	}
	{
	.reg .b32 %temp; 
	mov.b64 	{%temp, %r199}, %fd442;
	}
	add.s32 	%r200, %r199, -1048576;
	mov.b64 	%fd442, {%r198, %r200};
	add.s32 	%r249, %r249, 1;
$L__BB5_70:
	add.f64 	%fd345, %fd442, 0dBFF0000000000000;
	add.f64 	%fd346, %fd442, 0d3FF0000000000000;
	rcp.approx.ftz.f64 	%fd347, %fd346;
	neg.f64 	%fd348, %fd346;
	fma.rn.f64 	%fd349, %fd348, %fd347, 0d3FF0000000000000;
	fma.rn.f64 	%fd350, %fd349, %fd349, %fd349;
	fma.rn.f64 	%fd351, %fd350, %fd347, %fd347;
	mul.f64 	%fd352, %fd345, %fd351;
	fma.rn.f64 	%fd353, %fd345, %fd351, %fd352;
	mul.f64 	%fd354, %fd353, %fd353;
	fma.rn.f64 	%fd355, %fd354, 0d3EB1380B3AE80F1E, 0d3ED0EE258B7A8B04;
	fma.rn.f64 	%fd356, %fd355, %fd354, 0d3EF3B2669F02676F;
	fma.rn.f64 	%fd357, %fd356, %fd354, 0d3F1745CBA9AB0956;
	fma.rn.f64 	%fd358, %fd357, %fd354, 0d3F3C71C72D1B5154;
	fma.rn.f64 	%fd359, %fd358, %fd354, 0d3F624924923BE72D;
	fma.rn.f64 	%fd360, %fd359, %fd354, 0d3F8999999999A3C4;
	fma.rn.f64 	%fd361, %fd360, %fd354, 0d3FB5555555555554;
	sub.f64 	%fd362, %fd345, %fd353;
	add.f64 	%fd363, %fd362, %fd362;
	neg.f64 	%fd364, %fd353;
	fma.rn.f64 	%fd365, %fd364, %fd345, %fd363;
	mul.f64 	%fd366, %fd351, %fd365;
	mul.f64 	%fd367, %fd354, %fd361;
	fma.rn.f64 	%fd368, %fd367, %fd353, %fd366;
	xor.b32  	%r201, %r249, -2147483648;
	mov.b32 	%r202, 1127219200;
	mov.b64 	%fd369, {%r201, %r202};
	sub.f64 	%fd370, %fd369, %fd1;
	fma.rn.f64 	%fd371, %fd370, 0d3FE62E42FEFA39EF, %fd353;
	fma.rn.f64 	%fd372, %fd370, 0dBFE62E42FEFA39EF, %fd371;
	sub.f64 	%fd373, %fd372, %fd353;
	sub.f64 	%fd374, %fd368, %fd373;
	fma.rn.f64 	%fd375, %fd370, 0d3C7ABC9E3B39803F, %fd374;
	add.f64 	%fd443, %fd371, %fd375;
$L__BB5_71:
	mul.f64 	%fd376, %fd443, 0d3C7777D0FFDA0D24;
	fma.rn.f64 	%fd377, %fd443, 0d3FF71547652B82FE, %fd376;
	fma.rn.f64 	%fd440, %fd76, %fd377, %fd440;
$L__BB5_72:
	ld.local.u64 	%rd150, [%rd24+24];
	cvt.rn.f64.u64 	%fd378, %rd150;
	mul.f64 	%fd88, %fd378, 0d3E90000000000000;
	setp.leu.f64 	%p41, %fd88, 0d0000000000000000;
	@%p41 bra 	$L__BB5_81;
	ld.local.u64 	%rd151, [%rd25+8];
	cvt.rn.f64.u64 	%fd379, %rd151;
	mul.f64 	%fd380, %fd379, 0d3E90000000000000;
	mul.f64 	%fd381, %fd3, %fd380;
	div.rn.f64 	%fd445, %fd88, %fd381;
	{
	.reg .b32 %temp; 
	mov.b64 	{%temp, %r250}, %fd445;
	}
	{
	.reg .b32 %temp; 
	mov.b64 	{%r251, %temp}, %fd445;
	}
	setp.gt.s32 	%p42, %r250, 1048575;
	mov.b32 	%r252, -1023;
	@%p42 bra 	$L__BB5_75;
	mul.f64 	%fd445, %fd445, 0d4350000000000000;
	{
	.reg .b32 %temp; 
	mov.b64 	{%temp, %r250}, %fd445;
	}
	{
	.reg .b32 %temp; 
	mov.b64 	{%r251, %temp}, %fd445;
	}
	mov.b32 	%r252, -1077;
$L__BB5_75:
	add.s32 	%r205, %r250, -1;
	setp.lt.u32 	%p43, %r205, 2146435071;
	@%p43 bra 	$L__BB5_77;
	fma.rn.f64 	%fd382, %fd445, 0d7FF0000000000000, 0d7FF0000000000000;
	{
	.reg .b32 %temp; 
	mov.b64 	{%temp, %r206}, %fd445;
	}
	and.b32  	%r207, %r206, 2147483647;
	setp.eq.s32 	%p44, %r207, 0;
	selp.f64 	%fd447, 0dFFF0000000000000, %fd382, %p44;
	bra.uni 	$L__BB5_80;
$L__BB5_77:
	shr.u32 	%r208, %r250, 20;
	add.s32 	%r253, %r252, %r208;
	and.b32  	%r209, %r250, 1048575;
	or.b32  	%r210, %r209, 1072693248;
	mov.b64 	%fd446, {%r251, %r210};
	setp.lt.u32 	%p45, %r210, 1073127583;
	@%p45 bra 	$L__BB5_79;
	{
	.reg .b32 %temp; 
	mov.b64 	{%r211, %temp}, %fd446;
	}
	{
	.reg .b32 %temp; 
	mov.b64 	{%temp, %r212}, %fd446;
	}
	add.s32 	%r213, %r212, -1048576;
	mov.b64 	%fd446, {%r211, %r213};
	add.s32 	%r253, %r253, 1;
$L__BB5_79:
	add.f64 	%fd383, %fd446, 0dBFF0000000000000;
	add.f64 	%fd384, %fd446, 0d3FF0000000000000;
	rcp.approx.ftz.f64 	%fd385, %fd384;
	neg.f64 	%fd386, %fd384;
	fma.rn.f64 	%fd387, %fd386, %fd385, 0d3FF0000000000000;
	fma.rn.f64 	%fd388, %fd387, %fd387, %fd387;
	fma.rn.f64 	%fd389, %fd388, %fd385, %fd385;
	mul.f64 	%fd390, %fd383, %fd389;
	fma.rn.f64 	%fd391, %fd383, %fd389, %fd390;
	mul.f64 	%fd392, %fd391, %fd391;
	fma.rn.f64 	%fd393, %fd392, 0d3EB1380B3AE80F1E, 0d3ED0EE258B7A8B04;
	fma.rn.f64 	%fd394, %fd393, %fd392, 0d3EF3B2669F02676F;
	fma.rn.f64 	%fd395, %fd394, %fd392, 0d3F1745CBA9AB0956;
	fma.rn.f64 	%fd396, %fd395, %fd392, 0d3F3C71C72D1B5154;
	fma.rn.f64 	%fd397, %fd396, %fd392, 0d3F624924923BE72D;
	fma.rn.f64 	%fd398, %fd397, %fd392, 0d3F8999999999A3C4;
	fma.rn.f64 	%fd399, %fd398, %fd392, 0d3FB5555555555554;
	sub.f64 	%fd400, %fd383, %fd391;
	add.f64 	%fd401, %fd400, %fd400;
	neg.f64 	%fd402, %fd391;
	fma.rn.f64 	%fd403, %fd402, %fd383, %fd401;
	mul.f64 	%fd404, %fd389, %fd403;
	mul.f64 	%fd405, %fd392, %fd399;
	fma.rn.f64 	%fd406, %fd405, %fd391, %fd404;
	xor.b32  	%r214, %r253, -2147483648;
	mov.b32 	%r215, 1127219200;
	mov.b64 	%fd407, {%r214, %r215};
	sub.f64 	%fd408, %fd407, %fd1;
	fma.rn.f64 	%fd409, %fd408, 0d3FE62E42FEFA39EF, %fd391;
	fma.rn.f64 	%fd410, %fd408, 0dBFE62E42FEFA39EF, %fd409;
	sub.f64 	%fd411, %fd410, %fd391;
	sub.f64 	%fd412, %fd406, %fd411;
	fma.rn.f64 	%fd413, %fd408, 0d3C7ABC9E3B39803F, %fd412;
	add.f64 	%fd447, %fd409, %fd413;
$L__BB5_80:
	mul.f64 	%fd414, %fd447, 0d3C7777D0FFDA0D24;
	fma.rn.f64 	%fd415, %fd447, 0d3FF71547652B82FE, %fd414;
	fma.rn.f64 	%fd440, %fd88, %fd415, %fd440;
$L__BB5_81:
	max.f64 	%fd416, %fd440, 0d0000000000000000;
	add.s32 	%r216, %r2, %r219;
	mul.wide.s32 	%rd152, %r216, 8;
	add.s64 	%rd153, %rd19, %rd152;
	st.global.f64 	[%rd153], %fd416;
	add.s32 	%r219, %r219, 1;
	setp.ne.s32 	%p46, %r219, 4;
	@%p46 bra 	$L__BB5_6;
$L__BB5_82:
	ret;

}
	// .globl	_Z17calculateAutocorrPyPdm
.visible .entry _Z17calculateAutocorrPyPdm(
	.param .u64 .ptr .align 1 _Z17calculateAutocorrPyPdm_param_0,
	.param .u64 .ptr .align 1 _Z17calculateAutocorrPyPdm_param_1,
	.param .u64 _Z17calculateAutocorrPyPdm_param_2
)
{
	.local .align 16 .b8 	__local_depot6[80];
	.reg .b64 	%SP;
	.reg .b64 	%SPL;
	.reg .pred 	%p<14>;
	.reg .b32 	%r<136>;
	.reg .b64 	%rd<216>;
	.reg .b64 	%fd<61>;

	mov.u64 	%SPL, __local_depot6;
	ld.param.u64 	%rd65, [_Z17calculateAutocorrPyPdm_param_0];
	ld.param.u64 	%rd67, [_Z17calculateAutocorrPyPdm_param_2];
	add.u64 	%rd1, %SPL, 0;
	mov.u32 	%r13, %ctaid.x;
	mov.u32 	%r14, %ntid.x;
	mov.u32 	%r15, %tid.x;
	mad.lo.s32 	%r16, %r13, %r14, %r15;
	cvt.s64.s32 	%rd2, %r16;
	setp.le.u64 	%p1, %rd67, %rd2;
	@%p1 bra 	$L__BB6_19;
	cvt.u32.u64 	%r18, %rd2;
	cvta.to.global.u64 	%rd69, %rd65;
	shl.b32 	%r19, %r18, 2;
	mul.wide.s32 	%rd70, %r19, 8;
	add.s64 	%rd71, %rd69, %rd70;
	ld.global.u64 	%rd3, [%rd71];
	ld.global.u64 	%rd4, [%rd71+8];
	ld.global.u64 	%rd5, [%rd71+16];
	ld.global.u64 	%rd6, [%rd71+24];
	mov.f64 	%fd55, 0d0000000000000000;
	st.local.v2.f64 	[%rd1], {%fd55, %fd55};
	st.local.v2.f64 	[%rd1+16], {%fd55, %fd55};
	st.local.v2.f64 	[%rd1+32], {%fd55, %fd55};
	st.local.v2.f64 	[%rd1+48], {%fd55, %fd55};
	st.local.v2.f64 	[%rd1+64], {%fd55, %fd55};
	mov.b32 	%r131, 0;
	mov.u64 	%rd186, %rd6;
	mov.u64 	%rd187, %rd5;
	mov.u64 	%rd188, %rd3;
	mov.u64 	%rd189, %rd4;
	mov.f64 	%fd56, %fd55;
$L__BB6_2:
	mul.lo.s64 	%rd72, %rd189, 5;
	mov.b64 	{%r20, %r21}, %rd72;
	shf.l.wrap.b32 	%r22, %r20, %r21, 7;
	shf.l.wrap.b32 	%r23, %r21, %r20, 7;
	mov.b64 	%rd73, {%r23, %r22};
	mul.lo.s64 	%rd74, %rd73, 9;
	shl.b64 	%rd75, %rd189, 17;
	xor.b64  	%rd76, %rd187, %rd188;
	xor.b64  	%rd77, %rd186, %rd189;
	xor.b64  	%rd78, %rd189, %rd76;
	xor.b64  	%rd79, %rd188, %rd77;
	xor.b64  	%rd80, %rd76, %rd75;
	mov.b64 	{%r24, %r25}, %rd77;
	shf.l.wrap.b32 	%r26, %r25, %r24, 13;
	shf.l.wrap.b32 	%r27, %r24, %r25, 13;
	mov.b64 	%rd81, {%r27, %r26};
	cvt.rn.f64.u64 	%fd14, %rd74;
	add.f64 	%fd15, %fd55, %fd14;
	fma.rn.f64 	%fd16, %fd14, %fd14, %fd56;
	mul.lo.s64 	%rd82, %rd78, 5;
	mov.b64 	{%r28, %r29}, %rd82;
	shf.l.wrap.b32 	%r30, %r28, %r29, 7;
	shf.l.wrap.b32 	%r31, %r29, %r28, 7;
	mov.b64 	%rd83, {%r31, %r30};
	mul.lo.s64 	%rd84, %rd83, 9;
	shl.b64 	%rd85, %rd78, 17;
	xor.b64  	%rd86, %rd80, %rd79;
	xor.b64  	%rd87, %rd81, %rd78;
	xor.b64  	%rd88, %rd78, %rd86;
	xor.b64  	%rd89, %rd79, %rd87;
	xor.b64  	%rd90, %rd86, %rd85;
	mov.b64 	{%r32, %r33}, %rd87;
	shf.l.wrap.b32 	%r34, %r33, %r32, 13;
	shf.l.wrap.b32 	%r35, %r32, %r33, 13;
	mov.b64 	%rd91, {%r35, %r34};
	cvt.rn.f64.u64 	%fd17, %rd84;
	add.f64 	%fd18, %fd15, %fd17;
	fma.rn.f64 	%fd19, %fd17, %fd17, %fd16;
	mul.lo.s64 	%rd92, %rd88, 5;
	mov.b64 	{%r36, %r37}, %rd92;
	shf.l.wrap.b32 	%r38, %r36, %r37, 7;
	shf.l.wrap.b32 	%r39, %r37, %r36, 7;
	mov.b64 	%rd93, {%r39, %r38};
	mul.lo.s64 	%rd94, %rd93, 9;
	shl.b64 	%rd95, %rd88, 17;
	xor.b64  	%rd96, %rd90, %rd89;
	xor.b64  	%rd97, %rd91, %rd88;
	xor.b64  	%rd98, %rd88, %rd96;
	xor.b64  	%rd99, %rd89, %rd97;
	xor.b64  	%rd100, %rd96, %rd95;
	mov.b64 	{%r40, %r41}, %rd97;
	shf.l.wrap.b32 	%r42, %r41, %r40, 13;
	shf.l.wrap.b32 	%r43, %r40, %r41, 13;
	mov.b64 	%rd101, {%r43, %r42};
	cvt.rn.f64.u64 	%fd20, %rd94;
	add.f64 	%fd21, %fd18, %fd20;
	fma.rn.f64 	%fd22, %fd20, %fd20, %fd19;
	mul.lo.s64 	%rd102, %rd98, 5;
	mov.b64 	{%r44, %r45}, %rd102;
	shf.l.wrap.b32 	%r46, %r44, %r45, 7;
	shf.l.wrap.b32 	%r47, %r45, %r44, 7;
	mov.b64 	%rd103, {%r47, %r46};
	mul.lo.s64 	%rd104, %rd103, 9;
	shl.b64 	%rd105, %rd98, 17;
	xor.b64  	%rd106, %rd100, %rd99;
	xor.b64  	%rd107, %rd101, %rd98;
	xor.b64  	%rd189, %rd98, %rd106;
	xor.b64  	%rd188, %rd99, %rd107;
	xor.b64  	%rd187, %rd106, %rd105;
	mov.b64 	{%r48, %r49}, %rd107;
	shf.l.wrap.b32 	%r50, %r49, %r48, 13;
	shf.l.wrap.b32 	%r51, %r48, %r49, 13;
	mov.b64 	%rd186, {%r51, %r50};
	cvt.rn.f64.u64 	%fd23, %rd104;
	add.f64 	%fd55, %fd21, %fd23;
	fma.rn.f64 	%fd56, %fd23, %fd23, %fd22;
	add.s32 	%r131, %r131, 4;
	setp.ne.s32 	%p2, %r131, 65536;
	@%p2 bra 	$L__BB6_2;
	mul.f64 	%fd5, %fd55, 0d3EF0000000000000;
	mul.f64 	%fd24, %fd56, 0d3EF0000000000000;
	mul.f64 	%fd25, %fd5, %fd5;
	sub.f64 	%fd6, %fd24, %fd25;
	mov.b32 	%r133, 0;
	mov.b32 	%r132, 65536;
$L__BB6_4:
	setp.eq.s32 	%p3, %r133, 0;
	mov.u64 	%rd198, %rd6;
	mov.u64 	%rd199, %rd5;
	mov.u64 	%rd200, %rd4;
	mov.u64 	%rd201, %rd3;
	@%p3 bra 	$L__BB6_12;
	and.b32  	%r5, %r133, 3;
	setp.lt.u32 	%p4, %r133, 4;
	mov.u64 	%rd198, %rd6;
	mov.u64 	%rd199, %rd5;
	mov.u64 	%rd201, %rd3;
	mov.u64 	%rd200, %rd4;
	@%p4 bra 	$L__BB6_8;
	and.b32  	%r54, %r133, -4;
	neg.s32 	%r134, %r54;
	mov.u64 	%rd198, %rd6;
	mov.u64 	%rd199, %rd5;
	mov.u64 	%rd201, %rd3;
	mov.u64 	%rd200, %rd4;
$L__BB6_7:
	shl.b64 	%rd109, %rd200, 17;
	xor.b64  	%rd110, %rd199, %rd201;
	xor.b64  	%rd111, %rd198, %rd200;
	xor.b64  	%rd112, %rd200, %rd110;
	xor.b64  	%rd113, %rd201, %rd111;
	xor.b64  	%rd114, %rd110, %rd109;
	mov.b64 	{%r55, %r56}, %rd111;
	shf.l.wrap.b32 	%r57, %r56, %r55, 13;
	shf.l.wrap.b32 	%r58, %r55, %r56, 13;
	mov.b64 	%rd115, {%r58, %r57};
	shl.b64 	%rd116, %rd112, 17;
	xor.b64  	%rd117, %rd114, %rd113;
	xor.b64  	%rd118, %rd115, %rd112;
	xor.b64  	%rd119, %rd112, %rd117;
	xor.b64  	%rd120, %rd113, %rd118;
	xor.b64  	%rd121, %rd117, %rd116;
	mov.b64 	{%r59, %r60}, %rd118;
	shf.l.wrap.b32 	%r61, %r60, %r59, 13;
	shf.l.wrap.b32 	%r62, %r59, %r60, 13;
	mov.b64 	%rd122, {%r62, %r61};
	shl.b64 	%rd123, %rd119, 17;
	xor.b64  	%rd124, %rd121, %rd120;
	xor.b64  	%rd125, %rd122, %rd119;
	xor.b64  	%rd126, %rd119, %rd124;
	xor.b64  	%rd127, %rd120, %rd125;
	xor.b64  	%rd128, %rd124, %rd123;
	mov.b64 	{%r63, %r64}, %rd125;
	shf.l.wrap.b32 	%r65, %r64, %r63, 13;
	shf.l.wrap.b32 	%r66, %r63, %r64, 13;
	mov.b64 	%rd129, {%r66, %r65};
	shl.b64 	%rd130, %rd126, 17;
	xor.b64  	%rd131, %rd128, %rd127;
	xor.b64  	%rd132, %rd129, %rd126;
	xor.b64  	%rd200, %rd126, %rd131;
	xor.b64  	%rd201, %rd127, %rd132;
	xor.b64  	%rd199, %rd131, %rd130;
	mov.b64 	{%r67, %r68}, %rd132;
	shf.l.wrap.b32 	%r69, %r68, %r67, 13;
	shf.l.wrap.b32 	%r70, %r67, %r68, 13;
	mov.b64 	%rd198, {%r70, %r69};
	add.s32 	%r134, %r134, 4;
	setp.eq.s32 	%p5, %r134, 0;
	@%p5 bra 	$L__BB6_8;
	bra.uni 	$L__BB6_7;
$L__BB6_8:
	setp.eq.s32 	%p6, %r5, 0;
	@%p6 bra 	$L__BB6_12;
	shl.b64 	%rd133, %rd200, 17;
	xor.b64  	%rd134, %rd199, %rd201;
	xor.b64  	%rd135, %rd198, %rd200;
	xor.b64  	%rd200, %rd200, %rd134;
	xor.b64  	%rd201, %rd201, %rd135;
	xor.b64  	%rd199, %rd134, %rd133;
	mov.b64 	{%r71, %r72}, %rd135;
	shf.l.wrap.b32 	%r73, %r72, %r71, 13;
	shf.l.wrap.b32 	%r74, %r71, %r72, 13;
	mov.b64 	%rd198, {%r74, %r73};
	setp.eq.s32 	%p7, %r5, 1;
	@%p7 bra 	$L__BB6_12;
	shl.b64 	%rd136, %rd200, 17;
	xor.b64  	%rd137, %rd199, %rd201;
	xor.b64  	%rd138, %rd198, %rd200;
	xor.b64  	%rd200, %rd200, %rd137;
	xor.b64  	%rd201, %rd201, %rd138;
	xor.b64  	%rd199, %rd137, %rd136;
	mov.b64 	{%r75, %r76}, %rd138;
	shf.l.wrap.b32 	%r77, %r76, %r75, 13;
	shf.l.wrap.b32 	%r78, %r75, %r76, 13;
	mov.b64 	%rd198, {%r78, %r77};
	setp.eq.s32 	%p8, %r5, 2;
	@%p8 bra 	$L__BB6_12;
	shl.b64 	%rd139, %rd200, 17;
	xor.b64  	%rd140, %rd199, %rd201;
	xor.b64  	%rd141, %rd198, %rd200;
	xor.b64  	%rd200, %rd200, %rd140;
	xor.b64  	%rd201, %rd201, %rd141;
	xor.b64  	%rd199, %rd140, %rd139;
	mov.b64 	{%r79, %r80}, %rd141;
	shf.l.wrap.b32 	%r81, %r80, %r79, 13;
	shf.l.wrap.b32 	%r82, %r79, %r80, 13;
	mov.b64 	%rd198, {%r82, %r81};
$L__BB6_12:
	setp.eq.s32 	%p9, %r133, 65535;
	mov.f64 	%fd58, 0d0000000000000000;
	mov.u64 	%rd215, %rd4;
	@%p9 bra 	$L__BB6_15;
	mov.b32 	%r135, 0;
	mov.f64 	%fd58, 0d0000000000000000;
	mov.u64 	%rd210, %rd6;
	mov.u64 	%rd211, %rd5;
	mov.u64 	%rd212, %rd3;
	mov.u64 	%rd215, %rd4;
$L__BB6_14:
	mul.lo.s64 	%rd142, %rd215, 5;
	mov.b64 	{%r84, %r85}, %rd142;
	shf.l.wrap.b32 	%r86, %r84, %r85, 7;
	shf.l.wrap.b32 	%r87, %r85, %r84, 7;
	mov.b64 	%rd143, {%r87, %r86};
	mul.lo.s64 	%rd144, %rd143, 9;
	shl.b64 	%rd145, %rd215, 17;
	xor.b64  	%rd146, %rd211, %rd212;
	xor.b64  	%rd147, %rd210, %rd215;
	xor.b64  	%rd148, %rd215, %rd146;
	xor.b64  	%rd149, %rd212, %rd147;
	xor.b64  	%rd150, %rd146, %rd145;
	mov.b64 	{%r88, %r89}, %rd147;
	shf.l.wrap.b32 	%r90, %r89, %r88, 13;
	shf.l.wrap.b32 	%r91, %r88, %r89, 13;
	mov.b64 	%rd151, {%r91, %r90};
	mul.lo.s64 	%rd152, %rd200, 5;
	mov.b64 	{%r92, %r93}, %rd152;
	shf.l.wrap.b32 	%r94, %r92, %r93, 7;
	shf.l.wrap.b32 	%r95, %r93, %r92, 7;
	mov.b64 	%rd153, {%r95, %r94};
	mul.lo.s64 	%rd154, %rd153, 9;
	shl.b64 	%rd155, %rd200, 17;
	xor.b64  	%rd156, %rd199, %rd201;
	xor.b64  	%rd157, %rd198, %rd200;
	xor.b64  	%rd158, %rd200, %rd156;
	xor.b64  	%rd159, %rd201, %rd157;
	xor.b64  	%rd160, %rd156, %rd155;
	mov.b64 	{%r96, %r97}, %rd157;
	shf.l.wrap.b32 	%r98, %r97, %r96, 13;
	shf.l.wrap.b32 	%r99, %r96, %r97, 13;
	mov.b64 	%rd161, {%r99, %r98};
	cvt.rn.f64.u64 	%fd29, %rd144;
	sub.f64 	%fd30, %fd29, %fd5;
	cvt.rn.f64.u64 	%fd31, %rd154;
	sub.f64 	%fd32, %fd31, %fd5;
	fma.rn.f64 	%fd33, %fd30, %fd32, %fd58;
	mul.lo.s64 	%rd162, %rd148, 5;
	mov.b64 	{%r100, %r101}, %rd162;
	shf.l.wrap.b32 	%r102, %r100, %r101, 7;
	shf.l.wrap.b32 	%r103, %r101, %r100, 7;
	mov.b64 	%rd163, {%r103, %r102};
	mul.lo.s64 	%rd164, %rd163, 9;
	shl.b64 	%rd165, %rd148, 17;
	xor.b64  	%rd166, %rd150, %rd149;
	xor.b64  	%rd167, %rd151, %rd148;
	xor.b64  	%rd215, %rd148, %rd166;
	xor.b64  	%rd212, %rd149, %rd167;
	xor.b64  	%rd211, %rd166, %rd165;
	mov.b64 	{%r104, %r105}, %rd167;
	shf.l.wrap.b32 	%r106, %r105, %r104, 13;
	shf.l.wrap.b32 	%r107, %r104, %r105, 13;
	mov.b64 	%rd210, {%r107, %r106};
	mul.lo.s64 	%rd168, %rd158, 5;
	mov.b64 	{%r108, %r109}, %rd168;
	shf.l.wrap.b32 	%r110, %r108, %r109, 7;
	shf.l.wrap.b32 	%r111, %r109, %r108, 7;
	mov.b64 	%rd169, {%r111, %r110};
	mul.lo.s64 	%rd170, %rd169, 9;
	shl.b64 	%rd171, %rd158, 17;
	xor.b64  	%rd172, %rd160, %rd159;
	xor.b64  	%rd173, %rd161, %rd158;
	xor.b64  	%rd200, %rd158, %rd172;
	xor.b64  	%rd201, %rd159, %rd173;
	xor.b64  	%rd199, %rd172, %rd171;
	mov.b64 	{%r112, %r113}, %rd173;
	shf.l.wrap.b32 	%r114, %r113, %r112, 13;
	shf.l.wrap.b32 	%r115, %r112, %r113, 13;
	mov.b64 	%rd198, {%r115, %r114};
	cvt.rn.f64.u64 	%fd34, %rd164;
	sub.f64 	%fd35, %fd34, %fd5;
	cvt.rn.f64.u64 	%fd36, %rd170;
	sub.f64 	%fd37, %fd36, %fd5;
	fma.rn.f64 	%fd58, %fd35, %fd37, %fd33;
	add.s32 	%r135, %r135, 2;
	and.b32  	%r116, %r132, -2;
	setp.ne.s32 	%p10, %r135, %r116;
	@%p10 bra 	$L__BB6_14;
$L__BB6_15:
	and.b32  	%r117, %r132, 1;
	setp.eq.b32 	%p11, %r117, 1;
	not.pred 	%p12, %p11;
	@%p12 bra 	$L__BB6_17;
	mul.lo.s64 	%rd174, %rd215, 5;
	mov.b64 	{%r118, %r119}, %rd174;
	shf.l.wrap.b32 	%r120, %r118, %r119, 7;
	shf.l.wrap.b32 	%r121, %r119, %r118, 7;
	mov.b64 	%rd175, {%r121, %r120};
	mul.lo.s64 	%rd176, %rd175, 9;
	mul.lo.s64 	%rd177, %rd200, 5;
	mov.b64 	{%r122, %r123}, %rd177;
	shf.l.wrap.b32 	%r124, %r122, %r123, 7;
	shf.l.wrap.b32 	%r125, %r123, %r122, 7;
	mov.b64 	%rd178, {%r125, %r124};
	mul.lo.s64 	%rd179, %rd178, 9;
	cvt.rn.f64.u64 	%fd38, %rd176;
	sub.f64 	%fd39, %fd38, %fd5;
	cvt.rn.f64.u64 	%fd40, %rd179;
	sub.f64 	%fd41, %fd40, %fd5;
	fma.rn.f64 	%fd58, %fd39, %fd41, %fd58;
$L__BB6_17:
	sub.s32 	%r126, 65536, %r133;
	cvt.rn.f64.u32 	%fd42, %r126;
	mul.f64 	%fd43, %fd6, %fd42;
	div.rn.f64 	%fd44, %fd58, %fd43;
	mul.wide.u32 	%rd180, %r133, 8;
	add.s64 	%rd181, %rd1, %rd180;
	st.local.f64 	[%rd181], %fd44;
	add.s32 	%r133, %r133, 1;
	add.s32 	%r132, %r132, -1;
	setp.ne.s32 	%p13, %r133, 10;
	@%p13 bra 	$L__BB6_4;
	ld.param.u64 	%rd185, [_Z17calculateAutocorrPyPdm_param_1];
	ld.local.v2.f64 	{%fd45, %fd46}, [%rd1];
	mov.u32 	%r127, %ctaid.x;
	mov.u32 	%r128, %ntid.x;
	mov.u32 	%r129, %tid.x;
	mad.lo.s32 	%r130, %r127, %r128, %r129;
	mul.wide.s32 	%rd182, %r130, 80;
	cvta.to.global.u64 	%rd183, %rd185;
	add.s64 	%rd184, %rd183, %rd182;
	st.global.f64 	[%rd184], %fd45;
	st.global.f64 	[%rd184+8], %fd46;
	ld.local.v2.f64 	{%fd47, %fd48}, [%rd1+16];
	st.global.f64 	[%rd184+16], %fd47;
	st.global.f64 	[%rd184+24], %fd48;
	ld.local.v2.f64 	{%fd49, %fd50}, [%rd1+32];
	st.global.f64 	[%rd184+32], %fd49;
	st.global.f64 	[%rd184+40], %fd50;
	ld.local.v2.f64 	{%fd51, %fd52}, [%rd1+48];
	st.global.f64 	[%rd184+48], %fd51;
	st.global.f64 	[%rd184+56], %fd52;
	ld.local.v2.f64 	{%fd53, %fd54}, [%rd1+64];
	st.global.f64 	[%rd184+64], %fd53;
	st.global.f64 	[%rd184+72], %fd54;
$L__BB6_19:
	ret;

}
	// .globl	_Z13calculateDiffPyPdm
.visible .entry _Z13calculateDiffPyPdm(
	.param .u64 .ptr .align 1 _Z13calculateDiffPyPdm_param_0,
	.param .u64 .ptr .align 1 _Z13calculateDiffPyPdm_param_1,
	.param .u64 _Z13calculateDiffPyPdm_param_2
)
{
	.local .align 16 .b8 	__local_depot7[1024];
	.reg .b64 	%SP;
	.reg .b64 	%SPL;
	.reg .pred 	%p<18>;
	.reg .b32 	%r<94>;
	.reg .b64 	%rd<83>;
	.reg .b64 	%fd<61>;

	mov.u64 	%SPL, __local_depot7;
	ld.param.u64 	%rd34, [_Z13calculateDiffPyPdm_param_0];
	ld.param.u64 	%rd35, [_Z13calculateDiffPyPdm_param_1];
	ld.param.u64 	%rd36, [_Z13calculateDiffPyPdm_param_2];
	add.u64 	%rd1, %SPL, 0;
	mov.u32 	%r9, %ctaid.x;
	mov.u32 	%r10, %ntid.x;
	mov.u32 	%r11, %tid.x;
	mad.lo.s32 	%r1, %r9, %r10, %r11;
	cvt.s64.s32 	%rd38, %r1;
	setp.le.u64 	%p1, %rd36, %rd38;
	@%p1 bra 	$L__BB7_14;
	cvta.to.global.u64 	%rd39, %rd34;
	shl.b32 	%r13, %r1, 2;
	mul.wide.s32 	%rd40, %r13, 8;
	add.s64 	%rd41, %rd39, %rd40;
	ld.global.u64 	%rd79, [%rd41];
	ld.global.u64 	%rd80, [%rd41+8];
	ld.global.u64 	%rd78, [%rd41+16];
	ld.global.u64 	%rd77, [%rd41+24];
	mov.f64 	%fd11, 0d4000000000000000;
	{
	.reg .b32 %temp; 
	mov.b64 	{%temp, %r14}, %fd11;
	}
	mov.f64 	%fd12, 0d4050000000000000;
	{
	.reg .b32 %temp; 
	mov.b64 	{%temp, %r15}, %fd12;
	}
	and.b32  	%r17, %r15, 2146435072;
	setp.eq.s32 	%p2, %r17, 1072693248;
	{ // callseq 0, 0
	.param .b64 retval0;
	call.uni (retval0), 
	__internal_accurate_pow, 
	(
	);
	ld.param.f64 	%fd13, [retval0];
	} // callseq 0
	setp.lt.s32 	%p3, %r14, 0;
	neg.f64 	%fd15, %fd13;
	selp.f64 	%fd16, %fd15, %fd13, %p2;
	selp.f64 	%fd17, %fd16, %fd13, %p3;
	add.f64 	%fd1, %fd17, 0dBFF0000000000000;
	neg.f64 	%fd2, %fd1;
	add.f64 	%fd18, %fd1, %fd1;
	mul.f64 	%fd3, %fd18, 0d3F70000000000000;
	mul.lo.s64 	%rd42, %rd80, 5;
	mov.b64 	{%r18, %r19}, %rd42;
	shf.l.wrap.b32 	%r20, %r18, %r19, 7;
	shf.l.wrap.b32 	%r21, %r19, %r18, 7;
	mov.b64 	%rd43, {%r21, %r20};
	mul.lo.s64 	%rd81, %rd43, 9;
	mov.b32 	%r91, 0;
	st.local.v4.u32 	[%rd1], {%r91, %r91, %r91, %r91};
	st.local.v4.u32 	[%rd1+16], {%r91, %r91, %r91, %r91};
	add.s64 	%rd82, %rd1, 32;
	st.local.v4.u32 	[%rd1+32], {%r91, %r91, %r91, %r91};
	st.local.v4.u32 	[%rd1+48], {%r91, %r91, %r91, %r91};
	st.local.v4.u32 	[%rd1+64], {%r91, %r91, %r91, %r91};
	st.local.v4.u32 	[%rd1+80], {%r91, %r91, %r91, %r91};
	st.local.v4.u32 	[%rd1+96], {%r91, %r91, %r91, %r91};
	st.local.v4.u32 	[%rd1+112], {%r91, %r91, %r91, %r91};
	st.local.v4.u32 	[%rd1+128], {%r91, %r91, %r91, %r91};
	st.local.v4.u32 	[%rd1+144], {%r91, %r91, %r91, %r91};
	st.local.v4.u32 	[%rd1+160], {%r91, %r91, %r91, %r91};
	st.local.v4.u32 	[%rd1+176], {%r91, %r91, %r91, %r91};
	st.local.v4.u32 	[%rd1+192], {%r91, %r91, %r91, %r91};
	st.local.v4.u32 	[%rd1+208], {%r91, %r91, %r91, %r91};
	st.local.v4.u32 	[%rd1+224], {%r91, %r91, %r91, %r91};
	st.local.v4.u32 	[%rd1+240], {%r91, %r91, %r91, %r91};
	st.local.v4.u32 	[%rd1+256], {%r91, %r91, %r91, %r91};
	st.local.v4.u32 	[%rd1+272], {%r91, %r91, %r91, %r91};
	st.local.v4.u32 	[%rd1+288], {%r91, %r91, %r91, %r91};
	st.local.v4.u32 	[%rd1+304], {%r91, %r91, %r91, %r91};
	st.local.v4.u32 	[%rd1+320], {%r91, %r91, %r91, %r91};
	st.local.v4.u32 	[%rd1+336], {%r91, %r91, %r91, %r91};
	st.local.v4.u32 	[%rd1+352], {%r91, %r91, %r91, %r91};
	st.local.v4.u32 	[%rd1+368], {%r91, %r91, %r91, %r91};
	st.local.v4.u32 	[%rd1+384], {%r91, %r91, %r91, %r91};
	st.local.v4.u32 	[%rd1+400], {%r91, %r91, %r91, %r91};
	st.local.v4.u32 	[%rd1+416], {%r91, %r91, %r91, %r91};
	st.local.v4.u32 	[%rd1+432], {%r91, %r91, %r91, %r91};
	st.local.v4.u32 	[%rd1+448], {%r91, %r91, %r91, %r91};
	st.local.v4.u32 	[%rd1+464], {%r91, %r91, %r91, %r91};
	st.local.v4.u32 	[%rd1+480], {%r91, %r91, %r91, %r91};
	st.local.v4.u32 	[%rd1+496], {%r91, %r91, %r91, %r91};
	st.local.v4.u32 	[%rd1+512], {%r91, %r91, %r91, %r91};
	st.local.v4.u32 	[%rd1+528], {%r91, %r91, %r91, %r91};
	st.local.v4.u32 	[%rd1+544], {%r91, %r91, %r91, %r91};
	st.local.v4.u32 	[%rd1+560], {%r91, %r91, %r91, %r91};
	st.local.v4.u32 	[%rd1+576], {%r91, %r91, %r91, %r91};
	st.local.v4.u32 	[%rd1+592], {%r91, %r91, %r91, %r91};
	st.local.v4.u32 	[%rd1+608], {%r91, %r91, %r91, %r91};
	st.local.v4.u32 	[%rd1+624], {%r91, %r91, %r91, %r91};
	st.local.v4.u32 	[%rd1+640], {%r91, %r91, %r91, %r91};
	st.local.v4.u32 	[%rd1+656], {%r91, %r91, %r91, %r91};
	st.local.v4.u32 	[%rd1+672], {%r91, %r91, %r91, %r91};
	st.local.v4.u32 	[%rd1+688], {%r91, %r91, %r91, %r91};
	st.local.v4.u32 	[%rd1+704], {%r91, %r91, %r91, %r91};
	st.local.v4.u32 	[%rd1+720], {%r91, %r91, %r91, %r91};
	st.local.v4.u32 	[%rd1+736], {%r91, %r91, %r91, %r91};
	st.local.v4.u32 	[%rd1+752], {%r91, %r91, %r91, %r91};
	st.local.v4.u32 	[%rd1+768], {%r91, %r91, %r91, %r91};
	st.local.v4.u32 	[%rd1+784], {%r91, %r91, %r91, %r91};
	st.local.v4.u32 	[%rd1+800], {%r91, %r91, %r91, %r91};
	st.local.v4.u32 	[%rd1+816], {%r91, %r91, %r91, %r91};
	st.local.v4.u32 	[%rd1+832], {%r91, %r91, %r91, %r91};
	st.local.v4.u32 	[%rd1+848], {%r91, %r91, %r91, %r91};
	st.local.v4.u32 	[%rd1+864], {%r91, %r91, %r91, %r91};
	st.local.v4.u32 	[%rd1+880], {%r91, %r91, %r91, %r91};
	st.local.v4.u32 	[%rd1+896], {%r91, %r91, %r91, %r91};
	st.local.v4.u32 	[%rd1+912], {%r91, %r91, %r91, %r91};
	st.local.v4.u32 	[%rd1+928], {%r91, %r91, %r91, %r91};
	st.local.v4.u32 	[%rd1+944], {%r91, %r91, %r91, %r91};
	st.local.v4.u32 	[%rd1+960], {%r91, %r91, %r91, %r91};
	st.local.v4.u32 	[%rd1+976], {%r91, %r91, %r91, %r91};
	st.local.v4.u32 	[%rd1+992], {%r91, %r91, %r91, %r91};
	st.local.v4.u32 	[%rd1+1008], {%r91, %r91, %r91, %r91};
$L__BB7_2:
	mul.lo.s64 	%rd44, %rd80, 5;
	mov.b64 	{%r22, %r23}, %rd44;
	shf.l.wrap.b32 	%r24, %r22, %r23, 7;
	shf.l.wrap.b32 	%r25, %r23, %r22, 7;
	mov.b64 	%rd45, {%r25, %r24};
	mul.lo.s64 	%rd46, %rd45, 9;
	shl.b64 	%rd47, %rd80, 17;
	xor.b64  	%rd48, %rd78, %rd79;
	xor.b64  	%rd13, %rd77, %rd80;
	xor.b64  	%rd14, %rd80, %rd48;
	xor.b64  	%rd15, %rd79, %rd13;
	xor.b64  	%rd16, %rd48, %rd47;
	cvt.rn.f64.u64 	%fd4, %rd46;
	cvt.rn.f64.u64 	%fd19, %rd81;
	sub.f64 	%fd5, %fd4, %fd19;
	setp.ltu.f64 	%p4, %fd5, %fd2;
	setp.gtu.f64 	%p5, %fd5, %fd1;
	or.pred  	%p6, %p4, %p5;
	@%p6 bra 	$L__BB7_4;
	add.f64 	%fd20, %fd1, %fd5;
	div.rn.f64 	%fd21, %fd20, %fd3;
	cvt.rzi.s32.f64 	%r26, %fd21;
	max.s32 	%r27, %r26, 0;
	min.s32 	%r28, %r27, 255;
	mul.wide.u32 	%rd49, %r28, 4;
	add.s64 	%rd50, %rd1, %rd49;
	ld.local.u32 	%r29, [%rd50];
	add.s32 	%r30, %r29, 1;
	st.local.u32 	[%rd50], %r30;
$L__BB7_4:
	mul.lo.s64 	%rd51, %rd14, 5;
	mov.b64 	{%r31, %r32}, %rd51;
	shf.l.wrap.b32 	%r33, %r31, %r32, 7;
	shf.l.wrap.b32 	%r34, %r32, %r31, 7;
	mov.b64 	%rd52, {%r34, %r33};
	mul.lo.s64 	%rd53, %rd52, 9;
	shl.b64 	%rd54, %rd14, 17;
	xor.b64  	%rd55, %rd16, %rd15;
	mov.b64 	{%r35, %r36}, %rd13;
	shf.l.wrap.b32 	%r37, %r36, %r35, 13;
	shf.l.wrap.b32 	%r38, %r35, %r36, 13;
	mov.b64 	%rd56, {%r38, %r37};
	xor.b64  	%rd17, %rd56, %rd14;
	xor.b64  	%rd18, %rd14, %rd55;
	xor.b64  	%rd19, %rd15, %rd17;
	xor.b64  	%rd20, %rd55, %rd54;
	cvt.rn.f64.u64 	%fd6, %rd53;
	sub.f64 	%fd7, %fd6, %fd4;
	setp.ltu.f64 	%p7, %fd7, %fd2;
	setp.gtu.f64 	%p8, %fd7, %fd1;
	or.pred  	%p9, %p7, %p8;
	@%p9 bra 	$L__BB7_6;
	add.f64 	%fd22, %fd1, %fd7;
	div.rn.f64 	%fd23, %fd22, %fd3;
	cvt.rzi.s32.f64 	%r39, %fd23;
	max.s32 	%r40, %r39, 0;
	min.s32 	%r41, %r40, 255;
	mul.wide.u32 	%rd57, %r41, 4;
	add.s64 	%rd58, %rd1, %rd57;
	ld.local.u32 	%r42, [%rd58];
	add.s32 	%r43, %r42, 1;
	st.local.u32 	[%rd58], %r43;
$L__BB7_6:
	mul.lo.s64 	%rd59, %rd18, 5;
	mov.b64 	{%r44, %r45}, %rd59;
	shf.l.wrap.b32 	%r46, %r44, %r45, 7;
	shf.l.wrap.b32 	%r47, %r45, %r44, 7;
	mov.b64 	%rd60, {%r47, %r46};
	mul.lo.s64 	%rd61, %rd60, 9;
	shl.b64 	%rd62, %rd18, 17;
	xor.b64  	%rd63, %rd20, %rd19;
	mov.b64 	{%r48, %r49}, %rd17;
	shf.l.wrap.b32 	%r50, %r49, %r48, 13;
	shf.l.wrap.b32 	%r51, %r48, %r49, 13;
	mov.b64 	%rd64, {%r51, %r50};
	xor.b64  	%rd21, %rd64, %rd18;
	xor.b64  	%rd22, %rd18, %rd63;
	xor.b64  	%rd23, %rd19, %rd21;
	xor.b64  	%rd24, %rd63, %rd62;
	cvt.rn.f64.u64 	%fd8, %rd61;
	sub.f64 	%fd9, %fd8, %fd6;
	setp.ltu.f64 	%p10, %fd9, %fd2;
	setp.gtu.f64 	%p11, %fd9, %fd1;
	or.pred  	%p12, %p10, %p11;
	@%p12 bra 	$L__BB7_8;
	add.f64 	%fd24, %fd1, %fd9;
	div.rn.f64 	%fd25, %fd24, %fd3;
	cvt.rzi.s32.f64 	%r52, %fd25;
	max.s32 	%r53, %r52, 0;
	min.s32 	%r54, %r53, 255;
	mul.wide.u32 	%rd65, %r54, 4;
	add.s64 	%rd66, %rd1, %rd65;
	ld.local.u32 	%r55, [%rd66];
	add.s32 	%r56, %r55, 1;
	st.local.u32 	[%rd66], %r56;
$L__BB7_8:
	setp.eq.s32 	%p13, %r91, 65532;
	@%p13 bra 	$L__BB7_12;
	mul.lo.s64 	%rd67, %rd22, 5;
	mov.b64 	{%r57, %r58}, %rd67;
	shf.l.wrap.b32 	%r59, %r57, %r58, 7;
	shf.l.wrap.b32 	%r60, %r58, %r57, 7;
	mov.b64 	%rd68, {%r60, %r59};
	mul.lo.s64 	%rd81, %rd68, 9;
	shl.b64 	%rd69, %rd22, 17;
	xor.b64  	%rd70, %rd24, %rd23;
	mov.b64 	{%r61, %r62}, %rd21;
	shf.l.wrap.b32 	%r63, %r62, %r61, 13;
	shf.l.wrap.b32 	%r64, %r61, %r62, 13;
	mov.b64 	%rd71, {%r64, %r63};
	xor.b64  	%rd26, %rd71, %rd22;
	xor.b64  	%rd80, %rd22, %rd70;
	xor.b64  	%rd79, %rd23, %rd26;
	xor.b64  	%rd78, %rd70, %rd69;
	cvt.rn.f64.u64 	%fd26, %rd81;
	sub.f64 	%fd10, %fd26, %fd8;
	setp.ltu.f64 	%p14, %fd10, %fd2;
	setp.gtu.f64 	%p15, %fd10, %fd1;
	or.pred  	%p16, %p14, %p15;
	@%p16 bra 	$L__BB7_11;
	add.f64 	%fd27, %fd1, %fd10;
	div.rn.f64 	%fd28, %fd27, %fd3;
	cvt.rzi.s32.f64 	%r65, %fd28;
	max.s32 	%r66, %r65, 0;
	min.s32 	%r67, %r66, 255;
	mul.wide.u32 	%rd72, %r67, 4;
	add.s64 	%rd73, %rd1, %rd72;
	ld.local.u32 	%r68, [%rd73];
	add.s32 	%r69, %r68, 1;
	st.local.u32 	[%rd73], %r69;
$L__BB7_11:
	add.s32 	%r91, %r91, 4;
	mov.b64 	{%r70, %r71}, %rd26;
	shf.l.wrap.b32 	%r72, %r71, %r70, 13;
	shf.l.wrap.b32 	%r73, %r70, %r71, 13;
	mov.b64 	%rd77, {%r73, %r72};
	bra.uni 	$L__BB7_2;
$L__BB7_12:
	shl.b32 	%r92, %r1, 8;
	cvta.to.global.u64 	%rd74, %rd35;
	add.s64 	%rd31, %rd74, 64;
	mov.b32 	%r93, 0;
$L__BB7_13:
	mul.wide.s32 	%rd75, %r92, 8;
	add.s64 	%rd76, %rd31, %rd75;
	ld.local.v4.u32 	{%r75, %r76, %r77, %r78}, [%rd82+-32];
	cvt.rn.f64.u32 	%fd29, %r75;
	div.rn.f64 	%fd30, %fd29, 0d40EFFFE000000000;
	st.global.f64 	[%rd76+-64], %fd30;
	cvt.rn.f64.u32 	%fd31, %r76;
	div.rn.f64 	%fd32, %fd31, 0d40EFFFE000000000;
	st.global.f64 	[%rd76+-56], %fd32;
	cvt.rn.f64.u32 	%fd33, %r77;
	div.rn.f64 	%fd34, %fd33, 0d40EFFFE000000000;
	st.global.f64 	[%rd76+-48], %fd34;
	cvt.rn.f64.u32 	%fd35, %r78;
	div.rn.f64 	%fd36, %fd35, 0d40EFFFE000000000;
	st.global.f64 	[%rd76+-40], %fd36;
	ld.local.v4.u32 	{%r79, %r80, %r81, %r82}, [%rd82+-16];
	cvt.rn.f64.u32 	%fd37, %r79;
	div.rn.f64 	%fd38, %fd37, 0d40EFFFE000000000;
	st.global.f64 	[%rd76+-32], %fd38;
	cvt.rn.f64.u32 	%fd39, %r80;
	div.rn.f64 	%fd40, %fd39, 0d40EFFFE000000000;
	st.global.f64 	[%rd76+-24], %fd40;
	cvt.rn.f64.u32 	%fd41, %r81;
	div.rn.f64 	%fd42, %fd41, 0d40EFFFE000000000;
	st.global.f64 	[%rd76+-16], %fd42;
	cvt.rn.f64.u32 	%fd43, %r82;
	div.rn.f64 	%fd44, %fd43, 0d40EFFFE000000000;
	st.global.f64 	[%rd76+-8], %fd44;
	ld.local.v4.u32 	{%r83, %r84, %r85, %r86}, [%rd82];
	cvt.rn.f64.u32 	%fd45, %r83;
	div.rn.f64 	%fd46, %fd45, 0d40EFFFE000000000;
	st.global.f64 	[%rd76], %fd46;
	cvt.rn.f64.u32 	%fd47, %r84;
	div.rn.f64 	%fd48, %fd47, 0d40EFFFE000000000;
	st.global.f64 	[%rd76+8], %fd48;
	cvt.rn.f64.u32 	%fd49, %r85;
	div.rn.f64 	%fd50, %fd49, 0d40EFFFE000000000;
	st.global.f64 	[%rd76+16], %fd50;
	cvt.rn.f64.u32 	%fd51, %r86;
	div.rn.f64 	%fd52, %fd51, 0d40EFFFE000000000;
	st.global.f64 	[%rd76+24], %fd52;
	ld.local.v4.u32 	{%r87, %r88, %r89, %r90}, [%rd82+16];
	cvt.rn.f64.u32 	%fd53, %r87;
	div.rn.f64 	%fd54, %fd53, 0d40EFFFE000000000;
	st.global.f64 	[%rd76+32], %fd54;
	cvt.rn.f64.u32 	%fd55, %r88;
	div.rn.f64 	%fd56, %fd55, 0d40EFFFE000000000;
	st.global.f64 	[%rd76+40], %fd56;
	cvt.rn.f64.u32 	%fd57, %r89;
	div.rn.f64 	%fd58, %fd57, 0d40EFFFE000000000;
	st.global.f64 	[%rd76+48], %fd58;
	cvt.rn.f64.u32 	%fd59, %r90;
	div.rn.f64 	%fd60, %fd59, 0d40EFFFE000000000;
	st.global.f64 	[%rd76+56], %fd60;
	add.s32 	%r93, %r93, 16;
	add.s64 	%rd82, %rd82, 64;
	add.s32 	%r92, %r92, 16;
	setp.ne.s32 	%p17, %r93, 256;
	@%p17 bra 	$L__BB7_13;
$L__BB7_14:
	ret;

}
	// .globl	_Z16calculateClusterPyPdS0_m
.visible .entry _Z16calculateClusterPyPdS0_m(
	.param .u64 .ptr .align 1 _Z16calculateClusterPyPdS0_m_param_0,
	.param .u64 .ptr .align 1 _Z16calculateClusterPyPdS0_m_param_1,
	.param .u64 .ptr .align 1 _Z16calculateClusterPyPdS0_m_param_2,
	.param .u64 _Z16calculateClusterPyPdS0_m_param_3
)
{
	.local .align 16 .b8 	__local_depot8[384];
	.reg .b64 	%SP;
	.reg .b64 	%SPL;
	.reg .pred 	%p<69>;
	.reg .b32 	%r<68>;
	.reg .b64 	%rd<80>;
	.reg .b64 	%fd<459>;

	mov.u64 	%SPL, __local_depot8;
	ld.param.u64 	%rd18, [_Z16calculateClusterPyPdS0_m_param_3];
	add.u64 	%rd1, %SPL, 0;
	add.u64 	%rd2, %SPL, 128;
	mov.u32 	%r37, %ctaid.x;
	mov.u32 	%r38, %ntid.x;
	mov.u32 	%r39, %tid.x;
	mad.lo.s32 	%r40, %r37, %r38, %r39;
	cvt.s64.s32 	%rd21, %r40;
	setp.le.u64 	%p1, %rd18, %rd21;
	@%p1 bra 	$L__BB8_70;
	ld.param.u64 	%rd73, [_Z16calculateClusterPyPdS0_m_param_0];
	cvta.to.global.u64 	%rd22, %rd73;
	mov.f64 	%fd129, 0d4000000000000000;
	{
	.reg .b32 %temp; 
	mov.b64 	{%temp, %r46}, %fd129;
	}
	mov.f64 	%fd130, 0d4050000000000000;
	{
	.reg .b32 %temp; 
	mov.b64 	{%temp, %r47}, %fd130;
	}
	and.b32  	%r49, %r47, 2146435072;
	setp.eq.s32 	%p2, %r49, 1072693248;
	{ // callseq 1, 0
	.param .b64 retval0;
	call.uni (retval0), 
	__internal_accurate_pow, 
	(
	);
	ld.param.f64 	%fd131, [retval0];
	} // callseq 1
	setp.lt.s32 	%p3, %r46, 0;
	neg.f64 	%fd133, %fd131;
	selp.f64 	%fd134, %fd133, %fd131, %p2;
	selp.f64 	%fd135, %fd134, %fd131, %p3;
	add.f64 	%fd136, %fd135, 0dBFF0000000000000;
	mul.f64 	%fd137, %fd136, 0d0000000000000000;
	div.rn.f64 	%fd138, %fd137, 0d403F000000000000;
	add.f64 	%fd426, %fd138, 0d0000000000000000;
	div.rn.f64 	%fd139, %fd136, 0d403F000000000000;
	add.f64 	%fd425, %fd139, 0d0000000000000000;
	add.f64 	%fd140, %fd136, %fd136;
	div.rn.f64 	%fd141, %fd140, 0d403F000000000000;
	add.f64 	%fd424, %fd141, 0d0000000000000000;
	mul.f64 	%fd142, %fd136, 0d4008000000000000;
	div.rn.f64 	%fd143, %fd142, 0d403F000000000000;
	add.f64 	%fd423, %fd143, 0d0000000000000000;
	mul.f64 	%fd144, %fd136, 0d4010000000000000;
	div.rn.f64 	%fd145, %fd144, 0d403F000000000000;
	add.f64 	%fd422, %fd145, 0d0000000000000000;
	mul.f64 	%fd146, %fd136, 0d4014000000000000;
	div.rn.f64 	%fd147, %fd146, 0d403F000000000000;
	add.f64 	%fd421, %fd147, 0d0000000000000000;
	mul.f64 	%fd148, %fd136, 0d4018000000000000;
	div.rn.f64 	%fd149, %fd148, 0d403F000000000000;
	add.f64 	%fd420, %fd149, 0d0000000000000000;
	mul.f64 	%fd150, %fd136, 0d401C000000000000;
	div.rn.f64 	%fd151, %fd150, 0d403F000000000000;
	add.f64 	%fd419, %fd151, 0d0000000000000000;
	mul.f64 	%fd152, %fd136, 0d4020000000000000;
	div.rn.f64 	%fd153, %fd152, 0d403F000000000000;
	add.f64 	%fd418, %fd153, 0d0000000000000000;
	mul.f64 	%fd154, %fd136, 0d4022000000000000;
	div.rn.f64 	%fd155, %fd154, 0d403F000000000000;
	add.f64 	%fd417, %fd155, 0d0000000000000000;
	mul.f64 	%fd156, %fd136, 0d4024000000000000;
	div.rn.f64 	%fd157, %fd156, 0d403F000000000000;
	add.f64 	%fd416, %fd157, 0d0000000000000000;
	mul.f64 	%fd158, %fd136, 0d4026000000000000;
	div.rn.f64 	%fd159, %fd158, 0d403F000000000000;
	add.f64 	%fd415, %fd159, 0d0000000000000000;
	mul.f64 	%fd160, %fd136, 0d4028000000000000;
	div.rn.f64 	%fd161, %fd160, 0d403F000000000000;
	add.f64 	%fd414, %fd161, 0d0000000000000000;
	mul.f64 	%fd162, %fd136, 0d402A000000000000;
	div.rn.f64 	%fd163, %fd162, 0d403F000000000000;
	add.f64 	%fd413, %fd163, 0d0000000000000000;
	mul.f64 	%fd164, %fd136, 0d402C000000000000;
	div.rn.f64 	%fd165, %fd164, 0d403F000000000000;
	add.f64 	%fd412, %fd165, 0d0000000000000000;
	mul.f64 	%fd166, %fd136, 0d402E000000000000;
	div.rn.f64 	%fd167, %fd166, 0d403F000000000000;
	add.f64 	%fd411, %fd167, 0d0000000000000000;
	mul.f64 	%fd168, %fd136, 0d4030000000000000;
	div.rn.f64 	%fd169, %fd168, 0d403F000000000000;
	add.f64 	%fd410, %fd169, 0d0000000000000000;
	mul.f64 	%fd170, %fd136, 0d4031000000000000;
	div.rn.f64 	%fd171, %fd170, 0d403F000000000000;
	add.f64 	%fd409, %fd171, 0d0000000000000000;
	mul.f64 	%fd172, %fd136, 0d4032000000000000;
	div.rn.f64 	%fd173, %fd172, 0d403F000000000000;
	add.f64 	%fd408, %fd173, 0d0000000000000000;
	mul.f64 	%fd174, %fd136, 0d4033000000000000;
	div.rn.f64 	%fd175, %fd174, 0d403F000000000000;
	add.f64 	%fd407, %fd175, 0d0000000000000000;
	mul.f64 	%fd176, %fd136, 0d4034000000000000;
	div.rn.f64 	%fd177, %fd176, 0d403F000000000000;
	add.f64 	%fd406, %fd177, 0d0000000000000000;
	mul.f64 	%fd178, %fd136, 0d4035000000000000;
	div.rn.f64 	%fd179, %fd178, 0d403F000000000000;
	add.f64 	%fd405, %fd179, 0d0000000000000000;
	mul.f64 	%fd180, %fd136, 0d4036000000000000;
	div.rn.f64 	%fd181, %fd180, 0d403F000000000000;
	add.f64 	%fd404, %fd181, 0d0000000000000000;
	mul.f64 	%fd182, %fd136, 0d4037000000000000;
	div.rn.f64 	%fd183, %fd182, 0d403F000000000000;
	add.f64 	%fd403, %fd183, 0d0000000000000000;
	mul.f64 	%fd184, %fd136, 0d4038000000000000;
	div.rn.f64 	%fd185, %fd184, 0d403F000000000000;
	add.f64 	%fd402, %fd185, 0d0000000000000000;
	mul.f64 	%fd186, %fd136, 0d4039000000000000;
	div.rn.f64 	%fd187, %fd186, 0d403F000000000000;
	add.f64 	%fd401, %fd187, 0d0000000000000000;
	mul.f64 	%fd188, %fd136, 0d403A000000000000;
	div.rn.f64 	%fd189, %fd188, 0d403F000000000000;
	add.f64 	%fd400, %fd189, 0d0000000000000000;
	mul.f64 	%fd190, %fd136, 0d403B000000000000;
	div.rn.f64 	%fd191, %fd190, 0d403F000000000000;
	add.f64 	%fd399, %fd191, 0d0000000000000000;
	mul.f64 	%fd192, %fd136, 0d403C000000000000;
	div.rn.f64 	%fd193, %fd192, 0d403F000000000000;
	add.f64 	%fd398, %fd193, 0d0000000000000000;
	mul.f64 	%fd194, %fd136, 0d403D000000000000;
	div.rn.f64 	%fd195, %fd194, 0d403F000000000000;
	add.f64 	%fd397, %fd195, 0d0000000000000000;
	mul.f64 	%fd196, %fd136, 0d403E000000000000;
	div.rn.f64 	%fd197, %fd196, 0d403F000000000000;
	add.f64 	%fd396, %fd197, 0d0000000000000000;
	mul.f64 	%fd198, %fd136, 0d403F000000000000;
	div.rn.f64 	%fd199, %fd198, 0d403F000000000000;
	add.f64 	%fd395, %fd199, 0d0000000000000000;
	mov.b32 	%r66, 0;
	st.local.v4.u32 	[%rd1], {%r66, %r66, %r66, %r66};
	st.local.v4.u32 	[%rd1+16], {%r66, %r66, %r66, %r66};
	st.local.v4.u32 	[%rd1+32], {%r66, %r66, %r66, %r66};
	st.local.v4.u32 	[%rd1+48], {%r66, %r66, %r66, %r66};
	st.local.v4.u32 	[%rd1+64], {%r66, %r66, %r66, %r66};
	st.local.v4.u32 	[%rd1+80], {%r66, %r66, %r66, %r66};
	st.local.v4.u32 	[%rd1+96], {%r66, %r66, %r66, %r66};
	st.local.v4.u32 	[%rd1+112], {%r66, %r66, %r66, %r66};
	mov.f64 	%fd200, 0d0000000000000000;
	st.local.v2.f64 	[%rd2], {%fd200, %fd200};
	st.local.v2.f64 	[%rd2+16], {%fd200, %fd200};
	st.local.v2.f64 	[%rd2+32], {%fd200, %fd200};
	st.local.v2.f64 	[%rd2+48], {%fd200, %fd200};
	st.local.v2.f64 	[%rd2+64], {%fd200, %fd200};
	st.local.v2.f64 	[%rd2+80], {%fd200, %fd200};
	st.local.v2.f64 	[%rd2+96], {%fd200, %fd200};
	st.local.v2.f64 	[%rd2+112], {%fd200, %fd200};
	st.local.v2.f64 	[%rd2+128], {%fd200, %fd200};
	st.local.v2.f64 	[%rd2+144], {%fd200, %fd200};
	st.local.v2.f64 	[%rd2+160], {%fd200, %fd200};
	st.local.v2.f64 	[%rd2+176], {%fd200, %fd200};
	mov.b64 	%rd23, 0;
	st.local.u64 	[%rd2+192], %rd23;
	shl.b32 	%r50, %r40, 2;
	mul.wide.s32 	%rd24, %r50, 8;
	add.s64 	%rd25, %rd22, %rd24;
	ld.global.u64 	%rd3, [%rd25];
	ld.global.u64 	%rd4, [%rd25+8];
	ld.global.u64 	%rd5, [%rd25+16];
	ld.global.u64 	%rd6, [%rd25+24];
$L__BB8_2:
	mov.f64 	%fd201, 0d0000000000000000;
	st.local.v2.f64 	[%rd2], {%fd201, %fd201};
	mov.b32 	%r67, 0;
	st.local.v4.u32 	[%rd1], {%r67, %r67, %r67, %r67};
	st.local.v2.f64 	[%rd2+16], {%fd201, %fd201};
	st.local.v2.f64 	[%rd2+32], {%fd201, %fd201};
	st.local.v4.u32 	[%rd1+16], {%r67, %r67, %r67, %r67};
	st.local.v2.f64 	[%rd2+48], {%fd201, %fd201};
	st.local.v2.f64 	[%rd2+64], {%fd201, %fd201};
	st.local.v4.u32 	[%rd1+32], {%r67, %r67, %r67, %r67};
	st.local.v2.f64 	[%rd2+80], {%fd201, %fd201};
	st.local.v2.f64 	[%rd2+96], {%fd201, %fd201};
	st.local.v4.u32 	[%rd1+48], {%r67, %r67, %r67, %r67};
	st.local.v2.f64 	[%rd2+112], {%fd201, %fd201};
	st.local.v2.f64 	[%rd2+128], {%fd201, %fd201};
	st.local.v4.u32 	[%rd1+64], {%r67, %r67, %r67, %r67};
	st.local.v2.f64 	[%rd2+144], {%fd201, %fd201};
	st.local.v2.f64 	[%rd2+160], {%fd201, %fd201};
	st.local.v4.u32 	[%rd1+80], {%r67, %r67, %r67, %r67};
	st.local.v2.f64 	[%rd2+176], {%fd201, %fd201};
	st.local.v2.f64 	[%rd2+192], {%fd201, %fd201};
	st.local.v4.u32 	[%rd1+96], {%r67, %r67, %r67, %r67};
	st.local.v2.f64 	[%rd2+208], {%fd201, %fd201};
	st.local.v2.f64 	[%rd2+224], {%fd201, %fd201};
	st.local.v4.u32 	[%rd1+112], {%r67, %r67, %r67, %r67};
	st.local.v2.f64 	[%rd2+240], {%fd201, %fd201};
	mov.u64 	%rd76, %rd6;
	mov.u64 	%rd77, %rd5;
	mov.u64 	%rd78, %rd3;
	mov.u64 	%rd79, %rd4;
$L__BB8_3:
	mul.lo.s64 	%rd26, %rd79, 5;
	mov.b64 	{%r52, %r53}, %rd26;
	shf.l.wrap.b32 	%r54, %r52, %r53, 7;
	shf.l.wrap.b32 	%r55, %r53, %r52, 7;
	mov.b64 	%rd27, {%r55, %r54};
	mul.lo.s64 	%rd28, %rd27, 9;
	shl.b64 	%rd29, %rd79, 17;
	xor.b64  	%rd30, %rd77, %rd78;
	xor.b64  	%rd31, %rd76, %rd79;
	xor.b64  	%rd79, %rd79, %rd30;
	xor.b64  	%rd78, %rd78, %rd31;
	xor.b64  	%rd77, %rd30, %rd29;
	cvt.rn.f64.u64 	%fd202, %rd28;
	sub.f64 	%fd203, %fd202, %fd426;
	abs.f64 	%fd204, %fd203;
	mov.b64 	{%r56, %r57}, %rd31;
	shf.l.wrap.b32 	%r58, %r57, %r56, 13;
	shf.l.wrap.b32 	%r59, %r56, %r57, 13;
	mov.b64 	%rd76, {%r59, %r58};
	sub.f64 	%fd205, %fd202, %fd425;
	abs.f64 	%fd206, %fd205;
	setp.lt.f64 	%p4, %fd206, %fd204;
	selp.f64 	%fd207, %fd206, %fd204, %p4;
	sub.f64 	%fd208, %fd202, %fd424;
	abs.f64 	%fd209, %fd208;
	setp.lt.f64 	%p5, %fd209, %fd207;
	selp.f64 	%fd210, %fd209, %fd207, %p5;
	sub.f64 	%fd211, %fd202, %fd423;
	abs.f64 	%fd212, %fd211;
	setp.lt.f64 	%p6, %fd212, %fd210;
	selp.f64 	%fd213, %fd212, %fd210, %p6;
	sub.f64 	%fd214, %fd202, %fd422;
	abs.f64 	%fd215, %fd214;
	setp.lt.f64 	%p7, %fd215, %fd213;
	selp.f64 	%fd216, %fd215, %fd213, %p7;
	sub.f64 	%fd217, %fd202, %fd421;
	abs.f64 	%fd218, %fd217;
	setp.lt.f64 	%p8, %fd218, %fd216;
	selp.f64 	%fd219, %fd218, %fd216, %p8;
	sub.f64 	%fd220, %fd202, %fd420;
	abs.f64 	%fd221, %fd220;
	setp.lt.f64 	%p9, %fd221, %fd219;
	selp.f64 	%fd222, %fd221, %fd219, %p9;
	sub.f64 	%fd223, %fd202, %fd419;
	abs.f64 	%fd224, %fd223;
	setp.lt.f64 	%p10, %fd224, %fd222;
	selp.f64 	%fd225, %fd224, %fd222, %p10;
	sub.f64 	%fd226, %fd202, %fd418;
	abs.f64 	%fd227, %fd226;
	setp.lt.f64 	%p11, %fd227, %fd225;
	selp.f64 	%fd228, %fd227, %fd225, %p11;
	sub.f64 	%fd229, %fd202, %fd417;
	abs.f64 	%fd230, %fd229;
	setp.lt.f64 	%p12, %fd230, %fd228;
	selp.f64 	%fd231, %fd230, %fd228, %p12;
	sub.f64 	%fd232, %fd202, %fd416;
	abs.f64 	%fd233, %fd232;
	setp.lt.f64 	%p13, %fd233, %fd231;
	selp.f64 	%fd234, %fd233, %fd231, %p13;
	sub.f64 	%fd235, %fd202, %fd415;
	abs.f64 	%fd236, %fd235;
	setp.lt.f64 	%p14, %fd236, %fd234;
	selp.f64 	%fd237, %fd236, %fd234, %p14;
	sub.f64 	%fd238, %fd202, %fd414;
	abs.f64 	%fd239, %fd238;
	setp.lt.f64 	%p15, %fd239, %fd237;
	selp.f64 	%fd240, %fd239, %fd237, %p15;
	sub.f64 	%fd241, %fd202, %fd413;
	abs.f64 	%fd242, %fd241;
	setp.lt.f64 	%p16, %fd242, %fd240;
	selp.f64 	%fd243, %fd242, %fd240, %p16;
	sub.f64 	%fd244, %fd202, %fd412;
	abs.f64 	%fd245, %fd244;
	setp.lt.f64 	%p17, %fd245, %fd243;
	selp.f64 	%fd246, %fd245, %fd243, %p17;
	sub.f64 	%fd247, %fd202, %fd411;
	abs.f64 	%fd248, %fd247;
	setp.lt.f64 	%p18, %fd248, %fd246;
	selp.f64 	%fd249, %fd248, %fd246, %p18;
	sub.f64 	%fd250, %fd202, %fd410;
	abs.f64 	%fd251, %fd250;
	setp.lt.f64 	%p19, %fd251, %fd249;
	selp.f64 	%fd252, %fd251, %fd249, %p19;
	sub.f64 	%fd253, %fd202, %fd409;
	abs.f64 	%fd254, %fd253;
	setp.lt.f64 	%p20, %fd254, %fd252;
	selp.f64 	%fd255, %fd254, %fd252, %p20;
	sub.f64 	%fd256, %fd202, %fd408;
	abs.f64 	%fd257, %fd256;
	setp.lt.f64 	%p21, %fd257, %fd255;
	selp.f64 	%fd258, %fd257, %fd255, %p21;
	sub.f64 	%fd259, %fd202, %fd407;
	abs.f64 	%fd260, %fd259;
	setp.lt.f64 	%p22, %fd260, %fd258;
	selp.f64 	%fd261, %fd260, %fd258, %p22;
	sub.f64 	%fd262, %fd202, %fd406;
	abs.f64 	%fd263, %fd262;
	setp.lt.f64 	%p23, %fd263, %fd261;
	selp.f64 	%fd264, %fd263, %fd261, %p23;
	sub.f64 	%fd265, %fd202, %fd405;
	abs.f64 	%fd266, %fd265;
	setp.lt.f64 	%p24, %fd266, %fd264;
	selp.f64 	%fd267, %fd266, %fd264, %p24;
	sub.f64 	%fd268, %fd202, %fd404;
	abs.f64 	%fd269, %fd268;
	setp.lt.f64 	%p25, %fd269, %fd267;
	selp.f64 	%fd270, %fd269, %fd267, %p25;
	sub.f64 	%fd271, %fd202, %fd403;
	abs.f64 	%fd272, %fd271;
	setp.lt.f64 	%p26, %fd272, %fd270;
	selp.f64 	%fd273, %fd272, %fd270, %p26;
	sub.f64 	%fd274, %fd202, %fd402;
	abs.f64 	%fd275, %fd274;
	setp.lt.f64 	%p27, %fd275, %fd273;
	selp.f64 	%fd276, %fd275, %fd273, %p27;
	sub.f64 	%fd277, %fd202, %fd401;
	abs.f64 	%fd278, %fd277;
	setp.lt.f64 	%p28, %fd278, %fd276;
	selp.f64 	%fd279, %fd278, %fd276, %p28;
	sub.f64 	%fd280, %fd202, %fd400;
	abs.f64 	%fd281, %fd280;
	setp.lt.f64 	%p29, %fd281, %fd279;
	selp.f64 	%fd282, %fd281, %fd279, %p29;
	sub.f64 	%fd283, %fd202, %fd399;
	abs.f64 	%fd284, %fd283;
	setp.lt.f64 	%p30, %fd284, %fd282;
	selp.f64 	%fd285, %fd284, %fd282, %p30;
	sub.f64 	%fd286, %fd202, %fd398;
	abs.f64 	%fd287, %fd286;
	setp.lt.f64 	%p31, %fd287, %fd285;
	selp.f64 	%fd288, %fd287, %fd285, %p31;
	sub.f64 	%fd289, %fd202, %fd397;
	abs.f64 	%fd290, %fd289;
	setp.lt.f64 	%p32, %fd290, %fd288;
	selp.f64 	%fd291, %fd290, %fd288, %p32;
	sub.f64 	%fd292, %fd202, %fd396;
	abs.f64 	%fd293, %fd292;
	setp.lt.f64 	%p33, %fd293, %fd291;
	selp.f64 	%fd294, %fd293, %fd291, %p33;
	sub.f64 	%fd295, %fd202, %fd395;
	abs.f64 	%fd296, %fd295;
	setp.lt.f64 	%p34, %fd296, %fd294;
	selp.u64 	%rd32, 1, 0, %p4;
	selp.b64 	%rd33, 2, %rd32, %p5;
	selp.b64 	%rd34, 3, %rd33, %p6;
	selp.b64 	%rd35, 4, %rd34, %p7;
	selp.b64 	%rd36, 5, %rd35, %p8;
	selp.b64 	%rd37, 6, %rd36, %p9;
	selp.b64 	%rd38, 7, %rd37, %p10;
	selp.b64 	%rd39, 8, %rd38, %p11;
	selp.b64 	%rd40, 9, %rd39, %p12;
	selp.b64 	%rd41, 10, %rd40, %p13;
	selp.b64 	%rd42, 11, %rd41, %p14;
	selp.b64 	%rd43, 12, %rd42, %p15;
	selp.b64 	%rd44, 13, %rd43, %p16;
	selp.b64 	%rd45, 14, %rd44, %p17;
	selp.b64 	%rd46, 15, %rd45, %p18;
	selp.b64 	%rd47, 16, %rd46, %p19;
	selp.b64 	%rd48, 17, %rd47, %p20;
	selp.b64 	%rd49, 18, %rd48, %p21;
	selp.b64 	%rd50, 19, %rd49, %p22;
	selp.b64 	%rd51, 20, %rd50, %p23;
	selp.b64 	%rd52, 21, %rd51, %p24;
	selp.b64 	%rd53, 22, %rd52, %p25;
	selp.b64 	%rd54, 23, %rd53, %p26;
	selp.b64 	%rd55, 24, %rd54, %p27;
	selp.b64 	%rd56, 25, %rd55, %p28;
	selp.b64 	%rd57, 26, %rd56, %p29;
	selp.b64 	%rd58, 27, %rd57, %p30;
	selp.b64 	%rd59, 28, %rd58, %p31;
	selp.b64 	%rd60, 29, %rd59, %p32;
	selp.b64 	%rd61, 30, %rd60, %p33;
	selp.b64 	%rd62, 31, %rd61, %p34;
	shl.b64 	%rd63, %rd62, 2;
	add.s64 	%rd64, %rd1, %rd63;
	ld.local.u32 	%r60, [%rd64];
	add.s32 	%r61, %r60, 1;
	st.local.u32 	[%rd64], %r61;
	shl.b64 	%rd65, %rd62, 3;
	add.s64 	%rd66, %rd2, %rd65;
	ld.local.f64 	%fd297, [%rd66];
	add.f64 	%fd298, %fd297, %fd202;
	st.local.f64 	[%rd66], %fd298;
	add.s32 	%r67, %r67, 1;
	setp.ne.s32 	%p35, %r67, 65536;
	@%p35 bra 	$L__BB8_3;
	ld.local.u32 	%r4, [%rd1];
	setp.lt.s32 	%p36, %r4, 1;
	@%p36 bra 	$L__BB8_6;
	ld.local.f64 	%fd299, [%rd2];
	cvt.rn.f64.u32 	%fd300, %r4;
	div.rn.f64 	%fd426, %fd299, %fd300;
$L__BB8_6:
	ld.local.u32 	%r5, [%rd1+4];
	setp.lt.s32 	%p37, %r5, 1;
	@%p37 bra 	$L__BB8_8;
	ld.local.f64 	%fd301, [%rd2+8];
	cvt.rn.f64.u32 	%fd302, %r5;
	div.rn.f64 	%fd425, %fd301, %fd302;
$L__BB8_8:
	ld.local.u32 	%r6, [%rd1+8];
	setp.lt.s32 	%p38, %r6, 1;
	@%p38 bra 	$L__BB8_10;
	ld.local.f64 	%fd303, [%rd2+16];
	cvt.rn.f64.u32 	%fd304, %r6;
	div.rn.f64 	%fd424, %fd303, %fd304;
$L__BB8_10:
	ld.local.u32 	%r7, [%rd1+12];
	setp.lt.s32 	%p39, %r7, 1;
	@%p39 bra 	$L__BB8_12;
	ld.local.f64 	%fd305, [%rd2+24];
	cvt.rn.f64.u32 	%fd306, %r7;
	div.rn.f64 	%fd423, %fd305, %fd306;
$L__BB8_12:
	ld.local.u32 	%r8, [%rd1+16];
	setp.lt.s32 	%p40, %r8, 1;
	@%p40 bra 	$L__BB8_14;
	ld.local.f64 	%fd307, [%rd2+32];
	cvt.rn.f64.u32 	%fd308, %r8;
	div.rn.f64 	%fd422, %fd307, %fd308;
$L__BB8_14:
	ld.local.u32 	%r9, [%rd1+20];
	setp.lt.s32 	%p41, %r9, 1;
	@%p41 bra 	$L__BB8_16;
	ld.local.f64 	%fd309, [%rd2+40];
	cvt.rn.f64.u32 	%fd310, %r9;
	div.rn.f64 	%fd421, %fd309, %fd310;
$L__BB8_16:
	ld.local.u32 	%r10, [%rd1+24];
	setp.lt.s32 	%p42, %r10, 1;
	@%p42 bra 	$L__BB8_18;
	ld.local.f64 	%fd311, [%rd2+48];
	cvt.rn.f64.u32 	%fd312, %r10;
	div.rn.f64 	%fd420, %fd311, %fd312;
$L__BB8_18:
	ld.local.u32 	%r11, [%rd1+28];
	setp.lt.s32 	%p43, %r11, 1;
	@%p43 bra 	$L__BB8_20;
	ld.local.f64 	%fd313, [%rd2+56];
	cvt.rn.f64.u32 	%fd314, %r11;
	div.rn.f64 	%fd419, %fd313, %fd314;
$L__BB8_20:
	ld.local.u32 	%r12, [%rd1+32];
	setp.lt.s32 	%p44, %r12, 1;
	@%p44 bra 	$L__BB8_22;
	ld.local.f64 	%fd315, [%rd2+64];
	cvt.rn.f64.u32 	%fd316, %r12;
	div.rn.f64 	%fd418, %fd315, %fd316;
$L__BB8_22:
	ld.local.u32 	%r13, [%rd1+36];
	setp.lt.s32 	%p45, %r13, 1;
	@%p45 bra 	$L__BB8_24;
	ld.local.f64 	%fd317, [%rd2+72];
	cvt.rn.f64.u32 	%fd318, %r13;
	div.rn.f64 	%fd417, %fd317, %fd318;
$L__BB8_24:
	ld.local.u32 	%r14, [%rd1+40];
	setp.lt.s32 	%p46, %r14, 1;
	@%p46 bra 	$L__BB8_26;
	ld.local.f64 	%fd319, [%rd2+80];
	cvt.rn.f64.u32 	%fd320, %r14;
	div.rn.f64 	%fd416, %fd319, %fd320;
$L__BB8_26:
	ld.local.u32 	%r15, [%rd1+44];
	setp.lt.s32 	%p47, %r15, 1;
	@%p47 bra 	$L__BB8_28;
	ld.local.f64 	%fd321, [%rd2+88];
	cvt.rn.f64.u32 	%fd322, %r15;
	div.rn.f64 	%fd415, %fd321, %fd322;
$L__BB8_28:
	ld.local.u32 	%r16, [%rd1+48];
	setp.lt.s32 	%p48, %r16, 1;
	@%p48 bra 	$L__BB8_30;
	ld.local.f64 	%fd323, [%rd2+96];
	cvt.rn.f64.u32 	%fd324, %r16;
	div.rn.f64 	%fd414, %fd323, %fd324;
$L__BB8_30:
	ld.local.u32 	%r17, [%rd1+52];
	setp.lt.s32 	%p49, %r17, 1;
	@%p49 bra 	$L__BB8_32;
	ld.local.f64 	%fd325, [%rd2+104];
	cvt.rn.f64.u32 	%fd326, %r17;
	div.rn.f64 	%fd413, %fd325, %fd326;
$L__BB8_32:
	ld.local.u32 	%r18, [%rd1+56];
	setp.lt.s32 	%p50, %r18, 1;
	@%p50 bra 	$L__BB8_34;
	ld.local.f64 	%fd327, [%rd2+112];
	cvt.rn.f64.u32 	%fd328, %r18;
	div.rn.f64 	%fd412, %fd327, %fd328;
$L__BB8_34:
	ld.local.u32 	%r19, [%rd1+60];
	setp.lt.s32 	%p51, %r19, 1;
	@%p51 bra 	$L__BB8_36;
	ld.local.f64 	%fd329, [%rd2+120];
	cvt.rn.f64.u32 	%fd330, %r19;
	div.rn.f64 	%fd411, %fd329, %fd330;
$L__BB8_36:
	ld.local.u32 	%r20, [%rd1+64];
	setp.lt.s32 	%p52, %r20, 1;
	@%p52 bra 	$L__BB8_38;
	ld.local.f64 	%fd331, [%rd2+128];
	cvt.rn.f64.u32 	%fd332, %r20;
	div.rn.f64 	%fd410, %fd331, %fd332;
$L__BB8_38:
	ld.local.u32 	%r21, [%rd1+68];
	setp.lt.s32 	%p53, %r21, 1;
	@%p53 bra 	$L__BB8_40;
	ld.local.f64 	%fd333, [%rd2+136];
	cvt.rn.f64.u32 	%fd334, %r21;
	div.rn.f64 	%fd409, %fd333, %fd334;
$L__BB8_40:
	ld.local.u32 	%r22, [%rd1+72];
	setp.lt.s32 	%p54, %r22, 1;
	@%p54 bra 	$L__BB8_42;
	ld.local.f64 	%fd335, [%rd2+144];
	cvt.rn.f64.u32 	%fd336, %r22;
	div.rn.f64 	%fd408, %fd335, %fd336;
$L__BB8_42:
	ld.local.u32 	%r23, [%rd1+76];
	setp.lt.s32 	%p55, %r23, 1;
	@%p55 bra 	$L__BB8_44;
	ld.local.f64 	%fd337, [%rd2+152];
	cvt.rn.f64.u32 	%fd338, %r23;
	div.rn.f64 	%fd407, %fd337, %fd338;
$L__BB8_44:
	ld.local.u32 	%r24, [%rd1+80];
	setp.lt.s32 	%p56, %r24, 1;
	@%p56 bra 	$L__BB8_46;
	ld.local.f64 	%fd339, [%rd2+160];
	cvt.rn.f64.u32 	%fd340, %r24;
	div.rn.f64 	%fd406, %fd339, %fd340;
$L__BB8_46:
	ld.local.u32 	%r25, [%rd1+84];
	setp.lt.s32 	%p57, %r25, 1;
	@%p57 bra 	$L__BB8_48;
	ld.local.f64 	%fd341, [%rd2+168];
	cvt.rn.f64.u32 	%fd342, %r25;
	div.rn.f64 	%fd405, %fd341, %fd342;
$L__BB8_48:
	ld.local.u32 	%r26, [%rd1+88];
	setp.lt.s32 	%p58, %r26, 1;
	@%p58 bra 	$L__BB8_50;
	ld.local.f64 	%fd343, [%rd2+176];
	cvt.rn.f64.u32 	%fd344, %r26;
	div.rn.f64 	%fd404, %fd343, %fd344;
$L__BB8_50:
	ld.local.u32 	%r27, [%rd1+92];
	setp.lt.s32 	%p59, %r27, 1;
	@%p59 bra 	$L__BB8_52;
	ld.local.f64 	%fd345, [%rd2+184];
	cvt.rn.f64.u32 	%fd346, %r27;
	div.rn.f64 	%fd403, %fd345, %fd346;
$L__BB8_52:
	ld.local.u32 	%r28, [%rd1+96];
	setp.lt.s32 	%p60, %r28, 1;
	@%p60 bra 	$L__BB8_54;
	ld.local.f64 	%fd347, [%rd2+192];
	cvt.rn.f64.u32 	%fd348, %r28;
	div.rn.f64 	%fd402, %fd347, %fd348;
$L__BB8_54:
	ld.local.u32 	%r29, [%rd1+100];
	setp.lt.s32 	%p61, %r29, 1;
	@%p61 bra 	$L__BB8_56;
	ld.local.f64 	%fd349, [%rd2+200];
	cvt.rn.f64.u32 	%fd350, %r29;
	div.rn.f64 	%fd401, %fd349, %fd350;
$L__BB8_56:
	ld.local.u32 	%r30, [%rd1+104];
	setp.lt.s32 	%p62, %r30, 1;
	@%p62 bra 	$L__BB8_58;
	ld.local.f64 	%fd351, [%rd2+208];
	cvt.rn.f64.u32 	%fd352, %r30;
	div.rn.f64 	%fd400, %fd351, %fd352;
$L__BB8_58:
	ld.local.u32 	%r31, [%rd1+108];
	setp.lt.s32 	%p63, %r31, 1;
	@%p63 bra 	$L__BB8_60;
	ld.local.f64 	%fd353, [%rd2+216];
	cvt.rn.f64.u32 	%fd354, %r31;
	div.rn.f64 	%fd399, %fd353, %fd354;
$L__BB8_60:
	ld.local.u32 	%r32, [%rd1+112];
	setp.lt.s32 	%p64, %r32, 1;
	@%p64 bra 	$L__BB8_62;
	ld.local.f64 	%fd355, [%rd2+224];
	cvt.rn.f64.u32 	%fd356, %r32;
	div.rn.f64 	%fd398, %fd355, %fd356;
$L__BB8_62:
	ld.local.u32 	%r33, [%rd1+116];
	setp.lt.s32 	%p65, %r33, 1;
	@%p65 bra 	$L__BB8_64;
	ld.local.f64 	%fd357, [%rd2+232];
	cvt.rn.f64.u32 	%fd358, %r33;
	div.rn.f64 	%fd397, %fd357, %fd358;
$L__BB8_64:
	ld.local.u32 	%r34, [%rd1+120];
	setp.lt.s32 	%p66, %r34, 1;
	@%p66 bra 	$L__BB8_66;
	ld.local.f64 	%fd359, [%rd2+240];
	cvt.rn.f64.u32 	%fd360, %r34;
	div.rn.f64 	%fd396, %fd359, %fd360;
$L__BB8_66:
	ld.local.u32 	%r35, [%rd1+124];
	setp.lt.s32 	%p67, %r35, 1;
	@%p67 bra 	$L__BB8_68;
	ld.local.f64 	%fd361, [%rd2+248];
	cvt.rn.f64.u32 	%fd362, %r35;
	div.rn.f64 	%fd395, %fd361, %fd362;
$L__BB8_68:
	add.s32 	%r66, %r66, 1;
	setp.ne.s32 	%p68, %r66, 10;
	@%p68 bra 	$L__BB8_2;
	ld.param.u64 	%rd75, [_Z16calculateClusterPyPdS0_m_param_2];
	ld.param.u64 	%rd74, [_Z16calculateClusterPyPdS0_m_param_1];
	mov.u32 	%r62, %ctaid.x;
	mov.u32 	%r63, %ntid.x;
	mov.u32 	%r64, %tid.x;
	mad.lo.s32 	%r65, %r62, %r63, %r64;
	mul.wide.s32 	%rd67, %r65, 32;
	cvta.to.global.u64 	%rd68, %rd74;
	shl.b64 	%rd69, %rd67, 3;
	add.s64 	%rd70, %rd68, %rd69;
	st.global.f64 	[%rd70], %fd426;
	cvt.rn.f64.s32 	%fd363, %r4;
	cvta.to.global.u64 	%rd71, %rd75;
	add.s64 	%rd72, %rd71, %rd69;
	st.global.f64 	[%rd72], %fd363;
	st.global.f64 	[%rd70+8], %fd425;
	cvt.rn.f64.s32 	%fd364, %r5;
	st.global.f64 	[%rd72+8], %fd364;
	st.global.f64 	[%rd70+16], %fd424;
	cvt.rn.f64.s32 	%fd365, %r6;
	st.global.f64 	[%rd72+16], %fd365;
	st.global.f64 	[%rd70+24], %fd423;
	cvt.rn.f64.s32 	%fd366, %r7;
	st.global.f64 	[%rd72+24], %fd366;
	st.global.f64 	[%rd70+32], %fd422;
	cvt.rn.f64.s32 	%fd367, %r8;
	st.global.f64 	[%rd72+32], %fd367;
	st.global.f64 	[%rd70+40], %fd421;
	cvt.rn.f64.s32 	%fd368, %r9;
	st.global.f64 	[%rd72+40], %fd368;
	st.global.f64 	[%rd70+48], %fd420;
	cvt.rn.f64.s32 	%fd369, %r10;
	st.global.f64 	[%rd72+48], %fd369;
	st.global.f64 	[%rd70+56], %fd419;
	cvt.rn.f64.s32 	%fd370, %r11;
	st.global.f64 	[%rd72+56], %fd370;
	st.global.f64 	[%rd70+64], %fd418;
	cvt.rn.f64.s32 	%fd371, %r12;
	st.global.f64 	[%rd72+64], %fd371;
	st.global.f64 	[%rd70+72], %fd417;
	cvt.rn.f64.s32 	%fd372, %r13;
	st.global.f64 	[%rd72+72], %fd372;
	st.global.f64 	[%rd70+80], %fd416;
	cvt.rn.f64.s32 	%fd373, %r14;
	st.global.f64 	[%rd72+80], %fd373;
	st.global.f64 	[%rd70+88], %fd415;
	cvt.rn.f64.s32 	%fd374, %r15;
	st.global.f64 	[%rd72+88], %fd374;
	st.global.f64 	[%rd70+96], %fd414;
	cvt.rn.f64.s32 	%fd375, %r16;
	st.global.f64 	[%rd72+96], %fd375;
	st.global.f64 	[%rd70+104], %fd413;
	cvt.rn.f64.s32 	%fd376, %r17;
	st.global.f64 	[%rd72+104], %fd376;
	st.global.f64 	[%rd70+112], %fd412;
	cvt.rn.f64.s32 	%fd377, %r18;
	st.global.f64 	[%rd72+112], %fd377;
	st.global.f64 	[%rd70+120], %fd411;
	cvt.rn.f64.s32 	%fd378, %r19;
	st.global.f64 	[%rd72+120], %fd378;
	st.global.f64 	[%rd70+128], %fd410;
	cvt.rn.f64.s32 	%fd379, %r20;
	st.global.f64 	[%rd72+128], %fd379;
	st.global.f64 	[%rd70+136], %fd409;
	cvt.rn.f64.s32 	%fd380, %r21;
	st.global.f64 	[%rd72+136], %fd380;
	st.global.f64 	[%rd70+144], %fd408;
	cvt.rn.f64.s32 	%fd381, %r22;
	st.global.f64 	[%rd72+144], %fd381;
	st.global.f64 	[%rd70+152], %fd407;
	cvt.rn.f64.s32 	%fd382, %r23;
	st.global.f64 	[%rd72+152], %fd382;
	st.global.f64 	[%rd70+160], %fd406;
	cvt.rn.f64.s32 	%fd383, %r24;
	st.global.f64 	[%rd72+160], %fd383;
	st.global.f64 	[%rd70+168], %fd405;
	cvt.rn.f64.s32 	%fd384, %r25;
	st.global.f64 	[%rd72+168], %fd384;
	st.global.f64 	[%rd70+176], %fd404;
	cvt.rn.f64.s32 	%fd385, %r26;
	st.global.f64 	[%rd72+176], %fd385;
	st.global.f64 	[%rd70+184], %fd403;
	cvt.rn.f64.s32 	%fd386, %r27;
	st.global.f64 	[%rd72+184], %fd386;
	st.global.f64 	[%rd70+192], %fd402;
	cvt.rn.f64.s32 	%fd387, %r28;
	st.global.f64 	[%rd72+192], %fd387;
	st.global.f64 	[%rd70+200], %fd401;
	cvt.rn.f64.s32 	%fd388, %r29;
	st.global.f64 	[%rd72+200], %fd388;
	st.global.f64 	[%rd70+208], %fd400;
	cvt.rn.f64.s32 	%fd389, %r30;
	st.global.f64 	[%rd72+208], %fd389;
	st.global.f64 	[%rd70+216], %fd399;
	cvt.rn.f64.s32 	%fd390, %r31;
	st.global.f64 	[%rd72+216], %fd390;
	st.global.f64 	[%rd70+224], %fd398;
	cvt.rn.f64.s32 	%fd391, %r32;
	st.global.f64 	[%rd72+224], %fd391;
	st.global.f64 	[%rd70+232], %fd397;
	cvt.rn.f64.s32 	%fd392, %r33;
	st.global.f64 	[%rd72+232], %fd392;
	st.global.f64 	[%rd70+240], %fd396;
	cvt.rn.f64.s32 	%fd393, %r34;
	st.global.f64 	[%rd72+240], %fd393;
	st.global.f64 	[%rd70+248], %fd395;
	cvt.rn.f64.s32 	%fd394, %r35;
	st.global.f64 	[%rd72+248], %fd394;
$L__BB8_70:
	ret;

}
.func  (.param .b64 func_retval0) __internal_accurate_pow()
{
	.reg .pred 	%p<8>;
	.reg .b32 	%r<46>;
	.reg .b32 	%f<3>;
	.reg .b64 	%fd<109>;

	mov.f64 	%fd10, 0d4000000000000000;
	{
	.reg .b32 %temp; 
	mov.b64 	{%temp, %r8}, %fd10;
	}
	{
	.reg .b32 %temp; 
	mov.b64 	{%r9, %temp}, %fd10;
	}
	shr.u32 	%r10, %r8, 20;
	setp.lt.u32 	%p1, %r8, 1048576;
	mov.f64 	%fd11, 0d4360000000000000;
	{
	.reg .b32 %temp; 
	mov.b64 	{%temp, %r11}, %fd11;
	}
	{
	.reg .b32 %temp; 
	mov.b64 	{%r12, %temp}, %fd11;
	}
	shr.u32 	%r13, %r11, 20;
	add.s32 	%r14, %r13, -54;
	selp.b32 	%r15, %r12, %r9, %p1;
	selp.b32 	%r16, %r11, %r8, %p1;
	selp.b32 	%r1, %r14, %r10, %p1;
	add.s32 	%r45, %r1, -1023;
	and.b32  	%r17, %r16, -2146435073;
	or.b32  	%r18, %r17, 1072693248;
	mov.b64 	%fd107, {%r15, %r18};
	setp.lt.u32 	%p2, %r18, 1073127583;
	@%p2 bra 	$L__BB9_2;
	{
	.reg .b32 %temp; 
	mov.b64 	{%r19, %temp}, %fd107;
	}
	{
	.reg .b32 %temp; 
	mov.b64 	{%temp, %r20}, %fd107;
	}
	add.s32 	%r21, %r20, -1048576;
	mov.b64 	%fd107, {%r19, %r21};
	add.s32 	%r45, %r1, -1022;
$L__BB9_2:
	add.f64 	%fd12, %fd107, 0dBFF0000000000000;
	add.f64 	%fd13, %fd107, 0d3FF0000000000000;
	rcp.approx.ftz.f64 	%fd14, %fd13;
	neg.f64 	%fd15, %fd13;
	fma.rn.f64 	%fd16, %fd15, %fd14, 0d3FF0000000000000;
	fma.rn.f64 	%fd17, %fd16, %fd16, %fd16;
	fma.rn.f64 	%fd18, %fd17, %fd14, %fd14;
	mul.f64 	%fd19, %fd12, %fd18;
	fma.rn.f64 	%fd20, %fd12, %fd18, %fd19;
	mul.f64 	%fd21, %fd20, %fd20;
	fma.rn.f64 	%fd22, %fd21, 0d3EB0F5FF7D2CAFE2, 0d3ED0F5D241AD3B5A;
	fma.rn.f64 	%fd23, %fd22, %fd21, 0d3EF3B20A75488A3F;
	fma.rn.f64 	%fd24, %fd23, %fd21, 0d3F1745CDE4FAECD5;
	fma.rn.f64 	%fd25, %fd24, %fd21, 0d3F3C71C7258A578B;
	fma.rn.f64 	%fd26, %fd25, %fd21, 0d3F6249249242B910;
	fma.rn.f64 	%fd27, %fd26, %fd21, 0d3F89999999999DFB;
	sub.f64 	%fd28, %fd12, %fd20;
	add.f64 	%fd29, %fd28, %fd28;
	neg.f64 	%fd30, %fd20;
	fma.rn.f64 	%fd31, %fd30, %fd12, %fd29;
	mul.f64 	%fd32, %fd18, %fd31;
	fma.rn.f64 	%fd33, %fd21, %fd27, 0d3FB5555555555555;
	mov.f64 	%fd34, 0d3FB5555555555555;
	sub.f64 	%fd35, %fd34, %fd33;
	fma.rn.f64 	%fd36, %fd21, %fd27, %fd35;
	add.f64 	%fd37, %fd36, 0dBC46A4CB00B9E7B0;
	add.f64 	%fd38, %fd33, %fd37;
	sub.f64 	%fd39, %fd33, %fd38;
	add.f64 	%fd40, %fd37, %fd39;
	mul.rn.f64 	%fd41, %fd20, %fd20;
	neg.f64 	%fd42, %fd41;
	fma.rn.f64 	%fd43, %fd20, %fd20, %fd42;
	{
	.reg .b32 %temp; 
	mov.b64 	{%r22, %temp}, %fd32;
	}
	{
	.reg .b32 %temp; 
	mov.b64 	{%temp, %r23}, %fd32;
	}
	add.s32 	%r24, %r23, 1048576;
	mov.b64 	%fd44, {%r22, %r24};
	fma.rn.f64 	%fd45, %fd20, %fd44, %fd43;
	mul.rn.f64 	%fd46, %fd41, %fd20;
	neg.f64 	%fd47, %fd46;
	fma.rn.f64 	%fd48, %fd41, %fd20, %fd47;
	fma.rn.f64 	%fd49, %fd41, %fd32, %fd48;
	fma.rn.f64 	%fd50, %fd45, %fd20, %fd49;
	mul.rn.f64 	%fd51, %fd38, %fd46;
	neg.f64 	%fd52, %fd51;
	fma.rn.f64 	%fd53, %fd38, %fd46, %fd52;
	fma.rn.f64 	%fd54, %fd38, %fd50, %fd53;
	fma.rn.f64 	%fd55, %fd40, %fd46, %fd54;
	add.f64 	%fd56, %fd51, %fd55;
	sub.f64 	%fd57, %fd51, %fd56;
	add.f64 	%fd58, %fd55, %fd57;
	add.f64 	%fd59, %fd20, %fd56;
	sub.f64 	%fd60, %fd20, %fd59;
	add.f64 	%fd61, %fd56, %fd60;
	add.f64 	%fd62, %fd58, %fd61;
	add.f64 	%fd63, %fd32, %fd62;
	add.f64 	%fd64, %fd59, %fd63;
	sub.f64 	%fd65, %fd59, %fd64;
	add.f64 	%fd66, %fd63, %fd65;
	xor.b32  	%r25, %r45, -2147483648;
	mov.b32 	%r26, 1127219200;
	mov.b64 	%fd67, {%r25, %r26};
	mov.b32 	%r27, -2147483648;
	mov.b64 	%fd68, {%r27, %r26};
	sub.f64 	%fd69, %fd67, %fd68;
	fma.rn.f64 	%fd70, %fd69, 0d3FE62E42FEFA39EF, %fd64;
	fma.rn.f64 	%fd71, %fd69, 0dBFE62E42FEFA39EF, %fd70;
	sub.f64 	%fd72, %fd71, %fd64;
	sub.f64 	%fd73, %fd66, %fd72;
	fma.rn.f64 	%fd74, %fd69, 0d3C7ABC9E3B39803F, %fd73;
	add.f64 	%fd75, %fd70, %fd74;
	sub.f64 	%fd76, %fd70, %fd75;
	add.f64 	%fd77, %fd74, %fd76;
	mov.f64 	%fd78, 0d4050000000000000;
	{
	.reg .b32 %temp; 
	mov.b64 	{%temp, %r28}, %fd78;
	}
	{
	.reg .b32 %temp; 
	mov.b64 	{%r29, %temp}, %fd78;
	}
	shl.b32 	%r30, %r28, 1;
	setp.gt.u32 	%p3, %r30, -33554433;
	and.b32  	%r31, %r28, -15728641;
	selp.b32 	%r32, %r31, %r28, %p3;
	mov.b64 	%fd79, {%r29, %r32};
	mul.rn.f64 	%fd80, %fd75, %fd79;
	neg.f64 	%fd81, %fd80;
	fma.rn.f64 	%fd82, %fd75, %fd79, %fd81;
	fma.rn.f64 	%fd83, %fd77, %fd79, %fd82;
	add.f64 	%fd4, %fd80, %fd83;
	sub.f64 	%fd84, %fd80, %fd4;
	add.f64 	%fd5, %fd83, %fd84;
	fma.rn.f64 	%fd85, %fd4, 0d3FF71547652B82FE, 0d4338000000000000;
	{
	.reg .b32 %temp; 
	mov.b64 	{%r5, %temp}, %fd85;
	}
	mov.f64 	%fd86, 0dC338000000000000;
	add.rn.f64 	%fd87, %fd85, %fd86;
	fma.rn.f64 	%fd88, %fd87, 0dBFE62E42FEFA39EF, %fd4;
	fma.rn.f64 	%fd89, %fd87, 0dBC7ABC9E3B39803F, %fd88;
	fma.rn.f64 	%fd90, %fd89, 0d3E5ADE1569CE2BDF, 0d3E928AF3FCA213EA;
	fma.rn.f64 	%fd91, %fd90, %fd89, 0d3EC71DEE62401315;
	fma.rn.f64 	%fd92, %fd91, %fd89, 0d3EFA01997C89EB71;
	fma.rn.f64 	%fd93, %fd92, %fd89, 0d3F2A01A014761F65;
	fma.rn.f64 	%fd94, %fd93, %fd89, 0d3F56C16C1852B7AF;
	fma.rn.f64 	%fd95, %fd94, %fd89, 0d3F81111111122322;
	fma.rn.f64 	%fd96, %fd95, %fd89, 0d3FA55555555502A1;
	fma.rn.f64 	%fd97, %fd96, %fd89, 0d3FC5555555555511;
	fma.rn.f64 	%fd98, %fd97, %fd89, 0d3FE000000000000B;
	fma.rn.f64 	%fd99, %fd98, %fd89, 0d3FF0000000000000;
	fma.rn.f64 	%fd100, %fd99, %fd89, 0d3FF0000000000000;
	{
	.reg .b32 %temp; 
	mov.b64 	{%r6, %temp}, %fd100;
	}
	{
	.reg .b32 %temp; 
	mov.b64 	{%temp, %r7}, %fd100;
	}
	shl.b32 	%r33, %r5, 20;
	add.s32 	%r34, %r33, %r7;
	mov.b64 	%fd108, {%r6, %r34};
	{
	.reg .b32 %temp; 
	mov.b64 	{%temp, %r35}, %fd4;
	}
	mov.b32 	%f2, %r35;
	abs.f32 	%f1, %f2;
	setp.lt.f32 	%p4, %f1, 0f4086232B;
	@%p4 bra 	$L__BB9_5;
	setp.lt.f64 	%p5, %fd4, 0d0000000000000000;
	add.f64 	%fd101, %fd4, 0d7FF0000000000000;
	selp.f64 	%fd108, 0d0000000000000000, %fd101, %p5;
	setp.geu.f32 	%p6, %f1, 0f40874800;
	@%p6 bra 	$L__BB9_5;
	shr.u32 	%r36, %r5, 31;
	add.s32 	%r37, %r5, %r36;
	shr.s32 	%r38, %r37, 1;
	shl.b32 	%r39, %r38, 20;
	add.s32 	%r40, %r7, %r39;
	mov.b64 	%fd102, {%r6, %r40};
	sub.s32 	%r41, %r5, %r38;
	shl.b32 	%r42, %r41, 20;
	add.s32 	%r43, %r42, 1072693248;
	mov.b32 	%r44, 0;
	mov.b64 	%fd103, {%r44, %r43};
	mul.f64 	%fd108, %fd103, %fd102;
$L__BB9_5:
	abs.f64 	%fd104, %fd108;
	setp.eq.f64 	%p7, %fd104, 0d7FF0000000000000;
	fma.rn.f64 	%fd105, %fd108, %fd5, %fd108;
	selp.f64 	%fd106, %fd108, %fd105, %p7;
	st.param.f64 	[func_retval0], %fd106;
	ret;

}


// ===== COMPILED SASS (sm_100) =====

	.target	sm_100

	.elftype	@"ET_EXEC"


//--------------------- .note.nv.tkinfo           --------------------------
	.section	.note.nv.tkinfo,"",@"SHT_NOTE"
	.sectionflags	@"SHF_NOTE_NV_TKINFO"
	.tkinfo
        /*0018*/ 	.word	0x00000002
        /*0030*/ 	.string	""
        /*0030*/ 	.string	"ptxas"
        /*0030*/ 	.string	"Cuda compilation tools, release 13.0, V13.0.88"
        /*0030*/ 	.string	"Build cuda_13.0.r13.0/compiler.36424714_0"
        /*0030*/ 	.string	"-arch sm_100 -m 64 "



//--------------------- .note.nv.cuinfo           --------------------------
	.section	.note.nv.cuinfo,"",@"SHT_NOTE"
	.sectionflags	@"SHF_NOTE_NV_CUINFO"
        /*0018*/ 	.short	0x0002
        /*001a*/ 	.short	0x0064
        /*001c*/ 	.short	0x0082
	.zero		2


//--------------------- .nv.info                  --------------------------
	.section	.nv.info,"",@"SHT_CUDA_INFO"
	.align	4


	//----- nvinfo : EIATTR_REGCOUNT
	.align		4
        /*0000*/ 	.byte	0x04, 0x2f
        /*0002*/ 	.short	(.L_1 - .L_0)
	.align		4
.L_0:
        /*0004*/ 	.word	index@(_Z31calculateBitFrequencies_EntropyPyPdS0_m)
        /*0008*/ 	.word	0x000000a8


	//----- nvinfo : EIATTR_FRAME_SIZE
	.align		4
.L_1:
        /*000c*/ 	.byte	0x04, 0x11
        /*000e*/ 	.short	(.L_3 - .L_2)
	.align		4
.L_2:
        /*0010*/ 	.word	index@(_Z31calculateBitFrequencies_EntropyPyPdS0_m)
        /*0014*/ 	.word	0x00000400


	//----- nvinfo : EIATTR_REGCOUNT
	.align		4
.L_3:
        /*0018*/ 	.byte	0x04, 0x2f
        /*001a*/ 	.short	(.L_5 - .L_4)
	.align		4
.L_4:
        /*001c*/ 	.word	index@(_Z34calculatePairTripleQuadFrequenciesPyPdS0_S0_m)
        /*0020*/ 	.word	0x00000048


	//----- nvinfo : EIATTR_FRAME_SIZE
	.align		4
.L_5:
        /*0024*/ 	.byte	0x04, 0x11
        /*0026*/ 	.short	(.L_7 - .L_6)
	.align		4
.L_6:
        /*0028*/ 	.word	index@($__internal_8_$__cuda_sm20_div_rn_f64_full)
        /*002c*/ 	.word	0x000000e0


	//----- nvinfo : EIATTR_FRAME_SIZE
	.align		4
.L_7:
        /*0030*/ 	.byte	0x04, 0x11
        /*0032*/ 	.short	(.L_9 - .L_8)
	.align		4
.L_8:
        /*0034*/ 	.word	index@(_Z34calculatePairTripleQuadFrequenciesPyPdS0_S0_m)
        /*0038*/ 	.word	0x000000e0


	//----- nvinfo : EIATTR_REGCOUNT
	.align		4
.L_9:
        /*003c*/ 	.byte	0x04, 0x2f
        /*003e*/ 	.short	(.L_11 - .L_10)
	.align		4
.L_10:
        /*0040*/ 	.word	index@(_Z19calculateUniformityPyPdS_m)
        /*0044*/ 	.word	0x00000020


	//----- nvinfo : EIATTR_FRAME_SIZE
	.align		4
.L_11:
        /*0048*/ 	.byte	0x04, 0x11
        /*004a*/ 	.short	(.L_13 - .L_12)
	.align		4
.L_12:
        /*004c*/ 	.word	index@(_Z19calculateUniformityPyPdS_m)
        /*0050*/ 	.word	0x00000000


	//----- nvinfo : EIATTR_REGCOUNT
	.align		4
.L_13:
        /*0054*/ 	.byte	0x04, 0x2f
        /*0056*/ 	.short	(.L_15 - .L_14)
	.align		4
.L_14:
        /*0058*/ 	.word	index@(_Z20calculateCorrelationPyPdm)
        /*005c*/ 	.word	0x00000030


	//----- nvinfo : EIATTR_FRAME_SIZE
	.align		4
.L_15:
        /*0060*/ 	.byte	0x04, 0x11
        /*0062*/ 	.short	(.L_17 - .L_16)
	.align		4
.L_16:
        /*0064*/ 	.word	index@($__internal_7_$__cuda_sm20_dsqrt_rn_f64_mediumpath_v1)
        /*0068*/ 	.word	0x00000000


	//----- nvinfo : EIATTR_FRAME_SIZE
	.align		4
.L_17:
        /*006c*/ 	.byte	0x04, 0x11
        /*006e*/ 	.short	(.L_19 - .L_18)
	.align		4
.L_18:
        /*0070*/ 	.word	index@($__internal_6_$__cuda_sm20_div_rn_f64_full)
        /*0074*/ 	.word	0x00000000


	//----- nvinfo : EIATTR_FRAME_SIZE
	.align		4
.L_19:
        /*0078*/ 	.byte	0x04, 0x11
        /*007a*/ 	.short	(.L_21 - .L_20)
	.align		4
.L_20:
        /*007c*/ 	.word	index@(_Z20calculateCorrelationPyPdm)
        /*0080*/ 	.word	0x00000000


	//----- nvinfo : EIATTR_REGCOUNT
	.align		4
.L_21:
        /*0084*/ 	.byte	0x04, 0x2f
        /*0086*/ 	.short	(.L_23 - .L_22)
	.align		4
.L_22:
        /*0088*/ 	.word	index@(_Z13calculateNISTPyPdS0_S0_mm)
        /*008c*/ 	.word	0x00000028


	//----- nvinfo : EIATTR_FRAME_SIZE
	.align		4
.L_23:
        /*0090*/ 	.byte	0x04, 0x11
        /*0092*/ 	.short	(.L_25 - .L_24)
	.align		4
.L_24:
        /*0094*/ 	.word	index@($__internal_5_$__cuda_sm20_div_u64)
        /*0098*/ 	.word	0x00000000


	//----- nvinfo : EIATTR_FRAME_SIZE
	.align		4
.L_25:
        /*009c*/ 	.byte	0x04, 0x11
        /*009e*/ 	.short	(.L_27 - .L_26)
	.align		4
.L_26:
        /*00a0*/ 	.word	index@($__internal_4_$__cuda_sm20_div_rn_f64_full)
        /*00a4*/ 	.word	0x00000000


	//----- nvinfo : EIATTR_FRAME_SIZE
	.align		4
.L_27:
        /*00a8*/ 	.byte	0x04, 0x11
        /*00aa*/ 	.short	(.L_29 - .L_28)
	.align		4
.L_28:
        /*00ac*/ 	.word	index@(_Z13calculateNISTPyPdS0_S0_mm)
        /*00b0*/ 	.word	0x00000000


	//----- nvinfo : EIATTR_REGCOUNT
	.align		4
.L_29:
        /*00b4*/ 	.byte	0x04, 0x2f
        /*00b6*/ 	.short	(.L_31 - .L_30)
	.align		4
.L_30:
        /*00b8*/ 	.word	index@(_Z26calculateMutualInformationPyPdS0_m)
        /*00bc*/ 	.word	0x00000028


	//----- nvinfo : EIATTR_FRAME_SIZE
	.align		4
.L_31:
        /*00c0*/ 	.byte	0x04, 0x11
        /*00c2*/ 	.short	(.L_33 - .L_32)
	.align		4
.L_32:
        /*00c4*/ 	.word	index@($__internal_3_$__cuda_sm20_div_rn_f64_full)
        /*00c8*/ 	.word	0x000002d0


	//----- nvinfo : EIATTR_FRAME_SIZE
	.align		4
.L_33:
        /*00cc*/ 	.byte	0x04, 0x11
        /*00ce*/ 	.short	(.L_35 - .L_34)
	.align		4
.L_34:
        /*00d0*/ 	.word	index@(_Z26calculateMutualInformationPyPdS0_m)
        /*00d4*/ 	.word	0x000002d0


	//----- nvinfo : EIATTR_REGCOUNT
	.align		4
.L_35:
        /*00d8*/ 	.byte	0x04, 0x2f
        /*00da*/ 	.short	(.L_37 - .L_36)
	.align		4
.L_36:
        /*00dc*/ 	.word	index@(_Z17calculateAutocorrPyPdm)
        /*00e0*/ 	.word	0x00000030


	//----- nvinfo : EIATTR_FRAME_SIZE
	.align		4
.L_37:
        /*00e4*/ 	.byte	0x04, 0x11
        /*00e6*/ 	.short	(.L_39 - .L_38)
	.align		4
.L_38:
        /*00e8*/ 	.word	index@($__internal_2_$__cuda_sm20_div_rn_f64_full)
        /*00ec*/ 	.word	0x00000050


	//----- nvinfo : EIATTR_FRAME_SIZE
	.align		4
.L_39:
        /*00f0*/ 	.byte	0x04, 0x11
        /*00f2*/ 	.short	(.L_41 - .L_40)
	.align		4
.L_40:
        /*00f4*/ 	.word	index@(_Z17calculateAutocorrPyPdm)
        /*00f8*/ 	.word	0x00000050


	//----- nvinfo : EIATTR_REGCOUNT
	.align		4
.L_41:
        /*00fc*/ 	.byte	0x04, 0x2f
        /*00fe*/ 	.short	(.L_43 - .L_42)
	.align		4
.L_42:
        /*0100*/ 	.word	index@(_Z13calculateDiffPyPdm)
        /*0104*/ 	.word	0x0000002c


	//----- nvinfo : EIATTR_FRAME_SIZE
	.align		4
.L_43:
        /*0108*/ 	.byte	0x04, 0x11
        /*010a*/ 	.short	(.L_45 - .L_44)
	.align		4
.L_44:
        /*010c*/ 	.word	index@($_Z13calculateDiffPyPdm$__internal_accurate_pow)
        /*0110*/ 	.word	0x00000400


	//----- nvinfo : EIATTR_FRAME_SIZE
	.align		4
.L_45:
        /*0114*/ 	.byte	0x04, 0x11
        /*0116*/ 	.short	(.L_47 - .L_46)
	.align		4
.L_46:
        /*0118*/ 	.word	index@($__internal_1_$__cuda_sm20_div_rn_f64_full)
        /*011c*/ 	.word	0x00000400


	//----- nvinfo : EIATTR_FRAME_SIZE
	.align		4
.L_47:
        /*0120*/ 	.byte	0x04, 0x11
        /*0122*/ 	.short	(.L_49 - .L_48)
	.align		4
.L_48:
        /*0124*/ 	.word	index@(_Z13calculateDiffPyPdm)
        /*0128*/ 	.word	0x00000400


	//----- nvinfo : EIATTR_REGCOUNT
	.align		4
.L_49:
        /*012c*/ 	.byte	0x04, 0x2f
        /*012e*/ 	.short	(.L_51 - .L_50)
	.align		4
.L_50:
        /*0130*/ 	.word	index@(_Z16calculateClusterPyPdS0_m)
        /*0134*/ 	.word	0x00000080


	//----- nvinfo : EIATTR_FRAME_SIZE
	.align		4
.L_51:
        /*0138*/ 	.byte	0x04, 0x11
        /*013a*/ 	.short	(.L_53 - .L_52)
	.align		4
.L_52:
        /*013c*/ 	.word	index@($_Z16calculateClusterPyPdS0_m$__internal_accurate_pow)
        /*0140*/ 	.word	0x00000180


	//----- nvinfo : EIATTR_FRAME_SIZE
	.align		4
.L_53:
        /*0144*/ 	.byte	0x04, 0x11
        /*0146*/ 	.short	(.L_55 - .L_54)
	.align		4
.L_54:
        /*0148*/ 	.word	index@($__internal_0_$__cuda_sm20_div_rn_f64_full)
        /*014c*/ 	.word	0x00000180


	//----- nvinfo : EIATTR_FRAME_SIZE
	.align		4
.L_55:
        /*0150*/ 	.byte	0x04, 0x11
        /*0152*/ 	.short	(.L_57 - .L_56)
	.align		4
.L_56:
        /*0154*/ 	.word	index@(_Z16calculateClusterPyPdS0_m)
        /*0158*/ 	.word	0x00000180


	//----- nvinfo : EIATTR_MIN_STACK_SIZE
	.align		4
.L_57:
        /*015c*/ 	.byte	0x04, 0x12
        /*015e*/ 	.short	(.L_59 - .L_58)
	.align		4
.L_58:
        /*0160*/ 	.word	index@(_Z16calculateClusterPyPdS0_m)
        /*0164*/ 	.word	0x00000180


	//----- nvinfo : EIATTR_MIN_STACK_SIZE
	.align		4
.L_59:
        /*0168*/ 	.byte	0x04, 0x12
        /*016a*/ 	.short	(.L_61 - .L_60)
	.align		4
.L_60:
        /*016c*/ 	.word	index@(_Z13calculateDiffPyPdm)
        /*0170*/ 	.word	0x00000400


	//----- nvinfo : EIATTR_MIN_STACK_SIZE
	.align		4
.L_61:
        /*0174*/ 	.byte	0x04, 0x12
        /*0176*/ 	.short	(.L_63 - .L_62)
	.align		4
.L_62:
        /*0178*/ 	.word	index@(_Z17calculateAutocorrPyPdm)
        /*017c*/ 	.word	0x00000050


	//----- nvinfo : EIATTR_MIN_STACK_SIZE
	.align		4
.L_63:
        /*0180*/ 	.byte	0x04, 0x12
        /*0182*/ 	.short	(.L_65 - .L_64)
	.align		4
.L_64:
        /*0184*/ 	.word	index@(_Z26calculateMutualInformationPyPdS0_m)
        /*0188*/ 	.word	0x000002d0


	//----- nvinfo : EIATTR_MIN_STACK_SIZE
	.align		4
.L_65:
        /*018c*/ 	.byte	0x04, 0x12
        /*018e*/ 	.short	(.L_67 - .L_66)
	.align		4
.L_66:
        /*0190*/ 	.word	index@(_Z13calculateNISTPyPdS0_S0_mm)
        /*0194*/ 	.word	0x00000000


	//----- nvinfo : EIATTR_MIN_STACK_SIZE
	.align		4
.L_67:
        /*0198*/ 	.byte	0x04, 0x12
        /*019a*/ 	.short	(.L_69 - .L_68)
	.align		4
.L_68:
        /*019c*/ 	.word	index@(_Z20calculateCorrelationPyPdm)
        /*01a0*/ 	.word	0x00000000


	//----- nvinfo : EIATTR_MIN_STACK_SIZE
	.align		4
.L_69:
        /*01a4*/ 	.byte	0x04, 0x12
        /*01a6*/ 	.short	(.L_71 - .L_70)
	.align		4
.L_70:
        /*01a8*/ 	.word	index@(_Z19calculateUniformityPyPdS_m)
        /*01ac*/ 	.word	0x00000000


	//----- nvinfo : EIATTR_MIN_STACK_SIZE
	.align		4
.L_71:
        /*01b0*/ 	.byte	0x04, 0x12
        /*01b2*/ 	.short	(.L_73 - .L_72)
	.align		4
.L_72:
        /*01b4*/ 	.word	index@(_Z34calculatePairTripleQuadFrequenciesPyPdS0_S0_m)
        /*01b8*/ 	.word	0x000000e0


	//----- nvinfo : EIATTR_MIN_STACK_SIZE
	.align		4
.L_73:
        /*01bc*/ 	.byte	0x04, 0x12
        /*01be*/ 	.short	(.L_75 - .L_74)
	.align		4
.L_74:
        /*01c0*/ 	.word	index@(_Z31calculateBitFrequencies_EntropyPyPdS0_m)
        /*01c4*/ 	.word	0x00000400
.L_75:


//--------------------- .nv.compat                --------------------------
	.section	.nv.compat,"",@"SHT_CUDA_COMPAT_INFO"
	.align	4
        /*0000*/ 	.byte	0x02, 0x09, 0x00, 0x00, 0x02, 0x02, 0x01, 0x00, 0x02, 0x05, 0x05, 0x00, 0x03, 0x07, 0x01, 0x01
        /*0010*/ 	.byte	0x02, 0x03, 0x00, 0x00, 0x02, 0x06, 0x01, 0x00, 0x04, 0x0b, 0x08, 0x00, 0x01, 0x00, 0x00, 0x00
        /*0020*/ 	.byte	0x00, 0x00, 0x00, 0x00


//--------------------- .nv.info._Z16calculateClusterPyPdS0_m --------------------------
	.section	.nv.info._Z16calculateClusterPyPdS0_m,"",@"SHT_CUDA_INFO"
	.sectionflags	@""
	.align	4


	//----- nvinfo : EIATTR_CUDA_API_VERSION
	.align		4
        /*0000*/ 	.byte	0x04, 0x37
        /*0002*/ 	.short	(.L_77 - .L_76)
.L_76:
        /*0004*/ 	.word	0x00000082


	//----- nvinfo : EIATTR_KPARAM_INFO
	.align		4
.L_77:
        /*0008*/ 	.byte	0x04, 0x17
        /*000a*/ 	.short	(.L_79 - .L_78)
.L_78:
        /*000c*/ 	.word	0x00000000
        /*0010*/ 	.short	0x0003
        /*0012*/ 	.short	0x0018
        /*0014*/ 	.byte	0x00, 0xf0, 0x21, 0x00


	//----- nvinfo : EIATTR_KPARAM_INFO
	.align		4
.L_79:
        /*0018*/ 	.byte	0x04, 0x17
        /*001a*/ 	.short	(.L_81 - .L_80)
.L_80:
        /*001c*/ 	.word	0x00000000
        /*0020*/ 	.short	0x0002
        /*0022*/ 	.short	0x0010
        /*0024*/ 	.byte	0x00, 0xf5, 0x21, 0x00


	//----- nvinfo : EIATTR_KPARAM_INFO
	.align		4
.L_81:
        /*0028*/ 	.byte	0x04, 0x17
        /*002a*/ 	.short	(.L_83 - .L_82)
.L_82:
        /*002c*/ 	.word	0x00000000
        /*0030*/ 	.short	0x0001
        /*0032*/ 	.short	0x0008
        /*0034*/ 	.byte	0x00, 0xf5, 0x21, 0x00


	//----- nvinfo : EIATTR_KPARAM_INFO
	.align		4
.L_83:
        /*0038*/ 	.byte	0x04, 0x17
        /*003a*/ 	.short	(.L_85 - .L_84)
.L_84:
        /*003c*/ 	.word	0x00000000
        /*0040*/ 	.short	0x0000
        /*0042*/ 	.short	0x0000
        /*0044*/ 	.byte	0x00, 0xf5, 0x21, 0x00


	//----- nvinfo : EIATTR_SPARSE_MMA_MASK
	.align		4
.L_85:
        /*0048*/ 	.byte	0x03, 0x50
        /*004a*/ 	.short	0x0000


	//----- nvinfo : EIATTR_MAXREG_COUNT
	.align		4
        /*004c*/ 	.byte	0x03, 0x1b
        /*004e*/ 	.short	0x00ff


	//----- nvinfo : EIATTR_MERCURY_ISA_VERSION
	.align		4
        /*0050*/ 	.byte	0x03, 0x5f
        /*0052*/ 	.short	0x0101


	//----- nvinfo : EIATTR_VRC_CTA_INIT_COUNT
	.align		4
        /*0054*/ 	.byte	0x02, 0x4a
	.zero		1
	.zero		1


	//----- nvinfo : EIATTR_EXIT_INSTR_OFFSETS
	.align		4
        /*0058*/ 	.byte	0x04, 0x1c
        /*005a*/ 	.short	(.L_87 - .L_86)


	//   ....[0]....
.L_86:
        /*005c*/ 	.word	0x000000a0


	//   ....[1]....
        /*0060*/ 	.word	0x00008600


	//----- nvinfo : EIATTR_CRS_STACK_SIZE
	.align		4
.L_87:
        /*0064*/ 	.byte	0x04, 0x1e
        /*0066*/ 	.short	(.L_89 - .L_88)
.L_88:
        /*0068*/ 	.word	0x00000000


	//----- nvinfo : EIATTR_CBANK_PARAM_SIZE
	.align		4
.L_89:
        /*006c*/ 	.byte	0x03, 0x19
        /*006e*/ 	.short	0x0020


	//----- nvinfo : EIATTR_PARAM_CBANK
	.align		4
        /*0070*/ 	.byte	0x04, 0x0a
        /*0072*/ 	.short	(.L_91 - .L_90)
	.align		4
.L_90:
        /*0074*/ 	.word	index@(.nv.constant0._Z16calculateClusterPyPdS0_m)
        /*0078*/ 	.short	0x0380
        /*007a*/ 	.short	0x0020


	//----- nvinfo : EIATTR_SW_WAR
	.align		4
.L_91:
        /*007c*/ 	.byte	0x04, 0x36
        /*007e*/ 	.short	(.L_93 - .L_92)
.L_92:
        /*0080*/ 	.word	0x00000008
.L_93:


//--------------------- .nv.info._Z13calculateDiffPyPdm --------------------------
	.section	.nv.info._Z13calculateDiffPyPdm,"",@"SHT_CUDA_INFO"
	.sectionflags	@""
	.align	4


	//----- nvinfo : EIATTR_CUDA_API_VERSION
	.align		4
        /*0000*/ 	.byte	0x04, 0x37
        /*0002*/ 	.short	(.L_95 - .L_94)
.L_94:
        /*0004*/ 	.word	0x00000082


	//----- nvinfo : EIATTR_KPARAM_INFO
	.align		4
.L_95:
        /*0008*/ 	.byte	0x04, 0x17
        /*000a*/ 	.short	(.L_97 - .L_96)
.L_96:
        /*000c*/ 	.word	0x00000000
        /*0010*/ 	.short	0x0002
        /*0012*/ 	.short	0x0010
        /*0014*/ 	.byte	0x00, 0xf0, 0x21, 0x00


	//----- nvinfo : EIATTR_KPARAM_INFO
	.align		4
.L_97:
        /*0018*/ 	.byte	0x04, 0x17
        /*001a*/ 	.short	(.L_99 - .L_98)
.L_98:
        /*001c*/ 	.word	0x00000000
        /*0020*/ 	.short	0x0001
        /*0022*/ 	.short	0x0008
        /*0024*/ 	.byte	0x00, 0xf5, 0x21, 0x00


	//----- nvinfo : EIATTR_KPARAM_INFO
	.align		4
.L_99:
        /*0028*/ 	.byte	0x04, 0x17
        /*002a*/ 	.short	(.L_101 - .L_100)
.L_100:
        /*002c*/ 	.word	0x00000000
        /*0030*/ 	.short	0x0000
        /*0032*/ 	.short	0x0000
        /*0034*/ 	.byte	0x00, 0xf5, 0x21, 0x00


	//----- nvinfo : EIATTR_SPARSE_MMA_MASK
	.align		4
.L_101:
        /*0038*/ 	.byte	0x03, 0x50
        /*003a*/ 	.short	0x0000


	//----- nvinfo : EIATTR_MAXREG_COUNT
	.align		4
        /*003c*/ 	.byte	0x03, 0x1b
        /*003e*/ 	.short	0x00ff


	//----- nvinfo : EIATTR_MERCURY_ISA_VERSION
	.align		4
        /*0040*/ 	.byte	0x03, 0x5f
        /*0042*/ 	.short	0x0101


	//----- nvinfo : EIATTR_VRC_CTA_INIT_COUNT
	.align		4
        /*0044*/ 	.byte	0x02, 0x4a
	.zero		1
	.zero		1


	//----- nvinfo : EIATTR_EXIT_INSTR_OFFSETS
	.align		4
        /*0048*/ 	.byte	0x04, 0x1c
        /*004a*/ 	.short	(.L_103 - .L_102)


	//   ....[0]....
.L_102:
        /*004c*/ 	.word	0x000000a0


	//   ....[1]....
        /*0050*/ 	.word	0x00002ef0


	//----- nvinfo : EIATTR_CRS_STACK_SIZE
	.align		4
.L_103:
        /*0054*/ 	.byte	0x04, 0x1e
        /*0056*/ 	.short	(.L_105 - .L_104)
.L_104:
        /*0058*/ 	.word	0x00000000


	//----- nvinfo : EIATTR_CBANK_PARAM_SIZE
	.align		4
.L_105:
        /*005c*/ 	.byte	0x03, 0x19
        /*005e*/ 	.short	0x0018


	//----- nvinfo : EIATTR_PARAM_CBANK
	.align		4
        /*0060*/ 	.byte	0x04, 0x0a
        /*0062*/ 	.short	(.L_107 - .L_106)
	.align		4
.L_106:
        /*0064*/ 	.word	index@(.nv.constant0._Z13calculateDiffPyPdm)
        /*0068*/ 	.short	0x0380
        /*006a*/ 	.short	0x0018


	//----- nvinfo : EIATTR_SW_WAR
	.align		4
.L_107:
        /*006c*/ 	.byte	0x04, 0x36
        /*006e*/ 	.short	(.L_109 - .L_108)
.L_108:
        /*0070*/ 	.word	0x00000008
.L_109:


//--------------------- .nv.info._Z17calculateAutocorrPyPdm --------------------------
	.section	.nv.info._Z17calculateAutocorrPyPdm,"",@"SHT_CUDA_INFO"
	.sectionflags	@""
	.align	4


	//----- nvinfo : EIATTR_CUDA_API_VERSION
	.align		4
        /*0000*/ 	.byte	0x04, 0x37
        /*0002*/ 	.short	(.L_111 - .L_110)
.L_110:
        /*0004*/ 	.word	0x00000082


	//----- nvinfo : EIATTR_KPARAM_INFO
	.align		4
.L_111:
        /*0008*/ 	.byte	0x04, 0x17
        /*000a*/ 	.short	(.L_113 - .L_112)
.L_112:
        /*000c*/ 	.word	0x00000000
        /*0010*/ 	.short	0x0002
        /*0012*/ 	.short	0x0010
        /*0014*/ 	.byte	0x00, 0xf0, 0x21, 0x00


	//----- nvinfo : EIATTR_KPARAM_INFO
	.align		4
.L_113:
        /*0018*/ 	.byte	0x04, 0x17
        /*001a*/ 	.short	(.L_115 - .L_114)
.L_114:
        /*001c*/ 	.word	0x00000000
        /*0020*/ 	.short	0x0001
        /*0022*/ 	.short	0x0008
        /*0024*/ 	.byte	0x00, 0xf5, 0x21, 0x00


	//----- nvinfo : EIATTR_KPARAM_INFO
	.align		4
.L_115:
        /*0028*/ 	.byte	0x04, 0x17
        /*002a*/ 	.short	(.L_117 - .L_116)
.L_116:
        /*002c*/ 	.word	0x00000000
        /*0030*/ 	.short	0x0000
        /*0032*/ 	.short	0x0000
        /*0034*/ 	.byte	0x00, 0xf5, 0x21, 0x00


	//----- nvinfo : EIATTR_SPARSE_MMA_MASK
	.align		4
.L_117:
        /*0038*/ 	.byte	0x03, 0x50
        /*003a*/ 	.short	0x0000


	//----- nvinfo : EIATTR_MAXREG_COUNT
	.align		4
        /*003c*/ 	.byte	0x03, 0x1b
        /*003e*/ 	.short	0x00ff


	//----- nvinfo : EIATTR_MERCURY_ISA_VERSION
	.align		4
        /*0040*/ 	.byte	0x03, 0x5f
        /*0042*/ 	.short	0x0101


	//----- nvinfo : EIATTR_VRC_CTA_INIT_COUNT
	.align		4
        /*0044*/ 	.byte	0x02, 0x4a
	.zero		1
	.zero		1


	//----- nvinfo : EIATTR_EXIT_INSTR_OFFSETS
	.align		4
        /*0048*/ 	.byte	0x04, 0x1c
        /*004a*/ 	.short	(.L_119 - .L_118)


	//   ....[0]....
.L_118:
        /*004c*/ 	.word	0x000000a0


	//   ....[1]....
        /*0050*/ 	.word	0x00001cb0


	//----- nvinfo : EIATTR_CRS_STACK_SIZE
	.align		4
.L_119:
        /*0054*/ 	.byte	0x04, 0x1e
        /*0056*/ 	.short	(.L_121 - .L_120)
.L_120:
        /*0058*/ 	.word	0x00000000


	//----- nvinfo : EIATTR_CBANK_PARAM_SIZE
	.align		4
.L_121:
        /*005c*/ 	.byte	0x03, 0x19
        /*005e*/ 	.short	0x0018


	//----- nvinfo : EIATTR_PARAM_CBANK
	.align		4
        /*0060*/ 	.byte	0x04, 0x0a
        /*0062*/ 	.short	(.L_123 - .L_122)
	.align		4
.L_122:
        /*0064*/ 	.word	index@(.nv.constant0._Z17calculateAutocorrPyPdm)
        /*0068*/ 	.short	0x0380
        /*006a*/ 	.short	0x0018


	//----- nvinfo : EIATTR_SW_WAR
	.align		4
.L_123:
        /*006c*/ 	.byte	0x04, 0x36
        /*006e*/ 	.short	(.L_125 - .L_124)
.L_124:
        /*0070*/ 	.word	0x00000008
.L_125:


//--------------------- .nv.info._Z26calculateMutualInformationPyPdS0_m --------------------------
	.section	.nv.info._Z26calculateMutualInformationPyPdS0_m,"",@"SHT_CUDA_INFO"
	.sectionflags	@""
	.align	4


	//----- nvinfo : EIATTR_CUDA_API_VERSION
	.align		4
        /*0000*/ 	.byte	0x04, 0x37
        /*0002*/ 	.short	(.L_127 - .L_126)
.L_126:
        /*0004*/ 	.word	0x00000082


	//----- nvinfo : EIATTR_KPARAM_INFO
	.align		4
.L_127:
        /*0008*/ 	.byte	0x04, 0x17
        /*000a*/ 	.short	(.L_129 - .L_128)
.L_128:
        /*000c*/ 	.word	0x00000000
        /*0010*/ 	.short	0x0003
        /*0012*/ 	.short	0x0018
        /*0014*/ 	.byte	0x00, 0xf0, 0x21, 0x00


	//----- nvinfo : EIATTR_KPARAM_INFO
	.align		4
.L_129:
        /*0018*/ 	.byte	0x04, 0x17
        /*001a*/ 	.short	(.L_131 - .L_130)
.L_130:
        /*001c*/ 	.word	0x00000000
        /*0020*/ 	.short	0x0002
        /*0022*/ 	.short	0x0010
        /*0024*/ 	.byte	0x00, 0xf5, 0x21, 0x00


	//----- nvinfo : EIATTR_KPARAM_INFO
	.align		4
.L_131:
        /*0028*/ 	.byte	0x04, 0x17
        /*002a*/ 	.short	(.L_133 - .L_132)
.L_132:
        /*002c*/ 	.word	0x00000000
        /*0030*/ 	.short	0x0001
        /*0032*/ 	.short	0x0008
        /*0034*/ 	.byte	0x00, 0xf5, 0x21, 0x00


	//----- nvinfo : EIATTR_KPARAM_INFO
	.align		4
.L_133:
        /*0038*/ 	.byte	0x04, 0x17
        /*003a*/ 	.short	(.L_135 - .L_134)
.L_134:
        /*003c*/ 	.word	0x00000000
        /*0040*/ 	.short	0x0000
        /*0042*/ 	.short	0x0000
        /*0044*/ 	.byte	0x00, 0xf5, 0x21, 0x00


	//----- nvinfo : EIATTR_SPARSE_MMA_MASK
	.align		4
.L_135:
        /*0048*/ 	.byte	0x03, 0x50
        /*004a*/ 	.short	0x0000


	//----- nvinfo : EIATTR_MAXREG_COUNT
	.align		4
        /*004c*/ 	.byte	0x03, 0x1b
        /*004e*/ 	.short	0x00ff


	//----- nvinfo : EIATTR_MERCURY_ISA_VERSION
	.align		4
        /*0050*/ 	.byte	0x03, 0x5f
        /*0052*/ 	.short	0x0101


	//----- nvinfo : EIATTR_VRC_CTA_INIT_COUNT
	.align		4
        /*0054*/ 	.byte	0x02, 0x4a
	.zero		1
	.zero		1


	//----- nvinfo : EIATTR_EXIT_INSTR_OFFSETS
	.align		4
        /*0058*/ 	.byte	0x04, 0x1c
        /*005a*/ 	.short	(.L_137 - .L_136)


	//   ....[0]....
.L_136:
        /*005c*/ 	.word	0x000000d0


	//   ....[1]....
        /*0060*/ 	.word	0x00004c80


	//----- nvinfo : EIATTR_CRS_STACK_SIZE
	.align		4
.L_137:
        /*0064*/ 	.byte	0x04, 0x1e
        /*0066*/ 	.short	(.L_139 - .L_138)
.L_138:
        /*0068*/ 	.word	0x00000000


	//----- nvinfo : EIATTR_CBANK_PARAM_SIZE
	.align		4
.L_139:
        /*006c*/ 	.byte	0x03, 0x19
        /*006e*/ 	.short	0x0020


	//----- nvinfo : EIATTR_PARAM_CBANK
	.align		4
        /*0070*/ 	.byte	0x04, 0x0a
        /*0072*/ 	.short	(.L_141 - .L_140)
	.align		4
.L_140:
        /*0074*/ 	.word	index@(.nv.constant0._Z26calculateMutualInformationPyPdS0_m)
        /*0078*/ 	.short	0x0380
        /*007a*/ 	.short	0x0020


	//----- nvinfo : EIATTR_SW_WAR
	.align		4
.L_141:
        /*007c*/ 	.byte	0x04, 0x36
        /*007e*/ 	.short	(.L_143 - .L_142)
.L_142:
        /*0080*/ 	.word	0x00000008
.L_143:


//--------------------- .nv.info._Z13calculateNISTPyPdS0_S0_mm --------------------------
	.section	.nv.info._Z13calculateNISTPyPdS0_S0_mm,"",@"SHT_CUDA_INFO"
	.sectionflags	@""
	.align	4


	//----- nvinfo : EIATTR_CUDA_API_VERSION
	.align		4
        /*0000*/ 	.byte	0x04, 0x37
        /*0002*/ 	.short	(.L_145 - .L_144)
.L_144:
        /*0004*/ 	.word	0x00000082


	//----- nvinfo : EIATTR_KPARAM_INFO
	.align		4
.L_145:
        /*0008*/ 	.byte	0x04, 0x17
        /*000a*/ 	.short	(.L_147 - .L_146)
.L_146:
        /*000c*/ 	.word	0x00000000
        /*0010*/ 	.short	0x0005
        /*0012*/ 	.short	0x0028
        /*0014*/ 	.byte	0x00, 0xf0, 0x21, 0x00


	//----- nvinfo : EIATTR_KPARAM_INFO
	.align		4
.L_147:
        /*0018*/ 	.byte	0x04, 0x17
        /*001a*/ 	.short	(.L_149 - .L_148)
.L_148:
        /*001c*/ 	.word	0x00000000
        /*0020*/ 	.short	0x0004
        /*0022*/ 	.short	0x0020
        /*0024*/ 	.byte	0x00, 0xf0, 0x21, 0x00


	//----- nvinfo : EIATTR_KPARAM_INFO
	.align		4
.L_149:
        /*0028*/ 	.byte	0x04, 0x17
        /*002a*/ 	.short	(.L_151 - .L_150)
.L_150:
        /*002c*/ 	.word	0x00000000
        /*0030*/ 	.short	0x0003
        /*0032*/ 	.short	0x0018
        /*0034*/ 	.byte	0x00, 0xf5, 0x21, 0x00


	//----- nvinfo : EIATTR_KPARAM_INFO
	.align		4
.L_151:
        /*0038*/ 	.byte	0x04, 0x17
        /*003a*/ 	.short	(.L_153 - .L_152)
.L_152:
        /*003c*/ 	.word	0x00000000
        /*0040*/ 	.short	0x0002
        /*0042*/ 	.short	0x0010
        /*0044*/ 	.byte	0x00, 0xf5, 0x21, 0x00


	//----- nvinfo : EIATTR_KPARAM_INFO
	.align		4
.L_153:
        /*0048*/ 	.byte	0x04, 0x17
        /*004a*/ 	.short	(.L_155 - .L_154)
.L_154:
        /*004c*/ 	.word	0x00000000
        /*0050*/ 	.short	0x0001
        /*0052*/ 	.short	0x0008
        /*0054*/ 	.byte	0x00, 0xf5, 0x21, 0x00


	//----- nvinfo : EIATTR_KPARAM_INFO
	.align		4
.L_155:
        /*0058*/ 	.byte	0x04, 0x17
        /*005a*/ 	.short	(.L_157 - .L_156)
.L_156:
        /*005c*/ 	.word	0x00000000
        /*0060*/ 	.short	0x0000
        /*0062*/ 	.short	0x0000
        /*0064*/ 	.byte	0x00, 0xf5, 0x21, 0x00


	//----- nvinfo : EIATTR_SPARSE_MMA_MASK
	.align		4
.L_157:
        /*0068*/ 	.byte	0x03, 0x50
        /*006a*/ 	.short	0x0000


	//----- nvinfo : EIATTR_MAXREG_COUNT
	.align		4
        /*006c*/ 	.byte	0x03, 0x1b
        /*006e*/ 	.short	0x00ff


	//----- nvinfo : EIATTR_MERCURY_ISA_VERSION
	.align		4
        /*0070*/ 	.byte	0x03, 0x5f
        /*0072*/ 	.short	0x0101


	//----- nvinfo : EIATTR_VRC_CTA_INIT_COUNT
	.align		4
        /*0074*/ 	.byte	0x02, 0x4a
	.zero		1
	.zero		1


	//----- nvinfo : EIATTR_EXIT_INSTR_OFFSETS
	.align		4
        /*0078*/ 	.byte	0x04, 0x1c
        /*007a*/ 	.short	(.L_159 - .L_158)


	//   ....[0]....
.L_158:
        /*007c*/ 	.word	0x00000090


	//   ....[1]....
        /*0080*/ 	.word	0x00003970


	//----- nvinfo : EIATTR_CRS_STACK_SIZE
	.align		4
.L_159:
        /*0084*/ 	.byte	0x04, 0x1e
        /*0086*/ 	.short	(.L_161 - .L_160)
.L_160:
        /*0088*/ 	.word	0x00000000


	//----- nvinfo : EIATTR_CBANK_PARAM_SIZE
	.align		4
.L_161:
        /*008c*/ 	.byte	0x03, 0x19
        /*008e*/ 	.short	0x0030


	//----- nvinfo : EIATTR_PARAM_CBANK
	.align		4
        /*0090*/ 	.byte	0x04, 0x0a
        /*0092*/ 	.short	(.L_163 - .L_162)
	.align		4
.L_162:
        /*0094*/ 	.word	index@(.nv.constant0._Z13calculateNISTPyPdS0_S0_mm)
        /*0098*/ 	.short	0x0380
        /*009a*/ 	.short	0x0030


	//----- nvinfo : EIATTR_SW_WAR
	.align		4
.L_163:
        /*009c*/ 	.byte	0x04, 0x36
        /*009e*/ 	.short	(.L_165 - .L_164)
.L_164:
        /*00a0*/ 	.word	0x00000008
.L_165:


//--------------------- .nv.info._Z20calculateCorrelationPyPdm --------------------------
	.section	.nv.info._Z20calculateCorrelationPyPdm,"",@"SHT_CUDA_INFO"
	.sectionflags	@""
	.align	4


	//----- nvinfo : EIATTR_CUDA_API_VERSION
	.align		4
        /*0000*/ 	.byte	0x04, 0x37
        /*0002*/ 	.short	(.L_167 - .L_166)
.L_166:
        /*0004*/ 	.word	0x00000082


	//----- nvinfo : EIATTR_KPARAM_INFO
	.align		4
.L_167:
        /*0008*/ 	.byte	0x04, 0x17
        /*000a*/ 	.short	(.L_169 - .L_168)
.L_168:
        /*000c*/ 	.word	0x00000000
        /*0010*/ 	.short	0x0002
        /*0012*/ 	.short	0x0010
        /*0014*/ 	.byte	0x00, 0xf0, 0x21, 0x00


	//----- nvinfo : EIATTR_KPARAM_INFO
	.align		4
.L_169:
        /*0018*/ 	.byte	0x04, 0x17
        /*001a*/ 	.short	(.L_171 - .L_170)
.L_170:
        /*001c*/ 	.word	0x00000000
        /*0020*/ 	.short	0x0001
        /*0022*/ 	.short	0x0008
        /*0024*/ 	.byte	0x00, 0xf5, 0x21, 0x00


	//----- nvinfo : EIATTR_KPARAM_INFO
	.align		4
.L_171:
        /*0028*/ 	.byte	0x04, 0x17
        /*002a*/ 	.short	(.L_173 - .L_172)
.L_172:
        /*002c*/ 	.word	0x00000000
        /*0030*/ 	.short	0x0000
        /*0032*/ 	.short	0x0000
        /*0034*/ 	.byte	0x00, 0xf5, 0x21, 0x00


	//----- nvinfo : EIATTR_SPARSE_MMA_MASK
	.align		4
.L_173:
        /*0038*/ 	.byte	0x03, 0x50
        /*003a*/ 	.short	0x0000


	//----- nvinfo : EIATTR_MAXREG_COUNT
	.align		4
        /*003c*/ 	.byte	0x03, 0x1b
        /*003e*/ 	.short	0x00ff


	//----- nvinfo : EIATTR_MERCURY_ISA_VERSION
	.align		4
        /*0040*/ 	.byte	0x03, 0x5f
        /*0042*/ 	.short	0x0101


	//----- nvinfo : EIATTR_VRC_CTA_INIT_COUNT
	.align		4
        /*0044*/ 	.byte	0x02, 0x4a
	.zero		1
	.zero		1


	//----- nvinfo : EIATTR_EXIT_INSTR_OFFSETS
	.align		4
        /*0048*/ 	.byte	0x04, 0x1c
        /*004a*/ 	.short	(.L_175 - .L_174)


	//   ....[0]....
.L_174:
        /*004c*/ 	.word	0x00000090


	//   ....[1]....
        /*0050*/ 	.word	0x00001f80


	//----- nvinfo : EIATTR_CRS_STACK_SIZE
	.align		4
.L_175:
        /*0054*/ 	.byte	0x04, 0x1e
        /*0056*/ 	.short	(.L_177 - .L_176)
.L_176:
        /*0058*/ 	.word	0x00000000


	//----- nvinfo : EIATTR_CBANK_PARAM_SIZE
	.align		4
.L_177:
        /*005c*/ 	.byte	0x03, 0x19
        /*005e*/ 	.short	0x0018


	//----- nvinfo : EIATTR_PARAM_CBANK
	.align		4
        /*0060*/ 	.byte	0x04, 0x0a
        /*0062*/ 	.short	(.L_179 - .L_178)
	.align		4
.L_178:
        /*0064*/ 	.word	index@(.nv.constant0._Z20calculateCorrelationPyPdm)
        /*0068*/ 	.short	0x0380
        /*006a*/ 	.short	0x0018


	//----- nvinfo : EIATTR_SW_WAR
	.align		4
.L_179:
        /*006c*/ 	.byte	0x04, 0x36
        /*006e*/ 	.short	(.L_181 - .L_180)
.L_180:
        /*0070*/ 	.word	0x00000008
.L_181:


//--------------------- .nv.info._Z19calculateUniformityPyPdS_m --------------------------
	.section	.nv.info._Z19calculateUniformityPyPdS_m,"",@"SHT_CUDA_INFO"
	.sectionflags	@""
	.align	4


	//----- nvinfo : EIATTR_CUDA_API_VERSION
	.align		4
        /*0000*/ 	.byte	0x04, 0x37
        /*0002*/ 	.short	(.L_183 - .L_182)
.L_182:
        /*0004*/ 	.word	0x00000082


	//----- nvinfo : EIATTR_KPARAM_INFO
	.align		4
.L_183:
        /*0008*/ 	.byte	0x04, 0x17
        /*000a*/ 	.short	(.L_185 - .L_184)
.L_184:
        /*000c*/ 	.word	0x00000000
        /*0010*/ 	.short	0x0003
        /*0012*/ 	.short	0x0018
        /*0014*/ 	.byte	0x00, 0xf0, 0x21, 0x00


	//----- nvinfo : EIATTR_KPARAM_INFO
	.align		4
.L_185:
        /*0018*/ 	.byte	0x04, 0x17
        /*001a*/ 	.short	(.L_187 - .L_186)
.L_186:
        /*001c*/ 	.word	0x00000000
        /*0020*/ 	.short	0x0002
        /*0022*/ 	.short	0x0010
        /*0024*/ 	.byte	0x00, 0xf5, 0x21, 0x00


	//----- nvinfo : EIATTR_KPARAM_INFO
	.align		4
.L_187:
        /*0028*/ 	.byte	0x04, 0x17
        /*002a*/ 	.short	(.L_189 - .L_188)
.L_188:
        /*002c*/ 	.word	0x00000000
        /*0030*/ 	.short	0x0001
        /*0032*/ 	.short	0x0008
        /*0034*/ 	.byte	0x00, 0xf5, 0x21, 0x00


	//----- nvinfo : EIATTR_KPARAM_INFO
	.align		4
.L_189:
        /*0038*/ 	.byte	0x04, 0x17
        /*003a*/ 	.short	(.L_191 - .L_190)
.L_190:
        /*003c*/ 	.word	0x00000000
        /*0040*/ 	.short	0x0000
        /*0042*/ 	.short	0x0000
        /*0044*/ 	.byte	0x00, 0xf5, 0x21, 0x00


	//----- nvinfo : EIATTR_SPARSE_MMA_MASK
	.align		4
.L_191:
        /*0048*/ 	.byte	0x03, 0x50
        /*004a*/ 	.short	0x0000


	//----- nvinfo : EIATTR_MAXREG_COUNT
	.align		4
        /*004c*/ 	.byte	0x03, 0x1b
        /*004e*/ 	.short	0x00ff


	//----- nvinfo : EIATTR_MERCURY_ISA_VERSION
	.align		4
        /*0050*/ 	.byte	0x03, 0x5f
        /*0052*/ 	.short	0x0101


	//----- nvinfo : EIATTR_VRC_CTA_INIT_COUNT
	.align		4
        /*0054*/ 	.byte	0x02, 0x4a
	.zero		1
	.zero		1


	//----- nvinfo : EIATTR_EXIT_INSTR_OFFSETS
	.align		4
        /*0058*/ 	.byte	0x04, 0x1c
        /*005a*/ 	.short	(.L_193 - .L_192)


	//   ....[0]....
.L_192:
        /*005c*/ 	.word	0x00000090


	//   ....[1]....
        /*0060*/ 	.word	0x00000890


	//----- nvinfo : EIATTR_CBANK_PARAM_SIZE
	.align		4
.L_193:
        /*0064*/ 	.byte	0x03, 0x19
        /*0066*/ 	.short	0x0020


	//----- nvinfo : EIATTR_PARAM_CBANK
	.align		4
        /*0068*/ 	.byte	0x04, 0x0a
        /*006a*/ 	.short	(.L_195 - .L_194)
	.align		4
.L_194:
        /*006c*/ 	.word	index@(.nv.constant0._Z19calculateUniformityPyPdS_m)
        /*0070*/ 	.short	0x0380
        /*0072*/ 	.short	0x0020


	//----- nvinfo : EIATTR_SW_WAR
	.align		4
.L_195:
        /*0074*/ 	.byte	0x04, 0x36
        /*0076*/ 	.short	(.L_197 - .L_196)
.L_196:
        /*0078*/ 	.word	0x00000008
.L_197:


//--------------------- .nv.info._Z34calculatePairTripleQuadFrequenciesPyPdS0_S0_m --------------------------
	.section	.nv.info._Z34calculatePairTripleQuadFrequenciesPyPdS0_S0_m,"",@"SHT_CUDA_INFO"
	.sectionflags	@""
	.align	4


	//----- nvinfo : EIATTR_CUDA_API_VERSION
	.align		4
        /*0000*/ 	.byte	0x04, 0x37
        /*0002*/ 	.short	(.L_199 - .L_198)
.L_198:
        /*0004*/ 	.word	0x00000082


	//----- nvinfo : EIATTR_KPARAM_INFO
	.align		4
.L_199:
        /*0008*/ 	.byte	0x04, 0x17
        /*000a*/ 	.short	(.L_201 - .L_200)
.L_200:
        /*000c*/ 	.word	0x00000000
        /*0010*/ 	.short	0x0004
        /*0012*/ 	.short	0x0020
        /*0014*/ 	.byte	0x00, 0xf0, 0x21, 0x00


	//----- nvinfo : EIATTR_KPARAM_INFO
	.align		4
.L_201:
        /*0018*/ 	.byte	0x04, 0x17
        /*001a*/ 	.short	(.L_203 - .L_202)
.L_202:
        /*001c*/ 	.word	0x00000000
        /*0020*/ 	.short	0x0003
        /*0022*/ 	.short	0x0018
        /*0024*/ 	.byte	0x00, 0xf5, 0x21, 0x00


	//----- nvinfo : EIATTR_KPARAM_INFO
	.align		4
.L_203:
        /*0028*/ 	.byte	0x04, 0x17
        /*002a*/ 	.short	(.L_205 - .L_204)
.L_204:
        /*002c*/ 	.word	0x00000000
        /*0030*/ 	.short	0x0002
        /*0032*/ 	.short	0x0010
        /*0034*/ 	.byte	0x00, 0xf5, 0x21, 0x00


	//----- nvinfo : EIATTR_KPARAM_INFO
	.align		4
.L_205:
        /*0038*/ 	.byte	0x04, 0x17
        /*003a*/ 	.short	(.L_207 - .L_206)
.L_206:
        /*003c*/ 	.word	0x00000000
        /*0040*/ 	.short	0x0001
        /*0042*/ 	.short	0x0008
        /*0044*/ 	.byte	0x00, 0xf5, 0x21, 0x00


	//----- nvinfo : EIATTR_KPARAM_INFO
	.align		4
.L_207:
        /*0048*/ 	.byte	0x04, 0x17
        /*004a*/ 	.short	(.L_209 - .L_208)
.L_208:
        /*004c*/ 	.word	0x00000000
        /*0050*/ 	.short	0x0000
        /*0052*/ 	.short	0x0000
        /*0054*/ 	.byte	0x00, 0xf5, 0x21, 0x00


	//----- nvinfo : EIATTR_SPARSE_MMA_MASK
	.align		4
.L_209:
        /*0058*/ 	.byte	0x03, 0x50
        /*005a*/ 	.short	0x0000


	//----- nvinfo : EIATTR_MAXREG_COUNT
	.align		4
        /*005c*/ 	.byte	0x03, 0x1b
        /*005e*/ 	.short	0x00ff


	//----- nvinfo : EIATTR_MERCURY_ISA_VERSION
	.align		4
        /*0060*/ 	.byte	0x03, 0x5f
        /*0062*/ 	.short	0x0101


	//----- nvinfo : EIATTR_VRC_CTA_INIT_COUNT
	.align		4
        /*0064*/ 	.byte	0x02, 0x4a
	.zero		1
	.zero		1


	//----- nvinfo : EIATTR_EXIT_INSTR_OFFSETS
	.align		4
        /*0068*/ 	.byte	0x04, 0x1c
        /*006a*/ 	.short	(.L_211 - .L_210)


	//   ....[0]....
.L_210:
        /*006c*/ 	.word	0x000000a0


	//   ....[1]....
        /*0070*/ 	.word	0x000091e0


	//----- nvinfo : EIATTR_CRS_STACK_SIZE
	.align		4
.L_211:
        /*0074*/ 	.byte	0x04, 0x1e
        /*0076*/ 	.short	(.L_213 - .L_212)
.L_212:
        /*0078*/ 	.word	0x00000000


	//----- nvinfo : EIATTR_CBANK_PARAM_SIZE
	.align		4
.L_213:
        /*007c*/ 	.byte	0x03, 0x19
        /*007e*/ 	.short	0x0028


	//----- nvinfo : EIATTR_PARAM_CBANK
	.align		4
        /*0080*/ 	.byte	0x04, 0x0a
        /*0082*/ 	.short	(.L_215 - .L_214)
	.align		4
.L_214:
        /*0084*/ 	.word	index@(.nv.constant0._Z34calculatePairTripleQuadFrequenciesPyPdS0_S0_m)
        /*0088*/ 	.short	0x0380
        /*008a*/ 	.short	0x0028


	//----- nvinfo : EIATTR_SW_WAR
	.align		4
.L_215:
        /*008c*/ 	.byte	0x04, 0x36
        /*008e*/ 	.short	(.L_217 - .L_216)
.L_216:
        /*0090*/ 	.word	0x00000008
.L_217:


//--------------------- .nv.info._Z31calculateBitFrequencies_EntropyPyPdS0_m --------------------------
	.section	.nv.info._Z31calculateBitFrequencies_EntropyPyPdS0_m,"",@"SHT_CUDA_INFO"
	.sectionflags	@""
	.align	4


	//----- nvinfo : EIATTR_CUDA_API_VERSION
	.align		4
        /*0000*/ 	.byte	0x04, 0x37
        /*0002*/ 	.short	(.L_219 - .L_218)
.L_218:
        /*0004*/ 	.word	0x00000082


	//----- nvinfo : EIATTR_KPARAM_INFO
	.align		4
.L_219:
        /*0008*/ 	.byte	0x04, 0x17
        /*000a*/ 	.short	(.L_221 - .L_220)
.L_220:
        /*000c*/ 	.word	0x00000000
        /*0010*/ 	.short	0x0003
        /*0012*/ 	.short	0x0018
        /*0014*/ 	.byte	0x00, 0xf0, 0x21, 0x00


	//----- nvinfo : EIATTR_KPARAM_INFO
	.align		4
.L_221:
        /*0018*/ 	.byte	0x04, 0x17
        /*001a*/ 	.short	(.L_223 - .L_222)
.L_222:
        /*001c*/ 	.word	0x00000000
        /*0020*/ 	.short	0x0002
        /*0022*/ 	.short	0x0010
        /*0024*/ 	.byte	0x00, 0xf5, 0x21, 0x00


	//----- nvinfo : EIATTR_KPARAM_INFO
	.align		4
.L_223:
        /*0028*/ 	.byte	0x04, 0x17
        /*002a*/ 	.short	(.L_225 - .L_224)
.L_224:
        /*002c*/ 	.word	0x00000000
        /*0030*/ 	.short	0x0001
        /*0032*/ 	.short	0x0008
        /*0034*/ 	.byte	0x00, 0xf5, 0x21, 0x00


	//----- nvinfo : EIATTR_KPARAM_INFO
	.align		4
.L_225:
        /*0038*/ 	.byte	0x04, 0x17
        /*003a*/ 	.short	(.L_227 - .L_226)
.L_226:
        /*003c*/ 	.word	0x00000000
        /*0040*/ 	.short	0x0000
        /*0042*/ 	.short	0x0000
        /*0044*/ 	.byte	0x00, 0xf5, 0x21, 0x00


	//----- nvinfo : EIATTR_SPARSE_MMA_MASK
	.align		4
.L_227:
        /*0048*/ 	.byte	0x03, 0x50
        /*004a*/ 	.short	0x0000


	//----- nvinfo : EIATTR_MAXREG_COUNT
	.align		4
        /*004c*/ 	.byte	0x03, 0x1b
        /*004e*/ 	.short	0x00ff


	//----- nvinfo : EIATTR_MERCURY_ISA_VERSION
	.align		4
        /*0050*/ 	.byte	0x03, 0x5f
        /*0052*/ 	.short	0x0101


	//----- nvinfo : EIATTR_VRC_CTA_INIT_COUNT
	.align		4
        /*0054*/ 	.byte	0x02, 0x4a
	.zero		1
	.zero		1


	//----- nvinfo : EIATTR_EXIT_INSTR_OFFSETS
	.align		4
        /*0058*/ 	.byte	0x04, 0x1c
        /*005a*/ 	.short	(.L_229 - .L_228)


	//   ....[0]....
.L_228:
        /*005c*/ 	.word	0x000000a0


	//   ....[1]....
        /*0060*/ 	.word	0x00003c30


	//----- nvinfo : EIATTR_CRS_STACK_SIZE
	.align		4
.L_229:
        /*0064*/ 	.byte	0x04, 0x1e
        /*0066*/ 	.short	(.L_231 - .L_230)
.L_230:
        /*0068*/ 	.word	0x00000000


	//----- nvinfo : EIATTR_CBANK_PARAM_SIZE
	.align		4
.L_231:
        /*006c*/ 	.byte	0x03, 0x19
        /*006e*/ 	.short	0x0020


	//----- nvinfo : EIATTR_PARAM_CBANK
	.align		4
        /*0070*/ 	.byte	0x04, 0x0a
        /*0072*/ 	.short	(.L_233 - .L_232)
	.align		4
.L_232:
        /*0074*/ 	.word	index@(.nv.constant0._Z31calculateBitFrequencies_EntropyPyPdS0_m)
        /*0078*/ 	.short	0x0380
        /*007a*/ 	.short	0x0020


	//----- nvinfo : EIATTR_SW_WAR
	.align		4
.L_233:
        /*007c*/ 	.byte	0x04, 0x36
        /*007e*/ 	.short	(.L_235 - .L_234)
.L_234:
        /*0080*/ 	.word	0x00000008
.L_235:


//--------------------- .nv.callgraph             --------------------------
	.section	.nv.callgraph,"",@"SHT_CUDA_CALLGRAPH"
	.align	4
	.sectionentsize	8
	.align		4
        /*0000*/ 	.word	0x00000000
	.align		4
        /*0004*/ 	.word	0xffffffff
	.align		4
        /*0008*/ 	.word	0x00000000
	.align		4
        /*000c*/ 	.word	0xfffffffe
	.align		4
        /*0010*/ 	.word	0x00000000
	.align		4
        /*0014*/ 	.word	0xfffffffd
	.align		4
        /*0018*/ 	.word	0x00000000
	.align		4
        /*001c*/ 	.word	0xfffffffc


//--------------------- .text._Z16calculateClusterPyPdS0_m --------------------------
	.section	.text._Z16calculateClusterPyPdS0_m,"ax",@progbits
	.align	128
        .global         _Z16calculateClusterPyPdS0_m
        .type           _Z16calculateClusterPyPdS0_m,@function
        .size           _Z16calculateClusterPyPdS0_m,(.L_x_405 - _Z16calculateClusterPyPdS0_m)
        .other          _Z16calculateClusterPyPdS0_m,@"STO_CUDA_ENTRY STV_DEFAULT"
_Z16calculateClusterPyPdS0_m:
.text._Z16calculateClusterPyPdS0_m:
[----:B------:R-:W0:Y:S01]  /*0000*/  LDC R1, c[0x0][0x37c] ;  /* 0x0000df00ff017b82 */ /* 0x000e220000000800 */
[----:B------:R-:W1:Y:S07]  /*0010*/  S2R R0, SR_TID.X ;  /* 0x0000000000007919 */ /* 0x000e6e0000002100 */
[----:B------:R-:W1:Y:S01]  /*0020*/  S2UR UR4, SR_CTAID.X ;  /* 0x00000000000479c3 */ /* 0x000e620000002500 */
[----:B------:R-:W2:Y:S01]  /*0030*/  LDCU.64 UR6, c[0x0][0x398] ;  /* 0x00007300ff0677ac */ /* 0x000ea20008000a00 */
[----:B0-----:R-:W-:-:S06]  /*0040*/  VIADD R1, R1, 0xfffffe80 ;  /* 0xfffffe8001017836 */ /* 0x001fcc0000000000 */
[----:B------:R-:W1:Y:S02]  /*0050*/  LDC R5, c[0x0][0x360] ;  /* 0x0000d800ff057b82 */ /* 0x000e640000000800 */
[----:B-1----:R-:W-:-:S05]  /*0060*/  IMAD R5, R5, UR4, R0 ;  /* 0x0000000405057c24 */ /* 0x002fca000f8e0200 */
[----:B--2---:R-:W-:Y:S02]  /*0070*/  ISETP.GE.U32.AND P0, PT, R5, UR6, PT ;  /* 0x0000000605007c0c */ /* 0x004fe4000bf06070 */
[----:B------:R-:W-:-:S04]  /*0080*/  SHF.R.S32.HI R0, RZ, 0x1f, R5 ;  /* 0x0000001fff007819 */ /* 0x000fc80000011405 */
[----:B------:R-:W-:-:S13]  /*0090*/  ISETP.GE.U32.AND.EX P0, PT, R0, UR7, PT, P0 ;  /* 0x0000000700007c0c */ /* 0x000fda000bf06100 */
[----:B------:R-:W-:Y:S05]  /*00a0*/  @P0 EXIT ;  /* 0x000000000000094d */ /* 0x000fea0003800000 */
[----:B------:R-:W-:-:S07]  /*00b0*/  MOV R0, 0xd0 ;  /* 0x000000d000007802 */ /* 0x000fce0000000f00 */
[----:B------:R-:W-:Y:S05]  /*00c0*/  CALL.REL.NOINC `($_Z16calculateClusterPyPdS0_m$__internal_accurate_pow) ;  /* 0x0000008800d07944 */ /* 0x000fea0003c00000 */
[----:B------:R-:W0:Y:S01]  /*00d0*/  MUFU.RCP64H R3, 31 ;  /* 0x403f000000037908 */ /* 0x000e220000001800 */
[----:B------:R-:W-:Y:S02]  /*00e0*/  IMAD.MOV.U32 R8, RZ, RZ, 0x0 ;  /* 0x00000000ff087424 */ /* 0x000fe400078e00ff */
[----:B------:R-:W-:Y:S02]  /*00f0*/  IMAD.MOV.U32 R9, RZ, RZ, 0x403f0000 ;  /* 0x403f0000ff097424 */ /* 0x000fe400078e00ff */
[----:B------:R-:W-:-:S06]  /*0100*/  IMAD.MOV.U32 R2, RZ, RZ, 0x1 ;  /* 0x00000001ff027424 */ /* 0x000fcc00078e00ff */
[----:B0-----:R-:W-:-:S08]  /*0110*/  DFMA R6, R2, -R8, 1 ;  /* 0x3ff000000206742b */ /* 0x001fd00000000808 */
[----:B------:R-:W-:-:S08]  /*0120*/  DFMA R6, R6, R6, R6 ;  /* 0x000000060606722b */ /* 0x000fd00000000006 */
[----:B------:R-:W-:Y:S01]  /*0130*/  DFMA R6, R2, R6, R2 ;  /* 0x000000060206722b */ /* 0x000fe20000000002 */
[----:B------:R-:W-:Y:S01]  /*0140*/  IMAD.MOV.U32 R2, RZ, RZ, R4 ;  /* 0x000000ffff027224 */ /* 0x000fe200078e0004 */
[----:B------:R-:W-:-:S06]  /*0150*/  MOV R3, R11 ;  /* 0x0000000b00037202 */ /* 0x000fcc0000000f00 */
[----:B------:R-:W-:Y:S02]  /*0160*/  DFMA R8, R6, -R8, 1 ;  /* 0x3ff000000608742b */ /* 0x000fe40000000808 */
[----:B------:R-:W-:-:S06]  /*0170*/  DADD R2, R2, -1 ;  /* 0xbff0000002027429 */ /* 0x000fcc0000000000 */
[----:B------:R-:W-:Y:S02]  /*0180*/  DFMA R8, R6, R8, R6 ;  /* 0x000000080608722b */ /* 0x000fe40000000006 */
[----:B------:R-:W-:-:S08]  /*0190*/  DMUL R100, RZ, R2 ;  /* 0x00000002ff647228 */ /* 0x000fd00000000000 */
[----:B------:R-:W-:Y:S02]  /*01a0*/  DMUL R90, R100, R8 ;  /* 0x00000008645a7228 */ /* 0x000fe40000000000 */
[----:B------:R-:W-:-:S06]  /*01b0*/  FSETP.GEU.AND P1, PT, |R101|, 6.5827683646048100446e-37, PT ;  /* 0x036000006500780b */ /* 0x000fcc0003f2e200 */
[----:B------:R-:W-:-:S08]  /*01c0*/  DFMA R6, R90, -31, R100 ;  /* 0xc03f00005a06782b */ /* 0x000fd00000000064 */
[----:B------:R-:W-:-:S10]  /*01d0*/  DFMA R90, R8, R6, R90 ;  /* 0x00000006085a722b */ /* 0x000fd4000000005a */
[----:B------:R-:W-:-:S05]  /*01e0*/  FFMA R0, RZ, 2.984375, R91 ;  /* 0x403f0000ff007823 */ /* 0x000fca000000005b */
[----:B------:R-:W-:-:S13]  /*01f0*/  FSETP.GT.AND P0, PT, |R0|, 1.469367938527859385e-39, PT ;  /* 0x001000000000780b */ /* 0x000fda0003f04200 */
[----:B------:R-:W-:Y:S05]  /*0200*/  @P0 BRA P1, `(.L_x_0) ;  /* 0x00000000001c0947 */ /* 0x000fea0000800000 */
[----:B------:R-:W-:Y:S01]  /*0210*/  IMAD.MOV.U32 R0, RZ, RZ, R100 ;  /* 0x000000ffff007224 */ /* 0x000fe200078e0064 */
[----:B------:R-:W-:Y:S01]  /*0220*/  MOV R6, 0x260 ;  /* 0x0000026000067802 */ /* 0x000fe20000000f00 */
[----:B------:R-:W-:Y:S02]  /*0230*/  IMAD.MOV.U32 R96, RZ, RZ, RZ ;  /* 0x000000ffff607224 */ /* 0x000fe400078e00ff */
[----:B------:R-:W-:-:S07]  /*0240*/  IMAD.MOV.U32 R95, RZ, RZ, 0x403f0000 ;  /* 0x403f0000ff5f7424 */ /* 0x000fce00078e00ff */
[----:B------:R-:W-:Y:S05]  /*0250*/  CALL.REL.NOINC `($__internal_0_$__cuda_sm20_div_rn_f64_full) ;  /* 0x0000008000ec7944 */ /* 0x000fea0003c00000 */
[----:B------:R-:W-:Y:S02]  /*0260*/  IMAD.MOV.U32 R90, RZ, RZ, R94 ;  /* 0x000000ffff5a7224 */ /* 0x000fe400078e005e */
[----:B------:R-:W-:-:S07]  /*0270*/  IMAD.MOV.U32 R91, RZ, RZ, R95 ;  /* 0x000000ffff5b7224 */ /* 0x000fce00078e005f */
.L_x_0:
[----:B------:R-:W0:Y:S01]  /*0280*/  MUFU.RCP64H R7, 31 ;  /* 0x403f000000077908 */ /* 0x000e220000001800 */
[----:B------:R-:W-:Y:S01]  /*0290*/  MOV R8, 0x0 ;  /* 0x0000000000087802 */ /* 0x000fe20000000f00 */
[----:B------:R-:W-:Y:S01]  /*02a0*/  IMAD.MOV.U32 R9, RZ, RZ, 0x403f0000 ;  /* 0x403f0000ff097424 */ /* 0x000fe200078e00ff */
[----:B------:R-:W-:Y:S01]  /*02b0*/  FSETP.GEU.AND P1, PT, |R3|, 6.5827683646048100446e-37, PT ;  /* 0x036000000300780b */ /* 0x000fe20003f2e200 */
[----:B------:R-:W-:Y:S01]  /*02c0*/  IMAD.MOV.U32 R6, RZ, RZ, 0x1 ;  /* 0x00000001ff067424 */ /* 0x000fe200078e00ff */
[----:B------:R-:W-:-:S05]  /*02d0*/  DADD R90, RZ, R90 ;  /* 0x00000000ff5a7229 */ /* 0x000fca000000005a */
[----:B0-----:R-:W-:-:S08]  /*02e0*/  DFMA R10, R6, -R8, 1 ;  /* 0x3ff00000060a742b */ /* 0x001fd00000000808 */
[----:B------:R-:W-:-:S08]  /*02f0*/  DFMA R10, R10, R10, R10 ;  /* 0x0000000a0a0a722b */ /* 0x000fd0000000000a */
[----:B------:R-:W-:-:S08]  /*0300*/  DFMA R10, R6, R10, R6 ;  /* 0x0000000a060a722b */ /* 0x000fd00000000006 */
[----:B------:R-:W-:-:S08]  /*0310*/  DFMA R8, R10, -R8, 1 ;  /* 0x3ff000000a08742b */ /* 0x000fd00000000808 */
[----:B------:R-:W-:-:S08]  /*0320*/  DFMA R8, R10, R8, R10 ;  /* 0x000000080a08722b */ /* 0x000fd0000000000a */
[----:B------:R-:W-:-:S08]  /*0330*/  DMUL R88, R2, R8 ;  /* 0x0000000802587228 */ /* 0x000fd00000000000 */
[----:B------:R-:W-:-:S08]  /*0340*/  DFMA R6, R88, -31, R2 ;  /* 0xc03f00005806782b */ /* 0x000fd00000000002 */
[----:B------:R-:W-:-:S10]  /*0350*/  DFMA R88, R8, R6, R88 ;  /* 0x000000060858722b */ /* 0x000fd40000000058 */
[----:B------:R-:W-:-:S05]  /*0360*/  FFMA R0, RZ, 2.984375, R89 ;  /* 0x403f0000ff007823 */ /* 0x000fca0000000059 */
[----:B------:R-:W-:-:S13]  /*0370*/  FSETP.GT.AND P0, PT, |R0|, 1.469367938527859385e-39, PT ;  /* 0x001000000000780b */ /* 0x000fda0003f04200 */
[----:B------:R-:W-:Y:S05]  /*0380*/  @P0 BRA P1, `(.L_x_1) ;  /* 0x0000000000200947 */ /* 0x000fea0000800000 */
[----:B------:R-:W-:Y:S01]  /*0390*/  IMAD.MOV.U32 R0, RZ, RZ, R2 ;  /* 0x000000ffff007224 */ /* 0x000fe200078e0002 */
[----:B------:R-:W-:Y:S01]  /*03a0*/  MOV R95, 0x403f0000 ;  /* 0x403f0000005f7802 */ /* 0x000fe20000000f00 */
[----:B------:R-:W-:Y:S01]  /*03b0*/  IMAD.MOV.U32 R101, RZ, RZ, R3 ;  /* 0x000000ffff657224 */ /* 0x000fe200078e0003 */
[----:B------:R-:W-:Y:S01]  /*03c0*/  MOV R6, 0x3f0 ;  /* 0x000003f000067802 */ /* 0x000fe20000000f00 */
[----:B------:R-:W-:-:S07]  /*03d0*/  IMAD.MOV.U32 R96, RZ, RZ, RZ ;  /* 0x000000ffff607224 */ /* 0x000fce00078e00ff */
[----:B------:R-:W-:Y:S05]  /*03e0*/  CALL.REL.NOINC `($__internal_0_$__cuda_sm20_div_rn_f64_full) ;  /* 0x0000008000887944 */ /* 0x000fea0003c00000 */
[----:B------:R-:W-:Y:S02]  /*03f0*/  IMAD.MOV.U32 R88, RZ, RZ, R94 ;  /* 0x000000ffff587224 */ /* 0x000fe400078e005e */
[----:B------:R-:W-:-:S07]  /*0400*/  IMAD.MOV.U32 R89, RZ, RZ, R95 ;  /* 0x000000ffff597224 */ /* 0x000fce00078e005f */
.L_x_1:
[----:B------:R-:W0:Y:S01]  /*0410*/  MUFU.RCP64H R7, 31 ;  /* 0x403f000000077908 */ /* 0x000e220000001800 */
[----:B------:R-:W-:Y:S01]  /*0420*/  IMAD.MOV.U32 R8, RZ, RZ, 0x0 ;  /* 0x00000000ff087424 */ /* 0x000fe200078e00ff */
[----:B------:R-:W-:Y:S01]  /*0430*/  DADD R100, R2, R2 ;  /* 0x0000000002647229 */ /* 0x000fe20000000002 */
[----:B------:R-:W-:Y:S01]  /*0440*/  IMAD.MOV.U32 R9, RZ, RZ, 0x403f0000 ;  /* 0x403f0000ff097424 */ /* 0x000fe200078e00ff */
[----:B------:R-:W-:Y:S01]  /*0450*/  DADD R88, RZ, R88 ;  /* 0x00000000ff587229 */ /* 0x000fe20000000058 */
[----:B------:R-:W-:-:S07]  /*0460*/  IMAD.MOV.U32 R6, RZ, RZ, 0x1 ;  /* 0x00000001ff067424 */ /* 0x000fce00078e00ff */
[----:B------:R-:W-:Y:S01]  /*0470*/  FSETP.GEU.AND P1, PT, |R101|, 6.5827683646048100446e-37, PT ;  /* 0x036000006500780b */ /* 0x000fe20003f2e200 */
        /* <DEDUP_REMOVED lines=11> */
[----:B------:R-:W-:Y:S01]  /*0530*/  MOV R0, R100 ;  /* 0x0000006400007202 */ /* 0x000fe20000000f00 */
[----:B------:R-:W-:Y:S01]  /*0540*/  IMAD.MOV.U32 R96, RZ, RZ, RZ ;  /* 0x000000ffff607224 */ /* 0x000fe200078e00ff */
[----:B------:R-:W-:Y:S01]  /*0550*/  MOV R6, 0x580 ;  /* 0x0000058000067802 */ /* 0x000fe20000000f00 */
[----:B------:R-:W-:-:S07]  /*0560*/  IMAD.MOV.U32 R95, RZ, RZ, 0x403f0000 ;  /* 0x403f0000ff5f7424 */ /* 0x000fce00078e00ff */
[----:B------:R-:W-:Y:S05]  /*0570*/  CALL.REL.NOINC `($__internal_0_$__cuda_sm20_div_rn_f64_full) ;  /* 0x0000008000247944 */ /* 0x000fea0003c00000 */
[----:B------:R-:W-:Y:S02]  /*0580*/  IMAD.MOV.U32 R86, RZ, RZ, R94 ;  /* 0x000000ffff567224 */ /* 0x000fe400078e005e */
[----:B------:R-:W-:-:S07]  /*0590*/  IMAD.MOV.U32 R87, RZ, RZ, R95 ;  /* 0x000000ffff577224 */ /* 0x000fce00078e005f */
.L_x_2:
[----:B------:R-:W0:Y:S01]  /*05a0*/  MUFU.RCP64H R7, 31 ;  /* 0x403f000000077908 */ /* 0x000e220000001800 */
[----:B------:R-:W-:Y:S01]  /*05b0*/  IMAD.MOV.U32 R8, RZ, RZ, 0x0 ;  /* 0x00000000ff087424 */ /* 0x000fe200078e00ff */
[----:B------:R-:W-:Y:S01]  /*05c0*/  MOV R9, 0x403f0000 ;  /* 0x403f000000097802 */ /* 0x000fe20000000f00 */
[----:B------:R-:W-:Y:S01]  /*05d0*/  IMAD.MOV.U32 R6, RZ, RZ, 0x1 ;  /* 0x00000001ff067424 */ /* 0x000fe200078e00ff */
[----:B------:R-:W-:Y:S02]  /*05e0*/  DMUL R100, R2, 3 ;  /* 0x4008000002647828 */ /* 0x000fe40000000000 */
[----:B------:R-:W-:-:S08]  /*05f0*/  DADD R86, RZ, R86 ;  /* 0x00000000ff567229 */ /* 0x000fd00000000056 */
        /* <DEDUP_REMOVED lines=17> */
[----:B------:R-:W-:Y:S01]  /*0710*/  IMAD.MOV.U32 R84, RZ, RZ, R94 ;  /* 0x000000ffff547224 */ /* 0x000fe200078e005e */
[----:B------:R-:W-:-:S07]  /*0720*/  MOV R85, R95 ;  /* 0x0000005f00557202 */ /* 0x000fce0000000f00 */
.L_x_3:
[----:B------:R-:W0:Y:S01]  /*0730*/  MUFU.RCP64H R7, 31 ;  /* 0x403f000000077908 */ /* 0x000e220000001800 */
[----:B------:R-:W-:Y:S01]  /*0740*/  IMAD.MOV.U32 R8, RZ, RZ, 0x0 ;  /* 0x00000000ff087424 */ /* 0x000fe200078e00ff */
[----:B------:R-:W-:Y:S01]  /*0750*/  DMUL R100, R2, 4 ;  /* 0x4010000002647828 */ /* 0x000fe20000000000 */
        /* <DEDUP_REMOVED lines=17> */
[----:B------:R-:W-:Y:S01]  /*0870*/  IMAD.MOV.U32 R96, RZ, RZ, RZ ;  /* 0x000000ffff607224 */ /* 0x000fe200078e00ff */
[----:B------:R-:W-:-:S07]  /*0880*/  MOV R6, 0x8a0 ;  /* 0x000008a000067802 */ /* 0x000fce0000000f00 */
[----:B------:R-:W-:Y:S05]  /*0890*/  CALL.REL.NOINC `($__internal_0_$__cuda_sm20_div_rn_f64_full) ;  /* 0x0000007c005c7944 */ /* 0x000fea0003c00000 */
[----:B------:R-:W-:Y:S02]  /*08a0*/  IMAD.MOV.U32 R82, RZ, RZ, R94 ;  /* 0x000000ffff527224 */ /* 0x000fe400078e005e */
[----:B------:R-:W-:-:S07]  /*08b0*/  IMAD.MOV.U32 R83, RZ, RZ, R95 ;  /* 0x000000ffff537224 */ /* 0x000fce00078e005f */
.L_x_4:
        /* <DEDUP_REMOVED lines=25> */
.L_x_5:
        /* <DEDUP_REMOVED lines=25> */
.L_x_6:
        /* <DEDUP_REMOVED lines=25> */
.L_x_7:
        /* <DEDUP_REMOVED lines=25> */
.L_x_8:
        /* <DEDUP_REMOVED lines=25> */
.L_x_9:
        /* <DEDUP_REMOVED lines=25> */
.L_x_10:
        /* <DEDUP_REMOVED lines=25> */
.L_x_11:
        /* <DEDUP_REMOVED lines=19> */
[----:B------:R-:W-:Y:S01]  /*14e0*/  MOV R96, RZ ;  /* 0x000000ff00607202 */ /* 0x000fe20000000f00 */
[----:B------:R-:W-:Y:S01]  /*14f0*/  IMAD.MOV.U32 R95, RZ, RZ, 0x403f0000 ;  /* 0x403f0000ff5f7424 */ /* 0x000fe200078e00ff */
[----:B------:R-:W-:-:S07]  /*1500*/  MOV R6, 0x1520 ;  /* 0x0000152000067802 */ /* 0x000fce0000000f00 */
[----:B------:R-:W-:Y:S05]  /*1510*/  CALL.REL.NOINC `($__internal_0_$__cuda_sm20_div_rn_f64_full) ;  /* 0x00000070003c7944 */ /* 0x000fea0003c00000 */
[----:B------:R-:W-:Y:S02]  /*1520*/  IMAD.MOV.U32 R66, RZ, RZ, R94 ;  /* 0x000000ffff427224 */ /* 0x000fe400078e005e */
[----:B------:R-:W-:-:S07]  /*1530*/  IMAD.MOV.U32 R67, RZ, RZ, R95 ;  /* 0x000000ffff437224 */ /* 0x000fce00078e005f */
.L_x_12:
        /* <DEDUP_REMOVED lines=23> */
[----:B------:R-:W-:Y:S01]  /*16b0*/  MOV R64, R94 ;  /* 0x0000005e00407202 */ /* 0x000fe20000000f00 */
[----:B------:R-:W-:-:S07]  /*16c0*/  IMAD.MOV.U32 R65, RZ, RZ, R95 ;  /* 0x000000ffff417224 */ /* 0x000fce00078e005f */
.L_x_13:
        /* <DEDUP_REMOVED lines=25> */
.L_x_14:
[----:B------:R-:W0:Y:S01]  /*1860*/  MUFU.RCP64H R7, 31 ;  /* 0x403f000000077908 */ /* 0x000e220000001800 */
[----:B------:R-:W-:Y:S01]  /*1870*/  MOV R8, 0x0 ;  /* 0x0000000000087802 */ /* 0x000fe20000000f00 */
[----:B------:R-:W-:Y:S01]  /*1880*/  IMAD.MOV.U32 R9, RZ, RZ, 0x403f0000 ;  /* 0x403f0000ff097424 */ /* 0x000fe200078e00ff */
[----:B------:R-:W-:Y:S01]  /*1890*/  DMUL R100, R2, 15 ;  /* 0x402e000002647828 */ /* 0x000fe20000000000 */
[----:B------:R-:W-:Y:S01]  /*18a0*/  IMAD.MOV.U32 R6, RZ, RZ, 0x1 ;  /* 0x00000001ff067424 */ /* 0x000fe200078e00ff */
        /* <DEDUP_REMOVED lines=20> */
.L_x_15:
        /* <DEDUP_REMOVED lines=25> */
.L_x_16:
        /* <DEDUP_REMOVED lines=25> */
.L_x_17:
        /* <DEDUP_REMOVED lines=25> */
.L_x_18:
        /* <DEDUP_REMOVED lines=25> */
.L_x_19:
        /* <DEDUP_REMOVED lines=25> */
.L_x_20:
        /* <DEDUP_REMOVED lines=25> */
.L_x_21:
        /* <DEDUP_REMOVED lines=25> */
.L_x_22:
        /* <DEDUP_REMOVED lines=25> */
.L_x_23:
        /* <DEDUP_REMOVED lines=25> */
.L_x_24:
        /* <DEDUP_REMOVED lines=25> */
.L_x_25:
        /* <DEDUP_REMOVED lines=25> */
.L_x_26:
        /* <DEDUP_REMOVED lines=25> */
.L_x_27:
        /* <DEDUP_REMOVED lines=25> */
.L_x_28:
        /* <DEDUP_REMOVED lines=25> */
.L_x_29:
        /* <DEDUP_REMOVED lines=25> */
.L_x_30:
[----:B------:R-:W0:Y:S01]  /*3160*/  MUFU.RCP64H R7, 31 ;  /* 0x403f000000077908 */ /* 0x000e220000001800 */
[----:B------:R-:W-:Y:S01]  /*3170*/  IMAD.MOV.U32 R8, RZ, RZ, 0x0 ;  /* 0x00000000ff087424 */ /* 0x000fe200078e00ff */
[----:B------:R-:W-:Y:S01]  /*3180*/  MOV R6, 0x1 ;  /* 0x0000000100067802 */ /* 0x000fe20000000f00 */
[----:B------:R-:W-:Y:S01]  /*3190*/  IMAD.MOV.U32 R9, RZ, RZ, 0x403f0000 ;  /* 0x403f0000ff097424 */ /* 0x000fe200078e00ff */
[----:B------:R-:W-:Y:S01]  /*31a0*/  DMUL R100, R2, 31 ;  /* 0x403f000002647828 */ /* 0x000fe20000000000 */
[----:B------:R-:W1:Y:S01]  /*31b0*/  LDCU.64 UR6, c[0x0][0x358] ;  /* 0x00006b00ff0677ac */ /* 0x000e620008000a00 */
        /* <DEDUP_REMOVED lines=12> */
[----:B-1----:R-:W-:Y:S05]  /*3280*/  @P0 BRA P1, `(.L_x_31) ;  /* 0x00000000001c0947 */ /* 0x002fea0000800000 */
[----:B------:R-:W-:Y:S01]  /*3290*/  IMAD.MOV.U32 R0, RZ, RZ, R100 ;  /* 0x000000ffff007224 */ /* 0x000fe200078e0064 */
[----:B------:R-:W-:Y:S01]  /*32a0*/  MOV R6, 0x32e0 ;  /* 0x000032e000067802 */ /* 0x000fe20000000f00 */
[----:B------:R-:W-:Y:S02]  /*32b0*/  IMAD.MOV.U32 R96, RZ, RZ, RZ ;  /* 0x000000ffff607224 */ /* 0x000fe400078e00ff */
[----:B------:R-:W-:-:S07]  /*32c0*/  IMAD.MOV.U32 R95, RZ, RZ, 0x403f0000 ;  /* 0x403f0000ff5f7424 */ /* 0x000fce00078e00ff */
[----:B------:R-:W-:Y:S05]  /*32d0*/  CALL.REL.NOINC `($__internal_0_$__cuda_sm20_div_rn_f64_full) ;  /* 0x0000005000cc7944 */ /* 0x000fea0003c00000 */
[----:B------:R-:W-:Y:S01]  /*32e0*/  IMAD.MOV.U32 R2, RZ, RZ, R94 ;  /* 0x000000ffff027224 */ /* 0x000fe200078e005e */
[----:B------:R-:W-:-:S07]  /*32f0*/  MOV R3, R95 ;  /* 0x0000005f00037202 */ /* 0x000fce0000000f00 */
.L_x_31:
[----:B------:R-:W0:Y:S01]  /*3300*/  LDC.64 R6, c[0x0][0x380] ;  /* 0x0000e000ff067b82 */ /* 0x000e220000000a00 */
[----:B------:R-:W-:-:S04]  /*3310*/  IMAD.SHL.U32 R5, R5, 0x4, RZ ;  /* 0x0000000405057824 */ /* 0x000fc800078e00ff */
[----:B0-----:R-:W-:-:S05]  /*3320*/  IMAD.WIDE R4, R5, 0x8, R6 ;  /* 0x0000000805047825 */ /* 0x001fca00078e0206 */
[----:B------:R0:W5:Y:S04]  /*3330*/  LDG.E.64 R28, desc[UR6][R4.64+0x18] ;  /* 0x00001806041c7981 */ /* 0x000168000c1e1b00 */
[----:B------:R0:W5:Y:S04]  /*3340*/  LDG.E.64 R26, desc[UR6][R4.64] ;  /* 0x00000006041a7981 */ /* 0x000168000c1e1b00 */
[----:B------:R0:W5:Y:S04]  /*3350*/  LDG.E.64 R24, desc[UR6][R4.64+0x8] ;  /* 0x0000080604187981 */ /* 0x000168000c1e1b00 */
[----:B------:R0:W5:Y:S01]  /*3360*/  LDG.E.64 R22, desc[UR6][R4.64+0x10] ;  /* 0x0000100604167981 */ /* 0x000162000c1e1b00 */
[----:B------:R-:W-:Y:S01]  /*3370*/  DADD R2, RZ, R2 ;  /* 0x00000000ff027229 */ /* 0x000fe20000000002 */
[----:B------:R-:W-:-:S02]  /*3380*/  UMOV UR4, URZ ;  /* 0x000000ff00047c82 */ /* 0x000fc40008000000 */
[----:B------:R0:W-:Y:S04]  /*3390*/  STL.128 [R1], RZ ;  /* 0x000000ff01007387 */ /* 0x0001e80000100c00 */
[----:B------:R0:W-:Y:S04]  /*33a0*/  STL.128 [R1+0x10], RZ ;  /* 0x000010ff01007387 */ /* 0x0001e80000100c00 */
        /* <DEDUP_REMOVED lines=18> */
[----:B------:R0:W-:Y:S02]  /*34d0*/  STL.64 [R1+0x140], RZ ;  /* 0x000140ff01007387 */ /* 0x0001e40000100a00 */
.L_x_133:
[----:B-1----:R1:W-:Y:S01]  /*34e0*/  STL.128 [R1+0x80], RZ ;  /* 0x000080ff01007387 */ /* 0x0023e20000100c00 */
[----:B------:R-:W-:Y:S01]  /*34f0*/  UIADD3 UR4, UPT, UPT, UR4, 0x1, URZ ;  /* 0x0000000104047890 */ /* 0x000fe2000fffe0ff */
[----:B-----5:R-:W-:Y:S01]  /*3500*/  IMAD.MOV.U32 R0, RZ, RZ, R22 ;  /* 0x000000ffff007224 */ /* 0x020fe200078e0016 */
[----:B------:R-:W-:Y:S01]  /*3510*/  MOV R8, R27 ;  /* 0x0000001b00087202 */ /* 0x000fe20000000f00 */
[----:B------:R1:W-:Y:S01]  /*3520*/  STL.128 [R1], RZ ;  /* 0x000000ff01007387 */ /* 0x0003e20000100c00 */
[----:B------:R-:W-:Y:S01]  /*3530*/  IMAD.MOV.U32 R11, RZ, RZ, R23 ;  /* 0x000000ffff0b7224 */ /* 0x000fe200078e0017 */
[----:B------:R-:W-:Y:S01]  /*3540*/  UISETP.NE.AND UP1, UPT, UR4, 0xa, UPT ;  /* 0x0000000a0400788c */ /* 0x000fe2000bf25270 */
[----:B------:R-:W-:Y:S01]  /*3550*/  IMAD.MOV.U32 R9, RZ, RZ, R26 ;  /* 0x000000ffff097224 */ /* 0x000fe200078e001a */
[----:B------:R1:W-:Y:S01]  /*3560*/  STL.128 [R1+0x90], RZ ;  /* 0x000090ff01007387 */ /* 0x0003e20000100c00 */
[----:B------:R-:W-:Y:S01]  /*3570*/  IMAD.MOV.U32 R6, RZ, RZ, R24 ;  /* 0x000000ffff067224 */ /* 0x000fe200078e0018 */
[----:B------:R-:W-:Y:S01]  /*3580*/  UMOV UR5, URZ ;  /* 0x000000ff00057c82 */ /* 0x000fe20008000000 */
[----:B------:R-:W-:Y:S01]  /*3590*/  IMAD.MOV.U32 R7, RZ, RZ, R25 ;  /* 0x000000ffff077224 */ /* 0x000fe200078e0019 */
[----:B------:R1:W-:Y:S01]  /*35a0*/  STL.128 [R1+0xa0], RZ ;  /* 0x0000a0ff01007387 */ /* 0x0003e20000100c00 */
[----:B0-----:R-:W-:-:S02]  /*35b0*/  IMAD.MOV.U32 R4, RZ, RZ, R28 ;  /* 0x000000ffff047224 */ /* 0x001fc400078e001c */
[----:B------:R-:W-:Y:S01]  /*35c0*/  IMAD.MOV.U32 R5, RZ, RZ, R29 ;  /* 0x000000ffff057224 */ /* 0x000fe200078e001d */
        /* <DEDUP_REMOVED lines=19> */
[----:B------:R1:W-:Y:S02]  /*3700*/  STL.128 [R1+0x170], RZ ;  /* 0x000170ff01007387 */ /* 0x0003e40000100c00 */
.L_x_32:
[----:B------:R-:W-:Y:S02]  /*3710*/  IMAD R15, R7, 0x5, RZ ;  /* 0x00000005070f7824 */ /* 0x000fe400078e02ff */
[----:B------:R-:W-:-:S05]  /*3720*/  IMAD.WIDE.U32 R12, R6, 0x5, RZ ;  /* 0x00000005060c7825 */ /* 0x000fca00078e00ff */
[----:B------:R-:W-:-:S04]  /*3730*/  IADD3 R13, PT, PT, R13, R15, RZ ;  /* 0x0000000f0d0d7210 */ /* 0x000fc80007ffe0ff */
[----:B------:R-:W-:Y:S02]  /*3740*/  SHF.L.W.U32.HI R10, R12, 0x7, R13 ;  /* 0x000000070c0a7819 */ /* 0x000fe40000010e0d */
[----:B------:R-:W-:-:S03]  /*3750*/  SHF.L.W.U32.HI R12, R13, 0x7, R12 ;  /* 0x000000070d0c7819 */ /* 0x000fc60000010e0c */
[----:B------:R-:W-:Y:S02]  /*3760*/  IMAD R15, R10, 0x9, RZ ;  /* 0x000000090a0f7824 */ /* 0x000fe400078e02ff */
[----:B------:R-:W-:-:S04]  /*3770*/  IMAD.WIDE.U32 R12, R12, 0x9, RZ ;  /* 0x000000090c0c7825 */ /* 0x000fc800078e00ff */
[----:B------:R-:W-:-:S06]  /*3780*/  IMAD.IADD R13, R13, 0x1, R15 ;  /* 0x000000010d0d7824 */ /* 0x000fcc00078e020f */
[----:B------:R-:W0:Y:S02]  /*3790*/  I2F.F64.U64 R12, R12 ;  /* 0x0000000c000c7312 */ /* 0x000e240000301800 */
[--C-:B0-----:R-:W-:Y:S02]  /*37a0*/  DADD R16, -R88, R12.reuse ;  /* 0x0000000058107229 */ /* 0x101fe4000000010c */
[----:B------:R-:W-:-:S06]  /*37b0*/  DADD R14, -R90, R12 ;  /* 0x000000005a0e7229 */ /* 0x000fcc000000010c */
[----:B------:R-:W-:Y:S02]  /*37c0*/  DADD R18, -RZ, |R16| ;  /* 0x00000000ff127229 */ /* 0x000fe40000000510 */
[--C-:B------:R-:W-:Y:S02]  /*37d0*/  DADD R20, -RZ, |R14|.reuse ;  /* 0x00000000ff147229 */ /* 0x100fe4000000050e */
[----:B------:R-:W-:Y:S02]  /*37e0*/  DSETP.GEU.AND P3, PT, |R16|, |R14|, PT ;  /* 0x4000000e1000722a */ /* 0x000fe40003f6e200 */
[----:B------:R-:W-:-:S04]  /*37f0*/  DADD R14, -R86, R12 ;  /* 0x00000000560e7229 */ /* 0x000fc8000000010c */
[----:B------:R-:W-:Y:S02]  /*3800*/  SEL R10, RZ, 0x1, P3 ;  /* 0x00000001ff0a7807 */ /* 0x000fe40001800000 */
[----:B------:R-:W-:Y:S02]  /*3810*/  FSEL R16, R18, R20, !P3 ;  /* 0x0000001412107208 */ /* 0x000fe40005800000 */
[----:B------:R-:W-:Y:S01]  /*3820*/  FSEL R17, R19, R21, !P3 ;  /* 0x0000001513117208 */ /* 0x000fe20005800000 */
[----:B------:R-:W-:-:S05]  /*3830*/  DADD R18, -RZ, |R14| ;  /* 0x00000000ff127229 */ /* 0x000fca000000050e */
[----:B------:R-:W-:Y:S02]  /*3840*/  DSETP.GEU.AND P4, PT, |R14|, R16, PT ;  /* 0x000000100e00722a */ /* 0x000fe40003f8e200 */
[----:B------:R-:W-:-:S04]  /*3850*/  DADD R14, -R84, R12 ;  /* 0x00000000540e7229 */ /* 0x000fc8000000010c */
[----:B------:R-:W-:Y:S02]  /*3860*/  FSEL R16, R18, R16, !P4 ;  /* 0x0000001012107208 */ /* 0x000fe40006000000 */
[----:B------:R-:W-:Y:S02]  /*3870*/  FSEL R17, R19, R17, !P4 ;  /* 0x0000001113117208 */ /* 0x000fe40006000000 */
[----:B------:R-:W-:Y:S01]  /*3880*/  DADD R18, -RZ, |R14| ;  /* 0x00000000ff127229 */ /* 0x000fe2000000050e */
[----:B------:R-:W-:-:S03]  /*3890*/  SEL R10, R10, 0x2, P4 ;  /* 0x000000020a0a7807 */ /* 0x000fc60002000000 */
        /* <DEDUP_REMOVED lines=166> */
[----:B------:R-:W-:-:S04]  /*4300*/  SEL R10, R10, 0x1e, P0 ;  /* 0x0000001e0a0a7807 */ /* 0x000fc80000000000 */
[----:B------:R-:W-:-:S06]  /*4310*/  DSETP.GEU.AND P1, PT, |R14|, R16, PT ;  /* 0x000000100e00722a */ /* 0x000fcc0003f2e200 */
[----:B------:R-:W-:-:S05]  /*4320*/  SEL R10, R10, 0x1f, P1 ;  /* 0x0000001f0a0a7807 */ /* 0x000fca0000800000 */
[----:B------:R-:W-:-:S05]  /*4330*/  IMAD.U32 R19, R10, 0x4, R1 ;  /* 0x000000040a137824 */ /* 0x000fca00078e0001 */
[----:B------:R-:W2:Y:S01]  /*4340*/  LDL R14, [R19] ;  /* 0x00000000130e7983 */ /* 0x000ea20000100800 */
[----:B------:R-:W-:Y:S02]  /*4350*/  IMAD.U32 R17, R10, 0x8, R1 ;  /* 0x000000080a117824 */ /* 0x000fe400078e0001 */
[----:B--2---:R-:W-:-:S05]  /*4360*/  VIADD R16, R14, 0x1 ;  /* 0x000000010e107836 */ /* 0x004fca0000000000 */
[----:B------:R0:W-:Y:S04]  /*4370*/  STL [R19], R16 ;  /* 0x0000001013007387 */ /* 0x0001e80000100800 */
[----:B------:R-:W2:Y:S01]  /*4380*/  LDL.64 R14, [R17+0x80] ;  /* 0x00008000110e7983 */ /* 0x000ea20000100a00 */
[----:B------:R-:W-:Y:S01]  /*4390*/  UIADD3 UR5, UPT, UPT, UR5, 0x1, URZ ;  /* 0x0000000105057890 */ /* 0x000fe2000fffe0ff */
[----:B------:R-:W-:-:S03]  /*43a0*/  LOP3.LUT R10, R4, R6, RZ, 0x3c, !PT ;  /* 0x00000006040a7212 */ /* 0x000fc600078e3cff */
[----:B------:R-:W-:Y:S01]  /*43b0*/  UISETP.NE.AND UP0, UPT, UR5, 0x10000, UPT ;  /* 0x000100000500788c */ /* 0x000fe2000bf05270 */
[----:B0-----:R-:W-:Y:S02]  /*43c0*/  LOP3.LUT R19, R0, R9, RZ, 0x3c, !PT ;  /* 0x0000000900137212 */ /* 0x001fe400078e3cff */
[----:B------:R-:W-:Y:S02]  /*43d0*/  SHF.L.U32 R0, R6, 0x11, RZ ;  /* 0x0000001106007819 */ /* 0x000fe400000006ff */
[----:B------:R-:W-:Y:S02]  /*43e0*/  LOP3.LUT R9, R9, R10, RZ, 0x3c, !PT ;  /* 0x0000000a09097212 */ /* 0x000fe400078e3cff */
[----:B------:R-:W-:Y:S01]  /*43f0*/  LOP3.LUT R0, R19, R0, RZ, 0x3c, !PT ;  /* 0x0000000013007212 */ /* 0x000fe200078e3cff */
[----:B--2---:R-:W-:Y:S01]  /*4400*/  DADD R14, R12, R14 ;  /* 0x000000000c0e7229 */ /* 0x004fe2000000000e */
[----:B------:R-:W-:Y:S02]  /*4410*/  LOP3.LUT R12, R11, R8, RZ, 0x3c, !PT ;  /* 0x000000080b0c7212 */ /* 0x000fe400078e3cff */
[----:B------:R-:W-:-:S02]  /*4420*/  LOP3.LUT R13, R5, R7, RZ, 0x3c, !PT ;  /* 0x00000007050d7212 */ /* 0x000fc400078e3cff */
[----:B------:R-:W-:Y:S02]  /*4430*/  SHF.L.U64.HI R11, R6, 0x11, R7 ;  /* 0x00000011060b7819 */ /* 0x000fe40000010207 */
[----:B------:R0:W-:Y:S01]  /*4440*/  STL.64 [R17+0x80], R14 ;  /* 0x0000800e11007387 */ /* 0x0001e20000100a00 */
[----:B------:R-:W-:Y:S02]  /*4450*/  LOP3.LUT R7, R7, R12, RZ, 0x3c, !PT ;  /* 0x0000000c07077212 */ /* 0x000fe400078e3cff */
[----:B------:R-:W-:Y:S02]  /*4460*/  LOP3.LUT R11, R12, R11, RZ, 0x3c, !PT ;  /* 0x0000000b0c0b7212 */ /* 0x000fe400078e3cff */
[----:B------:R-:W-:Y:S02]  /*4470*/  LOP3.LUT R8, R8, R13, RZ, 0x3c, !PT ;  /* 0x0000000d08087212 */ /* 0x000fe400078e3cff */
[----:B------:R-:W-:Y:S02]  /*4480*/  SHF.L.W.U32.HI R5, R13, 0xd, R10 ;  /* 0x0000000d0d057819 */ /* 0x000fe40000010e0a */
[----:B------:R-:W-:-:S02]  /*4490*/  SHF.L.W.U32.HI R4, R10, 0xd, R13 ;  /* 0x0000000d0a047819 */ /* 0x000fc40000010e0d */
[----:B------:R-:W-:Y:S01]  /*44a0*/  LOP3.LUT R6, R6, R19, RZ, 0x3c, !PT ;  /* 0x0000001306067212 */ /* 0x000fe200078e3cff */
[----:B0-----:R-:W-:Y:S06]  /*44b0*/  BRA.U UP0, `(.L_x_32) ;  /* 0xfffffff100947547 */ /* 0x001fec000b83ffff */
[----:B------:R-:W2:Y:S01]  /*44c0*/  LDL R5, [R1] ;  /* 0x0000000001057983 */ /* 0x000ea20000100800 */
[----:B------:R-:W-:Y:S01]  /*44d0*/  BSSY.RECONVERGENT B1, `(.L_x_33) ;  /* 0x000001b000017945 */ /* 0x000fe20003800200 */
[----:B--2---:R-:W-:-:S13]  /*44e0*/  ISETP.GE.AND P0, PT, R5, 0x1, PT ;  /* 0x000000010500780c */ /* 0x004fda0003f06270 */
[----:B------:R-:W-:Y:S05]  /*44f0*/  @!P0 BRA `(.L_x_34) ;  /* 0x0000000000608947 */ /* 0x000fea0003800000 */
[----:B------:R-:W2:Y:S01]  /*4500*/  LDL.64 R100, [R1+0x80] ;  /* 0x0000800001647983 */ /* 0x000ea20000100a00 */
[----:B------:R-:W0:Y:S01]  /*4510*/  I2F.F64.U32 R94, R5 ;  /* 0x00000005005e7312 */ /* 0x000e220000201800 */
[----:B------:R-:W-:Y:S01]  /*4520*/  IMAD.MOV.U32 R6, RZ, RZ, 0x1 ;  /* 0x00000001ff067424 */ /* 0x000fe200078e00ff */
[----:B------:R-:W-:Y:S06]  /*4530*/  BSSY.RECONVERGENT B2, `(.L_x_34) ;  /* 0x0000014000027945 */ /* 0x000fec0003800200 */
[----:B0-----:R-:W0:Y:S02]  /*4540*/  MUFU.RCP64H R7, R95 ;  /* 0x0000005f00077308 */ /* 0x001e240000001800 */
[----:B0-----:R-:W-:-:S08]  /*4550*/  DFMA R8, -R94, R6, 1 ;  /* 0x3ff000005e08742b */ /* 0x001fd00000000106 */
[----:B------:R-:W-:-:S08]  /*4560*/  DFMA R8, R8, R8, R8 ;  /* 0x000000080808722b */ /* 0x000fd00000000008 */
[----:B------:R-:W-:-:S08]  /*4570*/  DFMA R8, R6, R8, R6 ;  /* 0x000000080608722b */ /* 0x000fd00000000006 */
[----:B------:R-:W-:-:S08]  /*4580*/  DFMA R6, -R94, R8, 1 ;  /* 0x3ff000005e06742b */ /* 0x000fd00000000108 */
[----:B------:R-:W-:-:S08]  /*4590*/  DFMA R6, R8, R6, R8 ;  /* 0x000000060806722b */ /* 0x000fd00000000008 */
[----:B--2---:R-:W-:Y:S01]  /*45a0*/  DMUL R8, R100, R6 ;  /* 0x0000000664087228 */ /* 0x004fe20000000000 */
[----:B------:R-:W-:-:S07]  /*45b0*/  FSETP.GEU.AND P1, PT, |R101|, 6.5827683646048100446e-37, PT ;  /* 0x036000006500780b */ /* 0x000fce0003f2e200 */
[----:B------:R-:W-:-:S08]  /*45c0*/  DFMA R10, -R94, R8, R100 ;  /* 0x000000085e0a722b */ /* 0x000fd00000000164 */
[----:B------:R-:W-:-:S10]  /*45d0*/  DFMA R90, R6, R10, R8 ;  /* 0x0000000a065a722b */ /* 0x000fd40000000008 */
[----:B------:R-:W-:-:S05]  /*45e0*/  FFMA R0, RZ, R95, R91 ;  /* 0x0000005fff007223 */ /* 0x000fca000000005b */
[----:B------:R-:W-:-:S13]  /*45f0*/  FSETP.GT.AND P0, PT, |R0|, 1.469367938527859385e-39, PT ;  /* 0x001000000000780b */ /* 0x000fda0003f04200 */
[----:B------:R-:W-:Y:S05]  /*4600*/  @P0 BRA P1, `(.L_x_35) ;  /* 0x0000000000180947 */ /* 0x000fea0000800000 */
[----:B------:R-:W-:Y:S01]  /*4610*/  IMAD.MOV.U32 R0, RZ, RZ, R100 ;  /* 0x000000ffff007224 */ /* 0x000fe200078e0064 */
[----:B------:R-:W-:Y:S01]  /*4620*/  MOV R6, 0x4650 ;  /* 0x0000465000067802 */ /* 0x000fe20000000f00 */
[----:B------:R-:W-:-:S07]  /*4630*/  IMAD.MOV.U32 R96, RZ, RZ, R94 ;  /* 0x000000ffff607224 */ /* 0x000fce00078e005e */
[----:B-1----:R-:W-:Y:S05]  /*4640*/  CALL.REL.NOINC `($__internal_0_$__cuda_sm20_div_rn_f64_full) ;  /* 0x0000003c00f07944 */ /* 0x002fea0003c00000 */
[----:B------:R-:W-:Y:S01]  /*4650*/  IMAD.MOV.U32 R90, RZ, RZ, R94 ;  /* 0x000000ffff5a7224 */ /* 0x000fe200078e005e */
[----:B------:R-:W-:-:S07]  /*4660*/  MOV R91, R95 ;  /* 0x0000005f005b7202 */ /* 0x000fce0000000f00 */
.L_x_35:
[----:B------:R-:W-:Y:S05]  /*4670*/  BSYNC.RECONVERGENT B2 ;  /* 0x0000000000027941 */ /* 0x000fea0003800200 */
.L_x_34:
[----:B------:R-:W-:Y:S05]  /*4680*/  BSYNC.RECONVERGENT B1 ;  /* 0x0000000000017941 */ /* 0x000fea0003800200 */
.L_x_33:
[----:B------:R-:W2:Y:S01]  /*4690*/  LDL R7, [R1+0x4] ;  /* 0x0000040001077983 */ /* 0x000ea20000100800 */
        /* <DEDUP_REMOVED lines=26> */
.L_x_38:
[----:B------:R-:W-:Y:S05]  /*4840*/  BSYNC.RECONVERGENT B2 ;  /* 0x0000000000027941 */ /* 0x000fea0003800200 */
.L_x_37:
[----:B------:R-:W-:Y:S05]  /*4850*/  BSYNC.RECONVERGENT B1 ;  /* 0x0000000000017941 */ /* 0x000fea0003800200 */
.L_x_36:
        /* <DEDUP_REMOVED lines=27> */
.L_x_41:
[----:B------:R-:W-:Y:S05]  /*4a10*/  BSYNC.RECONVERGENT B2 ;  /* 0x0000000000027941 */ /* 0x000fea0003800200 */
.L_x_40:
[----:B------:R-:W-:Y:S05]  /*4a20*/  BSYNC.RECONVERGENT B1 ;  /* 0x0000000000017941 */ /* 0x000fea0003800200 */
.L_x_39:
        /* <DEDUP_REMOVED lines=27> */
.L_x_44:
[----:B------:R-:W-:Y:S05]  /*4be0*/  BSYNC.RECONVERGENT B2 ;  /* 0x0000000000027941 */ /* 0x000fea0003800200 */
.L_x_43:
[----:B------:R-:W-:Y:S05]  /*4bf0*/  BSYNC.RECONVERGENT B1 ;  /* 0x0000000000017941 */ /* 0x000fea0003800200 */
.L_x_42:
        /* <DEDUP_REMOVED lines=27> */
.L_x_47:
[----:B------:R-:W-:Y:S05]  /*4db0*/  BSYNC.RECONVERGENT B2 ;  /* 0x0000000000027941 */ /* 0x000fea0003800200 */
.L_x_46:
[----:B------:R-:W-:Y:S05]  /*4dc0*/  BSYNC.RECONVERGENT B1 ;  /* 0x0000000000017941 */ /* 0x000fea0003800200 */
.L_x_45:
        /* <DEDUP_REMOVED lines=27> */
.L_x_50:
[----:B------:R-:W-:Y:S05]  /*4f80*/  BSYNC.RECONVERGENT B2 ;  /* 0x0000000000027941 */ /* 0x000fea0003800200 */
.L_x_49:
[----:B------:R-:W-:Y:S05]  /*4f90*/  BSYNC.RECONVERGENT B1 ;  /* 0x0000000000017941 */ /* 0x000fea0003800200 */
.L_x_48:
        /* <DEDUP_REMOVED lines=27> */
.L_x_53:
[----:B------:R-:W-:Y:S05]  /*5150*/  BSYNC.RECONVERGENT B2 ;  /* 0x0000000000027941 */ /* 0x000fea0003800200 */
.L_x_52:
[----:B------:R-:W-:Y:S05]  /*5160*/  BSYNC.RECONVERGENT B1 ;  /* 0x0000000000017941 */ /* 0x000fea0003800200 */
.L_x_51:
        /* <DEDUP_REMOVED lines=27> */
.L_x_56:
[----:B------:R-:W-:Y:S05]  /*5320*/  BSYNC.RECONVERGENT B2 ;  /* 0x0000000000027941 */ /* 0x000fea0003800200 */
.L_x_55:
[----:B------:R-:W-:Y:S05]  /*5330*/  BSYNC.RECONVERGENT B1 ;  /* 0x0000000000017941 */ /* 0x000fea0003800200 */
.L_x_54:
        /* <DEDUP_REMOVED lines=27> */
.L_x_59:
[----:B------:R-:W-:Y:S05]  /*54f0*/  BSYNC.RECONVERGENT B2 ;  /* 0x0000000000027941 */ /* 0x000fea0003800200 */
.L_x_58:
[----:B------:R-:W-:Y:S05]  /*5500*/  BSYNC.RECONVERGENT B1 ;  /* 0x0000000000017941 */ /* 0x000fea0003800200 */
.L_x_57:
        /* <DEDUP_REMOVED lines=27> */
.L_x_62:
[----:B------:R-:W-:Y:S05]  /*56c0*/  BSYNC.RECONVERGENT B2 ;  /* 0x0000000000027941 */ /* 0x000fea0003800200 */
.L_x_61:
[----:B------:R-:W-:Y:S05]  /*56d0*/  BSYNC.RECONVERGENT B1 ;  /* 0x0000000000017941 */ /* 0x000fea0003800200 */
.L_x_60:
        /* <DEDUP_REMOVED lines=27> */
.L_x_65:
[----:B------:R-:W-:Y:S05]  /*5890*/  BSYNC.RECONVERGENT B2 ;  /* 0x0000000000027941 */ /* 0x000fea0003800200 */
.L_x_64:
[----:B------:R-:W-:Y:S05]  /*58a0*/  BSYNC.RECONVERGENT B1 ;  /* 0x0000000000017941 */ /* 0x000fea0003800200 */
.L_x_63:
        /* <DEDUP_REMOVED lines=27> */
.L_x_68:
[----:B------:R-:W-:Y:S05]  /*5a60*/  BSYNC.RECONVERGENT B2 ;  /* 0x0000000000027941 */ /* 0x000fea0003800200 */
.L_x_67:
[----:B------:R-:W-:Y:S05]  /*5a70*/  BSYNC.RECONVERGENT B1 ;  /* 0x0000000000017941 */ /* 0x000fea0003800200 */
.L_x_66:
        /* <DEDUP_REMOVED lines=27> */
.L_x_71:
[----:B------:R-:W-:Y:S05]  /*5c30*/  BSYNC.RECONVERGENT B2 ;  /* 0x0000000000027941 */ /* 0x000fea0003800200 */
.L_x_70:
[----:B------:R-:W-:Y:S05]  /*5c40*/  BSYNC.RECONVERGENT B1 ;  /* 0x0000000000017941 */ /* 0x000fea0003800200 */
.L_x_69:
        /* <DEDUP_REMOVED lines=27> */
.L_x_74:
[----:B------:R-:W-:Y:S05]  /*5e00*/  BSYNC.RECONVERGENT B2 ;  /* 0x0000000000027941 */ /* 0x000fea0003800200 */
.L_x_73:
[----:B------:R-:W-:Y:S05]  /*5e10*/  BSYNC.RECONVERGENT B1 ;  /* 0x0000000000017941 */ /* 0x000fea0003800200 */
.L_x_72:
        /* <DEDUP_REMOVED lines=27> */
.L_x_77:
[----:B------:R-:W-:Y:S05]  /*5fd0*/  BSYNC.RECONVERGENT B2 ;  /* 0x0000000000027941 */ /* 0x000fea0003800200 */
.L_x_76:
[----:B------:R-:W-:Y:S05]  /*5fe0*/  BSYNC.RECONVERGENT B1 ;  /* 0x0000000000017941 */ /* 0x000fea0003800200 */
.L_x_75:
        /* <DEDUP_REMOVED lines=27> */
.L_x_80:
[----:B------:R-:W-:Y:S05]  /*61a0*/  BSYNC.RECONVERGENT B2 ;  /* 0x0000000000027941 */ /* 0x000fea0003800200 */
.L_x_79:
[----:B------:R-:W-:Y:S05]  /*61b0*/  BSYNC.RECONVERGENT B1 ;  /* 0x0000000000017941 */ /* 0x000fea0003800200 */
.L_x_78:
        /* <DEDUP_REMOVED lines=27> */
.L_x_83:
[----:B------:R-:W-:Y:S05]  /*6370*/  BSYNC.RECONVERGENT B2 ;  /* 0x0000000000027941 */ /* 0x000fea0003800200 */
.L_x_82:
[----:B------:R-:W-:Y:S05]  /*6380*/  BSYNC.RECONVERGENT B1 ;  /* 0x0000000000017941 */ /* 0x000fea0003800200 */
.L_x_81:
        /* <DEDUP_REMOVED lines=27> */
.L_x_86:
[----:B------:R-:W-:Y:S05]  /*6540*/  BSYNC.RECONVERGENT B2 ;  /* 0x0000000000027941 */ /* 0x000fea0003800200 */
.L_x_85:
[----:B------:R-:W-:Y:S05]  /*6550*/  BSYNC.RECONVERGENT B1 ;  /* 0x0000000000017941 */ /* 0x000fea0003800200 */
.L_x_84:
        /* <DEDUP_REMOVED lines=27> */
.L_x_89:
[----:B------:R-:W-:Y:S05]  /*6710*/  BSYNC.RECONVERGENT B2 ;  /* 0x0000000000027941 */ /* 0x000fea0003800200 */
.L_x_88:
[----:B------:R-:W-:Y:S05]  /*6720*/  BSYNC.RECONVERGENT B1 ;  /* 0x0000000000017941 */ /* 0x000fea0003800200 */
.L_x_87:
        /* <DEDUP_REMOVED lines=27> */
.L_x_92:
[----:B------:R-:W-:Y:S05]  /*68e0*/  BSYNC.RECONVERGENT B2 ;  /* 0x0000000000027941 */ /* 0x000fea0003800200 */
.L_x_91:
[----:B------:R-:W-:Y:S05]  /*68f0*/  BSYNC.RECONVERGENT B1 ;  /* 0x0000000000017941 */ /* 0x000fea0003800200 */
.L_x_90:
        /* <DEDUP_REMOVED lines=27> */
.L_x_95:
[----:B------:R-:W-:Y:S05]  /*6ab0*/  BSYNC.RECONVERGENT B2 ;  /* 0x0000000000027941 */ /* 0x000fea0003800200 */
.L_x_94:
[----:B------:R-:W-:Y:S05]  /*6ac0*/  BSYNC.RECONVERGENT B1 ;  /* 0x0000000000017941 */ /* 0x000fea0003800200 */
.L_x_93:
        /* <DEDUP_REMOVED lines=27> */
.L_x_98:
[----:B------:R-:W-:Y:S05]  /*6c80*/  BSYNC.RECONVERGENT B2 ;  /* 0x0000000000027941 */ /* 0x000fea0003800200 */
.L_x_97:
[----:B------:R-:W-:Y:S05]  /*6c90*/  BSYNC.RECONVERGENT B1 ;  /* 0x0000000000017941 */ /* 0x000fea0003800200 */
.L_x_96:
        /* <DEDUP_REMOVED lines=27> */
.L_x_101:
[----:B------:R-:W-:Y:S05]  /*6e50*/  BSYNC.RECONVERGENT B2 ;  /* 0x0000000000027941 */ /* 0x000fea0003800200 */
.L_x_100:
[----:B------:R-:W-:Y:S05]  /*6e60*/  BSYNC.RECONVERGENT B1 ;  /* 0x0000000000017941 */ /* 0x000fea0003800200 */
.L_x_99:
        /* <DEDUP_REMOVED lines=27> */
.L_x_104:
[----:B------:R-:W-:Y:S05]  /*7020*/  BSYNC.RECONVERGENT B2 ;  /* 0x0000000000027941 */ /* 0x000fea0003800200 */
.L_x_103:
[----:B------:R-:W-:Y:S05]  /*7030*/  BSYNC.RECONVERGENT B1 ;  /* 0x0000000000017941 */ /* 0x000fea0003800200 */
.L_x_102:
        /* <DEDUP_REMOVED lines=27> */
.L_x_107:
[----:B------:R-:W-:Y:S05]  /*71f0*/  BSYNC.RECONVERGENT B2 ;  /* 0x0000000000027941 */ /* 0x000fea0003800200 */
.L_x_106:
[----:B------:R-:W-:Y:S05]  /*7200*/  BSYNC.RECONVERGENT B1 ;  /* 0x0000000000017941 */ /* 0x000fea0003800200 */
.L_x_105:
        /* <DEDUP_REMOVED lines=27> */
.L_x_110:
[----:B------:R-:W-:Y:S05]  /*73c0*/  BSYNC.RECONVERGENT B2 ;  /* 0x0000000000027941 */ /* 0x000fea0003800200 */
.L_x_109:
[----:B------:R-:W-:Y:S05]  /*73d0*/  BSYNC.RECONVERGENT B1 ;  /* 0x0000000000017941 */ /* 0x000fea0003800200 */
.L_x_108:
        /* <DEDUP_REMOVED lines=23> */
[----:B------:R-:W-:Y:S02]  /*7550*/  IMAD.MOV.U32 R96, RZ, RZ, R38 ;  /* 0x000000ffff607224 */ /* 0x000fe400078e0026 */
[----:B------:R-:W-:-:S07]  /*7560*/  IMAD.MOV.U32 R95, RZ, RZ, R39 ;  /* 0x000000ffff5f7224 */ /* 0x000fce00078e0027 */
[----:B-1----:R-:W-:Y:S05]  /*7570*/  CALL.REL.NOINC `($__internal_0_$__cuda_sm20_div_rn_f64_full) ;  /* 0x0000001000247944 */ /* 0x002fea0003c00000 */
[----:B------:R-:W-:Y:S01]  /*7580*/  MOV R92, R94 ;  /* 0x0000005e005c7202 */ /* 0x000fe20000000f00 */
[----:B------:R-:W-:-:S07]  /*7590*/  IMAD.MOV.U32 R93, RZ, RZ, R95 ;  /* 0x000000ffff5d7224 */ /* 0x000fce00078e005f */
.L_x_114:
[----:B------:R-:W-:Y:S05]  /*75a0*/  BSYNC.RECONVERGENT B2 ;  /* 0x0000000000027941 */ /* 0x000fea0003800200 */
.L_x_113:
[----:B------:R-:W-:Y:S02]  /*75b0*/  IMAD.MOV.U32 R38, RZ, RZ, R92 ;  /* 0x000000ffff267224 */ /* 0x000fe400078e005c */
[----:B------:R-:W-:-:S07]  /*75c0*/  IMAD.MOV.U32 R39, RZ, RZ, R93 ;  /* 0x000000ffff277224 */ /* 0x000fce00078e005d */
.L_x_112:
[----:B------:R-:W-:Y:S05]  /*75d0*/  BSYNC.RECONVERGENT B1 ;  /* 0x0000000000017941 */ /* 0x000fea0003800200 */
.L_x_111:
        /* <DEDUP_REMOVED lines=21> */
[----:B------:R-:W-:Y:S01]  /*7730*/  MOV R0, R92 ;  /* 0x0000005c00007202 */ /* 0x000fe20000000f00 */
[----:B------:R-:W-:Y:S01]  /*7740*/  IMAD.MOV.U32 R101, RZ, RZ, R93 ;  /* 0x000000ffff657224 */ /* 0x000fe200078e005d */
[----:B------:R-:W-:Y:S01]  /*7750*/  MOV R6, 0x7790 ;  /* 0x0000779000067802 */ /* 0x000fe20000000f00 */
[----:B------:R-:W-:Y:S02]  /*7760*/  IMAD.MOV.U32 R96, RZ, RZ, R36 ;  /* 0x000000ffff607224 */ /* 0x000fe400078e0024 */
[----:B------:R-:W-:-:S07]  /*7770*/  IMAD.MOV.U32 R95, RZ, RZ, R37 ;  /* 0x000000ffff5f7224 */ /* 0x000fce00078e0025 */
[----:B-1----:R-:W-:Y:S05]  /*7780*/  CALL.REL.NOINC `($__internal_0_$__cuda_sm20_div_rn_f64_full) ;  /* 0x0000000c00a07944 */ /* 0x002fea0003c00000 */
.L_x_118:
[----:B------:R-:W-:Y:S05]  /*7790*/  BSYNC.RECONVERGENT B2 ;  /* 0x0000000000027941 */ /* 0x000fea0003800200 */
.L_x_117:
[----:B------:R-:W-:Y:S01]  /*77a0*/  IMAD.MOV.U32 R36, RZ, RZ, R94 ;  /* 0x000000ffff247224 */ /* 0x000fe200078e005e */
[----:B------:R-:W-:-:S07]  /*77b0*/  MOV R37, R95 ;  /* 0x0000005f00257202 */ /* 0x000fce0000000f00 */
.L_x_116:
[----:B------:R-:W-:Y:S05]  /*77c0*/  BSYNC.RECONVERGENT B1 ;  /* 0x0000000000017941 */ /* 0x000fea0003800200 */
.L_x_115:
        /* <DEDUP_REMOVED lines=22> */
[----:B------:R-:W-:Y:S01]  /*7930*/  MOV R95, R35 ;  /* 0x00000023005f7202 */ /* 0x000fe20000000f00 */
[----:B------:R-:W-:Y:S01]  /*7940*/  IMAD.MOV.U32 R101, RZ, RZ, R93 ;  /* 0x000000ffff657224 */ /* 0x000fe200078e005d */
[----:B------:R-:W-:Y:S01]  /*7950*/  MOV R6, 0x7980 ;  /* 0x0000798000067802 */ /* 0x000fe20000000f00 */
[----:B------:R-:W-:-:S07]  /*7960*/  IMAD.MOV.U32 R96, RZ, RZ, R34 ;  /* 0x000000ffff607224 */ /* 0x000fce00078e0022 */
[----:B-1----:R-:W-:Y:S05]  /*7970*/  CALL.REL.NOINC `($__internal_0_$__cuda_sm20_div_rn_f64_full) ;  /* 0x0000000c00247944 */ /* 0x002fea0003c00000 */
.L_x_122:
[----:B------:R-:W-:Y:S05]  /*7980*/  BSYNC.RECONVERGENT B2 ;  /* 0x0000000000027941 */ /* 0x000fea0003800200 */
.L_x_121:
[----:B------:R-:W-:Y:S02]  /*7990*/  IMAD.MOV.U32 R34, RZ, RZ, R94 ;  /* 0x000000ffff227224 */ /* 0x000fe400078e005e */
[----:B------:R-:W-:-:S07]  /*79a0*/  IMAD.MOV.U32 R35, RZ, RZ, R95 ;  /* 0x000000ffff237224 */ /* 0x000fce00078e005f */
.L_x_120:
[----:B------:R-:W-:Y:S05]  /*79b0*/  BSYNC.RECONVERGENT B1 ;  /* 0x0000000000017941 */ /* 0x000fea0003800200 */
.L_x_119:
        /* <DEDUP_REMOVED lines=27> */
.L_x_126:
[----:B------:R-:W-:Y:S05]  /*7b70*/  BSYNC.RECONVERGENT B2 ;  /* 0x0000000000027941 */ /* 0x000fea0003800200 */
.L_x_125:
[----:B------:R-:W-:Y:S02]  /*7b80*/  IMAD.MOV.U32 R32, RZ, RZ, R94 ;  /* 0x000000ffff207224 */ /* 0x000fe400078e005e */
[----:B------:R-:W-:-:S07]  /*7b90*/  IMAD.MOV.U32 R33, RZ, RZ, R95 ;  /* 0x000000ffff217224 */ /* 0x000fce00078e005f */
.L_x_124:
[----:B------:R-:W-:Y:S05]  /*7ba0*/  BSYNC.RECONVERGENT B1 ;  /* 0x0000000000017941 */ /* 0x000fea0003800200 */
.L_x_123:
[----:B------:R-:W2:Y:S01]  /*7bb0*/  LDL R120, [R1+0x78] ;  /* 0x0000780001787983 */ /* 0x000ea20000100800 */
[----:B------:R-:W-:Y:S01]  /*7bc0*/  BSSY.RECONVERGENT B1, `(.L_x_127) ;  /* 0x000001c000017945 */ /* 0x000fe20003800200 */
[----:B--2---:R-:W-:-:S13]  /*7bd0*/  ISETP.GE.AND P0, PT, R120, 0x1, PT ;  /* 0x000000017800780c */ /* 0x004fda0003f06270 */
[----:B------:R-:W-:Y:S05]  /*7be0*/  @!P0 BRA `(.L_x_128) ;  /* 0x0000000000648947 */ /* 0x000fea0003800000 */
[----:B------:R-:W2:Y:S01]  /*7bf0*/  LDL.64 R98, [R1+0x170] ;  /* 0x0001700001627983 */ /* 0x000ea20000100a00 */
[----:B------:R-:W0:Y:S01]  /*7c00*/  I2F.F64.U32 R96, R120 ;  /* 0x0000007800607312 */ /* 0x000e220000201800 */
[----:B------:R-:W-:Y:S01]  /*7c10*/  MOV R92, 0x1 ;  /* 0x00000001005c7802 */ /* 0x000fe20000000f00 */
        /* <DEDUP_REMOVED lines=19> */
[----:B------:R-:W-:Y:S01]  /*7d50*/  IMAD.MOV.U32 R30, RZ, RZ, R94 ;  /* 0x000000ffff1e7224 */ /* 0x000fe200078e005e */
[----:B------:R-:W-:-:S07]  /*7d60*/  MOV R31, R95 ;  /* 0x0000005f001f7202 */ /* 0x000fce0000000f00 */
.L_x_129:
[----:B------:R-:W-:Y:S05]  /*7d70*/  BSYNC.RECONVERGENT B2 ;  /* 0x0000000000027941 */ /* 0x000fea0003800200 */
.L_x_128:
[----:B------:R-:W-:Y:S05]  /*7d80*/  BSYNC.RECONVERGENT B1 ;  /* 0x0000000000017941 */ /* 0x000fea0003800200 */
.L_x_127:
        /* <DEDUP_REMOVED lines=28> */
.L_x_132:
[----:B------:R-:W-:Y:S05]  /*7f50*/  BSYNC.RECONVERGENT B2 ;  /* 0x0000000000027941 */ /* 0x000fea0003800200 */
.L_x_131:
[----:B------:R-:W-:Y:S05]  /*7f60*/  BSYNC.RECONVERGENT B1 ;  /* 0x0000000000017941 */ /* 0x000fea0003800200 */
.L_x_130:
[----:B------:R-:W-:Y:S05]  /*7f70*/  BRA.U UP1, `(.L_x_133) ;  /* 0xffffffb501587547 */ /* 0x000fea000b83ffff */
[----:B------:R-:W0:Y:S01]  /*7f80*/  S2R R0, SR_TID.X ;  /* 0x0000000000007919 */ /* 0x000e220000002100 */
[----:B------:R-:W0:Y:S01]  /*7f90*/  S2UR UR5, SR_CTAID.X ;  /* 0x00000000000579c3 */ /* 0x000e220000002500 */
[----:B------:R-:W2:Y:S07]  /*7fa0*/  I2F.F64 R4, R5 ;  /* 0x0000000500047312 */ /* 0x000eae0000201c00 */
[----:B------:R-:W0:Y:S01]  /*7fb0*/  LDC R125, c[0x0][0x360] ;  /* 0x0000d800ff7d7b82 */ /* 0x000e220000000800 */
[----:B------:R-:W3:Y:S07]  /*7fc0*/  I2F.F64 R6, R7 ;  /* 0x0000000700067312 */ /* 0x000eee0000201c00 */
[----:B------:R-:W4:Y:S01]  /*7fd0*/  LDC.64 R94, c[0x0][0x388] ;  /* 0x0000e200ff5e7b82 */ /* 0x000f220000000a00 */
[----:B------:R-:W5:Y:S07]  /*7fe0*/  I2F.F64 R22, R8 ;  /* 0x0000000800167312 */ /* 0x000f6e0000201c00 */
[----:B------:R-:W1:Y:S01]  /*7ff0*/  LDC.64 R98, c[0x0][0x390] ;  /* 0x0000e400ff627b82 */ /* 0x000e620000000a00 */
[----:B------:R-:W5:Y:S01]  /*8000*/  I2F.F64 R24, R9 ;  /* 0x0000000900187312 */ /* 0x000f620000201c00 */
[----:B0-----:R-:W-:-:S07]  /*8010*/  IMAD R0, R125, UR5, R0 ;  /* 0x000000057d007c24 */ /* 0x001fce000f8e0200 */
[----:B------:R-:W0:Y:S01]  /*8020*/  I2F.F64 R26, R10 ;  /* 0x0000000a001a7312 */ /* 0x000e220000201c00 */
[----:B----4-:R-:W-:-:S07]  /*8030*/  IMAD.WIDE R94, R0, 0x100, R94 ;  /* 0x00000100005e7825 */ /* 0x010fce00078e025e */
[----:B------:R-:W4:Y:S01]  /*8040*/  I2F.F64 R28, R11 ;  /* 0x0000000b001c7312 */ /* 0x000f220000201c00 */
[----:B------:R-:W-:Y:S01]  /*8050*/  STG.E.64 desc[UR6][R94.64], R90 ;  /* 0x0000005a5e007986 */ /* 0x000fe2000c101b06 */
[----:B-1----:R-:W-:-:S06]  /*8060*/  IMAD.WIDE R98, R0, 0x100, R98 ;  /* 0x0000010000627825 */ /* 0x002fcc00078e0262 */
[----:B------:R-:W1:Y:S01]  /*8070*/  I2F.F64 R92, R12 ;  /* 0x0000000c005c7312 */ /* 0x000e620000201c00 */
[----:B--2---:R2:W-:Y:S07]  /*8080*/  STG.E.64 desc[UR6][R98.64], R4 ;  /* 0x0000000462007986 */ /* 0x0045ee000c101b06 */
[----:B------:R-:W2:Y:S01]  /*8090*/  I2F.F64 R96, R13 ;  /* 0x0000000d00607312 */ /* 0x000ea20000201c00 */
[----:B------:R-:W-:Y:S04]  /*80a0*/  STG.E.64 desc[UR6][R94.64+0x8], R88 ;  /* 0x000008585e007986 */ /* 0x000fe8000c101b06 */
[----:B---3--:R3:W-:Y:S03]  /*80b0*/  STG.E.64 desc[UR6][R98.64+0x8], R6 ;  /* 0x0000080662007986 */ /* 0x0087e6000c101b06 */
[----:B------:R-:W3:Y:S01]  /*80c0*/  I2F.F64 R100, R14 ;  /* 0x0000000e00647312 */ /* 0x000ee20000201c00 */
[----:B------:R3:W-:Y:S04]  /*80d0*/  STG.E.64 desc[UR6][R94.64+0x10], R86 ;  /* 0x000010565e007986 */ /* 0x0007e8000c101b06 */
[----:B-----5:R5:W-:Y:S03]  /*80e0*/  STG.E.64 desc[UR6][R98.64+0x10], R22 ;  /* 0x0000101662007986 */ /* 0x020be6000c101b06 */
[----:B------:R-:W5:Y:S01]  /*80f0*/  I2F.F64 R8, R15 ;  /* 0x0000000f00087312 */ /* 0x000f620000201c00 */
[----:B------:R-:W-:Y:S04]  /*8100*/  STG.E.64 desc[UR6][R94.64+0x18], R84 ;  /* 0x000018545e007986 */ /* 0x000fe8000c101b06 */
[----:B------:R5:W-:Y:S03]  /*8110*/  STG.E.64 desc[UR6][R98.64+0x18], R24 ;  /* 0x0000181862007986 */ /* 0x000be6000c101b06 */
[----:B------:R-:W5:Y:S01]  /*8120*/  I2F.F64 R102, R16 ;  /* 0x0000001000667312 */ /* 0x000f620000201c00 */
[----:B------:R-:W-:Y:S04]  /*8130*/  STG.E.64 desc[UR6][R94.64+0x20], R82 ;  /* 0x000020525e007986 */ /* 0x000fe8000c101b06 */
[----:B0-----:R-:W-:Y:S03]  /*8140*/  STG.E.64 desc[UR6][R98.64+0x20], R26 ;  /* 0x0000201a62007986 */ /* 0x001fe6000c101b06 */
[----:B------:R-:W0:Y:S01]  /*8150*/  I2F.F64 R10, R17 ;  /* 0x00000011000a7312 */ /* 0x000e220000201c00 */
[----:B------:R-:W-:Y:S04]  /*8160*/  STG.E.64 desc[UR6][R94.64+0x28], R80 ;  /* 0x000028505e007986 */ /* 0x000fe8000c101b06 */
[----:B----4-:R-:W-:Y:S03]  /*8170*/  STG.E.64 desc[UR6][R98.64+0x28], R28 ;  /* 0x0000281c62007986 */ /* 0x010fe6000c101b06 */
[----:B------:R-:W4:Y:S01]  /*8180*/  I2F.F64 R104, R18 ;  /* 0x0000001200687312 */ /* 0x000f220000201c00 */
[----:B------:R-:W-:Y:S04]  /*8190*/  STG.E.64 desc[UR6][R94.64+0x30], R78 ;  /* 0x0000304e5e007986 */ /* 0x000fe8000c101b06 */
[----:B-1----:R-:W-:Y:S03]  /*81a0*/  STG.E.64 desc[UR6][R98.64+0x30], R92 ;  /* 0x0000305c62007986 */ /* 0x002fe6000c101b06 */
[----:B------:R-:W1:Y:S01]  /*81b0*/  I2F.F64 R122, R19 ;  /* 0x00000013007a7312 */ /* 0x000e620000201c00 */
[----:B------:R-:W-:Y:S04]  /*81c0*/  STG.E.64 desc[UR6][R94.64+0x38], R76 ;  /* 0x0000384c5e007986 */ /* 0x000fe8000c101b06 */
[----:B--2---:R-:W-:Y:S03]  /*81d0*/  STG.E.64 desc[UR6][R98.64+0x38], R96 ;  /* 0x0000386062007986 */ /* 0x004fe6000c101b06 */
[----:B------:R-:W2:Y:S01]  /*81e0*/  I2F.F64 R12, R20 ;  /* 0x00000014000c7312 */ /* 0x000ea20000201c00 */
[----:B------:R-:W-:Y:S04]  /*81f0*/  STG.E.64 desc[UR6][R94.64+0x40], R74 ;  /* 0x0000404a5e007986 */ /* 0x000fe8000c101b06 */
[----:B---3--:R-:W-:Y:S03]  /*8200*/  STG.E.64 desc[UR6][R98.64+0x40], R100 ;  /* 0x0000406462007986 */ /* 0x008fe6000c101b06 */
[----:B------:R-:W3:Y:S01]  /*8210*/  I2F.F64 R20, R21 ;  /* 0x0000001500147312 */ /* 0x000ee20000201c00 */
[----:B------:R-:W-:Y:S04]  /*8220*/  STG.E.64 desc[UR6][R94.64+0x48], R72 ;  /* 0x000048485e007986 */ /* 0x000fe8000c101b06 */
[----:B-----5:R5:W-:Y:S03]  /*8230*/  STG.E.64 desc[UR6][R98.64+0x48], R8 ;  /* 0x0000480862007986 */ /* 0x020be6000c101b06 */
[----:B------:R-:W5:Y:S01]  /*8240*/  I2F.F64 R14, R106 ;  /* 0x0000006a000e7312 */ /* 0x000f620000201c00 */
[----:B------:R-:W-:Y:S04]  /*8250*/  STG.E.64 desc[UR6][R94.64+0x50], R70 ;  /* 0x000050465e007986 */ /* 0x000fe8000c101b06 */
[----:B------:R-:W-:Y:S03]  /*8260*/  STG.E.64 desc[UR6][R98.64+0x50], R102 ;  /* 0x0000506662007986 */ /* 0x000fe6000c101b06 */
[----:B------:R-:W5:Y:S01]  /*8270*/  I2F.F64 R106, R107 ;  /* 0x0000006b006a7312 */ /* 0x000f620000201c00 */
[----:B------:R-:W-:Y:S04]  /*8280*/  STG.E.64 desc[UR6][R94.64+0x58], R68 ;  /* 0x000058445e007986 */ /* 0x000fe8000c101b06 */
[----:B0-----:R0:W-:Y:S03]  /*8290*/  STG.E.64 desc[UR6][R98.64+0x58], R10 ;  /* 0x0000580a62007986 */ /* 0x0011e6000c101b06 */
        /* <DEDUP_REMOVED lines=8> */
[----:B--2---:R2:W-:Y:S03]  /*8320*/  STG.E.64 desc[UR6][R98.64+0x70], R12 ;  /* 0x0000700c62007986 */ /* 0x0045e6000c101b06 */
[----:B------:R-:W2:Y:S01]  /*8330*/  I2F.F64 R110, R111 ;  /* 0x0000006f006e7312 */ /* 0x000ea20000201c00 */
[----:B------:R-:W-:Y:S04]  /*8340*/  STG.E.64 desc[UR6][R94.64+0x78], R60 ;  /* 0x0000783c5e007986 */ /* 0x000fe8000c101b06 */
[----:B---3--:R-:W-:Y:S03]  /*8350*/  STG.E.64 desc[UR6][R98.64+0x78], R20 ;  /* 0x0000781462007986 */ /* 0x008fe6000c101b06 */
[----:B------:R-:W3:Y:S01]  /*8360*/  I2F.F64 R4, R112 ;  /* 0x0000007000047312 */ /* 0x000ee20000201c00 */
[----:B------:R-:W-:Y:S04]  /*8370*/  STG.E.64 desc[UR6][R94.64+0x80], R58 ;  /* 0x0000803a5e007986 */ /* 0x000fe8000c101b06 */
[----:B-----5:R-:W-:Y:S03]  /*8380*/  STG.E.64 desc[UR6][R98.64+0x80], R14 ;  /* 0x0000800e62007986 */ /* 0x020fe6000c101b06 */
[----:B------:R-:W5:Y:S01]  /*8390*/  I2F.F64 R108, R113 ;  /* 0x00000071006c7312 */ /* 0x000f620000201c00 */
[----:B------:R-:W-:Y:S04]  /*83a0*/  STG.E.64 desc[UR6][R94.64+0x88], R56 ;  /* 0x000088385e007986 */ /* 0x000fe8000c101b06 */
[----:B------:R-:W-:Y:S03]  /*83b0*/  STG.E.64 desc[UR6][R98.64+0x88], R106 ;  /* 0x0000886a62007986 */ /* 0x000fe6000c101b06 */
        /* <DEDUP_REMOVED lines=23> */
[----:B0-----:R-:W-:Y:S04]  /*8530*/  STG.E.64 desc[UR6][R98.64+0xc8], R90 ;  /* 0x0000c85a62007986 */ /* 0x001fe8000c101b06 */
[----:B------:R-:W-:Y:S04]  /*8540*/  STG.E.64 desc[UR6][R94.64+0xd0], R38 ;  /* 0x0000d0265e007986 */ /* 0x000fe8000c101b06 */
[----:B----4-:R-:W-:Y:S04]  /*8550*/  STG.E.64 desc[UR6][R98.64+0xd0], R86 ;  /* 0x0000d05662007986 */ /* 0x010fe8000c101b06 */
[----:B------:R-:W-:Y:S04]  /*8560*/  STG.E.64 desc[UR6][R94.64+0xd8], R36 ;  /* 0x0000d8245e007986 */ /* 0x000fe8000c101b06 */
[----:B-1----:R-:W-:Y:S04]  /*8570*/  STG.E.64 desc[UR6][R98.64+0xd8], R22 ;  /* 0x0000d81662007986 */ /* 0x002fe8000c101b06 */
[----:B------:R-:W-:Y:S04]  /*8580*/  STG.E.64 desc[UR6][R94.64+0xe0], R34 ;  /* 0x0000e0225e007986 */ /* 0x000fe8000c101b06 */
[----:B--2---:R-:W-:Y:S04]  /*8590*/  STG.E.64 desc[UR6][R98.64+0xe0], R24 ;  /* 0x0000e01862007986 */ /* 0x004fe8000c101b06 */
[----:B------:R-:W-:Y:S04]  /*85a0*/  STG.E.64 desc[UR6][R94.64+0xe8], R32 ;  /* 0x0000e8205e007986 */ /* 0x000fe8000c101b06 */
[----:B---3--:R-:W-:Y:S04]  /*85b0*/  STG.E.64 desc[UR6][R98.64+0xe8], R8 ;  /* 0x0000e80862007986 */ /* 0x008fe8000c101b06 */
[----:B------:R-:W-:Y:S04]  /*85c0*/  STG.E.64 desc[UR6][R94.64+0xf0], R30 ;  /* 0x0000f01e5e007986 */ /* 0x000fe8000c101b06 */
[----:B-----5:R-:W-:Y:S04]  /*85d0*/  STG.E.64 desc[UR6][R98.64+0xf0], R10 ;  /* 0x0000f00a62007986 */ /* 0x020fe8000c101b06 */
[----:B------:R-:W-:Y:S04]  /*85e0*/  STG.E.64 desc[UR6][R94.64+0xf8], R2 ;  /* 0x0000f8025e007986 */ /* 0x000fe8000c101b06 */
[----:B------:R-:W-:Y:S01]  /*85f0*/  STG.E.64 desc[UR6][R98.64+0xf8], R12 ;  /* 0x0000f80c62007986 */ /* 0x000fe2000c101b06 */
[----:B------:R-:W-:Y:S05]  /*8600*/  EXIT ;  /* 0x000000000000794d */ /* 0x000fea0003800000 */
        .weak           $__internal_0_$__cuda_sm20_div_rn_f64_full
        .type           $__internal_0_$__cuda_sm20_div_rn_f64_full,@function
        .size           $__internal_0_$__cuda_sm20_div_rn_f64_full,($_Z16calculateClusterPyPdS0_m$__internal_accurate_pow - $__internal_0_$__cuda_sm20_div_rn_f64_full)
$__internal_0_$__cuda_sm20_div_rn_f64_full:
[C---:B------:R-:W-:Y:S01]  /*8610*/  FSETP.GEU.AND P0, PT, |R95|.reuse, 1.469367938527859385e-39, PT ;  /* 0x001000005f00780b */ /* 0x040fe20003f0e200 */
[--C-:B------:R-:W-:Y:S01]  /*8620*/  IMAD.MOV.U32 R94, RZ, RZ, R96.reuse ;  /* 0x000000ffff5e7224 */ /* 0x100fe200078e0060 */
[C---:B------:R-:W-:Y:S01]  /*8630*/  LOP3.LUT R92, R95.reuse, 0x800fffff, RZ, 0xc0, !PT ;  /* 0x800fffff5f5c7812 */ /* 0x040fe200078ec0ff */
[----:B------:R-:W-:Y:S01]  /*8640*/  IMAD.MOV.U32 R98, RZ, RZ, 0x1 ;  /* 0x00000001ff627424 */ /* 0x000fe200078e00ff */
[----:B------:R-:W-:Y:S01]  /*8650*/  LOP3.LUT R123, R95, 0x7ff00000, RZ, 0xc0, !PT ;  /* 0x7ff000005f7b7812 */ /* 0x000fe200078ec0ff */
[----:B------:R-:W-:Y:S01]  /*8660*/  IMAD.MOV.U32 R97, RZ, RZ, R101 ;  /* 0x000000ffff617224 */ /* 0x000fe200078e0065 */
[----:B------:R-:W-:Y:S01]  /*8670*/  LOP3.LUT R93, R92, 0x3ff00000, RZ, 0xfc, !PT ;  /* 0x3ff000005c5d7812 */ /* 0x000fe200078efcff */
[----:B------:R-:W-:Y:S01]  /*8680*/  IMAD.MOV.U32 R92, RZ, RZ, R96 ;  /* 0x000000ffff5c7224 */ /* 0x000fe200078e0060 */
[----:B------:R-:W-:Y:S01]  /*8690*/  MOV R96, R0 ;  /* 0x0000000000607202 */ /* 0x000fe20000000f00 */
[----:B------:R-:W-:Y:S01]  /*86a0*/  IMAD.MOV.U32 R0, RZ, RZ, 0x1ca00000 ;  /* 0x1ca00000ff007424 */ /* 0x000fe200078e00ff */
[C---:B------:R-:W-:Y:S01]  /*86b0*/  FSETP.GEU.AND P2, PT, |R97|.reuse, 1.469367938527859385e-39, PT ;  /* 0x001000006100780b */ /* 0x040fe20003f4e200 */
[----:B------:R-:W-:Y:S01]  /*86c0*/  BSSY.RECONVERGENT B0, `(.L_x_134) ;  /* 0x000004f000007945 */ /* 0x000fe20003800200 */
[----:B------:R-:W-:Y:S01]  /*86d0*/  LOP3.LUT R4, R97, 0x7ff00000, RZ, 0xc0, !PT ;  /* 0x7ff0000061047812 */ /* 0x000fe200078ec0ff */
[----:B------:R-:W-:-:S06]  /*86e0*/  @!P0 DMUL R92, R94, 8.98846567431157953865e+307 ;  /* 0x7fe000005e5c8828 */ /* 0x000fcc0000000000 */
[----:B------:R-:W0:Y:S02]  /*86f0*/  MUFU.RCP64H R99, R93 ;  /* 0x0000005d00637308 */ /* 0x000e240000001800 */
[----:B0-----:R-:W-:-:S08]  /*8700*/  DFMA R102, R98, -R92, 1 ;  /* 0x3ff000006266742b */ /* 0x001fd0000000085c */
[----:B------:R-:W-:-:S08]  /*8710*/  DFMA R102, R102, R102, R102 ;  /* 0x000000666666722b */ /* 0x000fd00000000066 */
[----:B------:R-:W-:Y:S01]  /*8720*/  DFMA R102, R98, R102, R98 ;  /* 0x000000666266722b */ /* 0x000fe20000000062 */
[----:B------:R-:W-:Y:S01]  /*8730*/  @!P2 LOP3.LUT R99, R95, 0x7ff00000, RZ, 0xc0, !PT ;  /* 0x7ff000005f63a812 */ /* 0x000fe200078ec0ff */
[----:B------:R-:W-:-:S03]  /*8740*/  IMAD.MOV.U32 R98, RZ, RZ, R96 ;  /* 0x000000ffff627224 */ /* 0x000fc600078e0060 */
[----:B------:R-:W-:-:S04]  /*8750*/  @!P2 ISETP.GE.U32.AND P1, PT, R4, R99, PT ;  /* 0x000000630400a20c */ /* 0x000fc80003f26070 */
[----:B------:R-:W-:Y:S02]  /*8760*/  @!P2 SEL R99, R0, 0x63400000, !P1 ;  /* 0x634000000063a807 */ /* 0x000fe40004800000 */
[----:B------:R-:W-:Y:S02]  /*8770*/  ISETP.GE.U32.AND P1, PT, R4, R123, PT ;  /* 0x0000007b0400720c */ /* 0x000fe40003f26070 */
[--C-:B------:R-:W-:Y:S02]  /*8780*/  @!P2 LOP3.LUT R100, R99, 0x80000000, R97.reuse, 0xf8, !PT ;  /* 0x800000006364a812 */ /* 0x100fe400078ef861 */
[----:B------:R-:W-:Y:S02]  /*8790*/  SEL R99, R0, 0x63400000, !P1 ;  /* 0x6340000000637807 */ /* 0x000fe40004800000 */
[----:B------:R-:W-:Y:S01]  /*87a0*/  @!P2 LOP3.LUT R101, R100, 0x100000, RZ, 0xfc, !PT ;  /* 0x001000006465a812 */ /* 0x000fe200078efcff */
[----:B------:R-:W-:Y:S01]  /*87b0*/  @!P2 IMAD.MOV.U32 R100, RZ, RZ, RZ ;  /* 0x000000ffff64a224 */ /* 0x000fe200078e00ff */
[----:B------:R-:W-:-:S02]  /*87c0*/  LOP3.LUT R99, R99, 0x800fffff, R97, 0xf8, !PT ;  /* 0x800fffff63637812 */ /* 0x000fc400078ef861 */
[----:B------:R-:W-:-:S04]  /*87d0*/  @!P0 LOP3.LUT R123, R93, 0x7ff00000, RZ, 0xc0, !PT ;  /* 0x7ff000005d7b8812 */ /* 0x000fc800078ec0ff */
[----:B------:R-:W-:Y:S02]  /*87e0*/  @!P2 DFMA R98, R98, 2, -R100 ;  /* 0x400000006262a82b */ /* 0x000fe40000000864 */
[----:B------:R-:W-:-:S08]  /*87f0*/  DFMA R100, R102, -R92, 1 ;  /* 0x3ff000006664742b */ /* 0x000fd0000000085c */
[----:B------:R-:W-:-:S08]  /*8800*/  DFMA R100, R102, R100, R102 ;  /* 0x000000646664722b */ /* 0x000fd00000000066 */
[----:B------:R-:W-:-:S08]  /*8810*/  DMUL R102, R100, R98 ;  /* 0x0000006264667228 */ /* 0x000fd00000000000 */
[----:B------:R-:W-:-:S08]  /*8820*/  DFMA R104, R102, -R92, R98 ;  /* 0x8000005c6668722b */ /* 0x000fd00000000062 */
[----:B------:R-:W-:Y:S01]  /*8830*/  DFMA R104, R100, R104, R102 ;  /* 0x000000686468722b */ /* 0x000fe20000000066 */
[----:B------:R-:W-:Y:S02]  /*8840*/  MOV R102, R4 ;  /* 0x0000000400667202 */ /* 0x000fe40000000f00 */
[----:B------:R-:W-:-:S05]  /*8850*/  @!P2 LOP3.LUT R102, R99, 0x7ff00000, RZ, 0xc0, !PT ;  /* 0x7ff000006366a812 */ /* 0x000fca00078ec0ff */
[----:B------:R-:W-:-:S05]  /*8860*/  VIADD R100, R102, 0xffffffff ;  /* 0xffffffff66647836 */ /* 0x000fca0000000000 */
[----:B------:R-:W-:Y:S01]  /*8870*/  ISETP.GT.U32.AND P0, PT, R100, 0x7feffffe, PT ;  /* 0x7feffffe6400780c */ /* 0x000fe20003f04070 */
[----:B------:R-:W-:-:S05]  /*8880*/  VIADD R100, R123, 0xffffffff ;  /* 0xffffffff7b647836 */ /* 0x000fca0000000000 */
[----:B------:R-:W-:-:S13]  /*8890*/  ISETP.GT.U32.OR P0, PT, R100, 0x7feffffe, P0 ;  /* 0x7feffffe6400780c */ /* 0x000fda0000704470 */
[----:B------:R-:W-:Y:S05]  /*88a0*/  @P0 BRA `(.L_x_135) ;  /* 0x00000000006c0947 */ /* 0x000fea0003800000 */
[----:B------:R-:W-:Y:S02]  /*88b0*/  LOP3.LUT R97, R95, 0x7ff00000, RZ, 0xc0, !PT ;  /* 0x7ff000005f617812 */ /* 0x000fe400078ec0ff */
[----:B------:R-:W-:Y:S02]  /*88c0*/  MOV R96, RZ ;  /* 0x000000ff00607202 */ /* 0x000fe40000000f00 */
[CC--:B------:R-:W-:Y:S02]  /*88d0*/  ISETP.GE.U32.AND P0, PT, R4.reuse, R97.reuse, PT ;  /* 0x000000610400720c */ /* 0x0c0fe40003f06070 */
[----:B------:R-:W-:Y:S02]  /*88e0*/  VIADDMNMX R4, R4, -R97, 0xb9600000, !PT ;  /* 0xb960000004047446 */ /* 0x000fe40007800961 */
[----:B------:R-:W-:Y:S02]  /*88f0*/  SEL R97, R0, 0x63400000, !P0 ;  /* 0x6340000000617807 */ /* 0x000fe40004000000 */
[----:B------:R-:W-:-:S05]  /*8900*/  VIMNMX R4, PT, PT, R4, 0x46a00000, PT ;  /* 0x46a0000004047848 */ /* 0x000fca0003fe0100 */
[----:B------:R-:W-:-:S04]  /*8910*/  IMAD.IADD R0, R4, 0x1, -R97 ;  /* 0x0000000104007824 */ /* 0x000fc800078e0a61 */
[----:B------:R-:W-:-:S06]  /*8920*/  VIADD R97, R0, 0x7fe00000 ;  /* 0x7fe0000000617836 */ /* 0x000fcc0000000000 */
[----:B------:R-:W-:-:S10]  /*8930*/  DMUL R100, R104, R96 ;  /* 0x0000006068647228 */ /* 0x000fd40000000000 */
[----:B------:R-:W-:-:S13]  /*8940*/  FSETP.GTU.AND P0, PT, |R101|, 1.469367938527859385e-39, PT ;  /* 0x001000006500780b */ /* 0x000fda0003f0c200 */
[----:B------:R-:W-:Y:S05]  /*8950*/  @P0 BRA `(.L_x_136) ;  /* 0x0000000000940947 */ /* 0x000fea0003800000 */
[----:B------:R-:W-:Y:S01]  /*8960*/  DFMA R92, R104, -R92, R98 ;  /* 0x8000005c685c722b */ /* 0x000fe20000000062 */
[----:B------:R-:W-:-:S09]  /*8970*/  IMAD.MOV.U32 R96, RZ, RZ, RZ ;  /* 0x000000ffff607224 */ /* 0x000fd200078e00ff */
[C---:B------:R-:W-:Y:S02]  /*8980*/  FSETP.NEU.AND P0, PT, R93.reuse, RZ, PT ;  /* 0x000000ff5d00720b */ /* 0x040fe40003f0d000 */
[----:B------:R-:W-:-:S04]  /*8990*/  LOP3.LUT R95, R93, 0x80000000, R95, 0x48, !PT ;  /* 0x800000005d5f7812 */ /* 0x000fc800078e485f */
[----:B------:R-:W-:-:S07]  /*89a0*/  LOP3.LUT R97, R95, R97, RZ, 0xfc, !PT ;  /* 0x000000615f617212 */ /* 0x000fce00078efcff */
[----:B------:R-:W-:Y:S05]  /*89b0*/  @!P0 BRA `(.L_x_136) ;  /* 0x00000000007c8947 */ /* 0x000fea0003800000 */
[----:B------:R-:W-:Y:S01]  /*89c0*/  IMAD.MOV R93, RZ, RZ, -R0 ;  /* 0x000000ffff5d7224 */ /* 0x000fe200078e0a00 */
[----:B------:R-:W-:Y:S01]  /*89d0*/  DMUL.RP R96, R104, R96 ;  /* 0x0000006068607228 */ /* 0x000fe20000008000 */
[----:B------:R-:W-:-:S06]  /*89e0*/  IMAD.MOV.U32 R92, RZ, RZ, RZ ;  /* 0x000000ffff5c7224 */ /* 0x000fcc00078e00ff */
[----:B------:R-:W-:-:S03]  /*89f0*/  DFMA R92, R100, -R92, R104 ;  /* 0x8000005c645c722b */ /* 0x000fc60000000068 */
[----:B------:R-:W-:-:S03]  /*8a00*/  LOP3.LUT R95, R97, R95, RZ, 0x3c, !PT ;  /* 0x0000005f615f7212 */ /* 0x000fc600078e3cff */
[----:B------:R-:W-:-:S04]  /*8a10*/  IADD3 R92, PT, PT, -R0, -0x43300000, RZ ;  /* 0xbcd00000005c7810 */ /* 0x000fc80007ffe1ff */
[----:B------:R-:W-:-:S04]  /*8a20*/  FSETP.NEU.AND P0, PT, |R93|, R92, PT ;  /* 0x0000005c5d00720b */ /* 0x000fc80003f0d200 */
[----:B------:R-:W-:Y:S02]  /*8a30*/  FSEL R100, R96, R100, !P0 ;  /* 0x0000006460647208 */ /* 0x000fe40004000000 */
[----:B------:R-:W-:Y:S01]  /*8a40*/  FSEL R101, R95, R101, !P0 ;  /* 0x000000655f657208 */ /* 0x000fe20004000000 */
[----:B------:R-:W-:Y:S06]  /*8a50*/  BRA `(.L_x_136) ;  /* 0x0000000000547947 */ /* 0x000fec0003800000 */
.L_x_135:
[----:B------:R-:W-:-:S14]  /*8a60*/  DSETP.NAN.AND P0, PT, R96, R96, PT ;  /* 0x000000606000722a */ /* 0x000fdc0003f08000 */
[----:B------:R-:W-:Y:S05]  /*8a70*/  @P0 BRA `(.L_x_137) ;  /* 0x0000000000440947 */ /* 0x000fea0003800000 */
[----:B------:R-:W-:-:S14]  /*8a80*/  DSETP.NAN.AND P0, PT, R94, R94, PT ;  /* 0x0000005e5e00722a */ /* 0x000fdc0003f08000 */
[----:B------:R-:W-:Y:S05]  /*8a90*/  @P0 BRA `(.L_x_138) ;  /* 0x0000000000300947 */ /* 0x000fea0003800000 */
[----:B------:R-:W-:Y:S01]  /*8aa0*/  ISETP.NE.AND P0, PT, R102, R123, PT ;  /* 0x0000007b6600720c */ /* 0x000fe20003f05270 */
[----:B------:R-:W-:Y:S01]  /*8ab0*/  IMAD.MOV.U32 R100, RZ, RZ, 0x0 ;  /* 0x00000000ff647424 */ /* 0x000fe200078e00ff */
[----:B------:R-:W-:-:S11]  /*8ac0*/  MOV R101, 0xfff80000 ;  /* 0xfff8000000657802 */ /* 0x000fd60000000f00 */
[----:B------:R-:W-:Y:S05]  /*8ad0*/  @!P0 BRA `(.L_x_136) ;  /* 0x0000000000348947 */ /* 0x000fea0003800000 */
[----:B------:R-:W-:Y:S02]  /*8ae0*/  ISETP.NE.AND P0, PT, R102, 0x7ff00000, PT ;  /* 0x7ff000006600780c */ /* 0x000fe40003f05270 */
[----:B------:R-:W-:Y:S02]  /*8af0*/  LOP3.LUT R101, R97, 0x80000000, R95, 0x48, !PT ;  /* 0x8000000061657812 */ /* 0x000fe400078e485f */
[----:B------:R-:W-:-:S13]  /*8b00*/  ISETP.EQ.OR P0, PT, R123, RZ, !P0 ;  /* 0x000000ff7b00720c */ /* 0x000fda0004702670 */
[----:B------:R-:W-:Y:S01]  /*8b10*/  @P0 LOP3.LUT R0, R101, 0x7ff00000, RZ, 0xfc, !PT ;  /* 0x7ff0000065000812 */ /* 0x000fe200078efcff */
[----:B------:R-:W-:Y:S02]  /*8b20*/  @!P0 IMAD.MOV.U32 R100, RZ, RZ, RZ ;  /* 0x000000ffff648224 */ /* 0x000fe400078e00ff */
[----:B------:R-:W-:Y:S02]  /*8b30*/  @P0 IMAD.MOV.U32 R100, RZ, RZ, RZ ;  /* 0x000000ffff640224 */ /* 0x000fe400078e00ff */
[----:B------:R-:W-:Y:S01]  /*8b40*/  @P0 IMAD.MOV.U32 R101, RZ, RZ, R0 ;  /* 0x000000ffff650224 */ /* 0x000fe200078e0000 */
[----:B------:R-:W-:Y:S06]  /*8b50*/  BRA `(.L_x_136) ;  /* 0x0000000000147947 */ /* 0x000fec0003800000 */
.L_x_138:
[----:B------:R-:W-:Y:S01]  /*8b60*/  LOP3.LUT R101, R95, 0x80000, RZ, 0xfc, !PT ;  /* 0x000800005f657812 */ /* 0x000fe200078efcff */
[----:B------:R-:W-:Y:S01]  /*8b70*/  IMAD.MOV.U32 R100, RZ, RZ, R94 ;  /* 0x000000ffff647224 */ /* 0x000fe200078e005e */
[----:B------:R-:W-:Y:S06]  /*8b80*/  BRA `(.L_x_136) ;  /* 0x0000000000087947 */ /* 0x000fec0003800000 */
.L_x_137:
[----:B------:R-:W-:Y:S02]  /*8b90*/  LOP3.LUT R101, R97, 0x80000, RZ, 0xfc, !PT ;  /* 0x0008000061657812 */ /* 0x000fe400078efcff */
[----:B------:R-:W-:-:S07]  /*8ba0*/  MOV R100, R96 ;  /* 0x0000006000647202 */ /* 0x000fce0000000f00 */
.L_x_136:
[----:B------:R-:W-:Y:S05]  /*8bb0*/  BSYNC.RECONVERGENT B0 ;  /* 0x0000000000007941 */ /* 0x000fea0003800200 */
.L_x_134:
[----:B------:R-:W-:Y:S02]  /*8bc0*/  IMAD.MOV.U32 R92, RZ, RZ, R6 ;  /* 0x000000ffff5c7224 */ /* 0x000fe400078e0006 */
[----:B------:R-:W-:Y:S02]  /*8bd0*/  IMAD.MOV.U32 R93, RZ, RZ, 0x0 ;  /* 0x00000000ff5d7424 */ /* 0x000fe400078e00ff */
[----:B------:R-:W-:Y:S02]  /*8be0*/  IMAD.MOV.U32 R94, RZ, RZ, R100 ;  /* 0x000000ffff5e7224 */ /* 0x000fe400078e0064 */
[----:B------:R-:W-:Y:S01]  /*8bf0*/  IMAD.MOV.U32 R95, RZ, RZ, R101 ;  /* 0x000000ffff5f7224 */ /* 0x000fe200078e0065 */
[----:B------:R-:W-:Y:S06]  /*8c00*/  RET.REL.NODEC R92 `(_Z16calculateClusterPyPdS0_m) ;  /* 0xffffff705cfc7950 */ /* 0x000fec0003c3ffff */
        .type           $_Z16calculateClusterPyPdS0_m$__internal_accurate_pow,@function
        .size           $_Z16calculateClusterPyPdS0_m$__internal_accurate_pow,(.L_x_405 - $_Z16calculateClusterPyPdS0_m$__internal_accurate_pow)
$_Z16calculateClusterPyPdS0_m$__internal_accurate_pow:
[----:B------:R-:W0:Y:S01]  /*8c10*/  MUFU.RCP64H R3, 2 ;  /* 0x4000000000037908 */ /* 0x000e220000001800 */
[----:B------:R-:W-:Y:S01]  /*8c20*/  MOV R6, 0x0 ;  /* 0x0000000000067802 */ /* 0x000fe20000000f00 */
[----:B------:R-:W-:Y:S01]  /*8c30*/  IMAD.MOV.U32 R7, RZ, RZ, 0x40000000 ;  /* 0x40000000ff077424 */ /* 0x000fe200078e00ff */
[----:B------:R-:W-:Y:S01]  /*8c40*/  UMOV UR4, 0x7d2cafe2 ;  /* 0x7d2cafe200047882 */ /* 0x000fe20000000000 */
[----:B------:R-:W-:Y:S01]  /*8c50*/  IMAD.MOV.U32 R2, RZ, RZ, RZ ;  /* 0x000000ffff027224 */ /* 0x000fe200078e00ff */
[----:B------:R-:W-:Y:S01]  /*8c60*/  UMOV UR5, 0x3eb0f5ff ;  /* 0x3eb0f5ff00057882 */ /* 0x000fe20000000000 */
[----:B------:R-:W-:Y:S02]  /*8c70*/  IMAD.MOV.U32 R10, RZ, RZ, 0x41ad3b5a ;  /* 0x41ad3b5aff0a7424 */ /* 0x000fe400078e00ff */
[----:B------:R-:W-:Y:S02]  /*8c80*/  IMAD.MOV.U32 R11, RZ, RZ, 0x3ed0f5d2 ;  /* 0x3ed0f5d2ff0b7424 */ /* 0x000fe400078e00ff */
[----:B0-----:R-:W-:-:S08]  /*8c90*/  DFMA R6, R2, -R6, 1 ;  /* 0x3ff000000206742b */ /* 0x001fd00000000806 */
[----:B------:R-:W-:-:S08]  /*8ca0*/  DFMA R6, R6, R6, R6 ;  /* 0x000000060606722b */ /* 0x000fd00000000006 */
[----:B------:R-:W-:-:S08]  /*8cb0*/  DFMA R6, R2, R6, R2 ;  /* 0x000000060206722b */ /* 0x000fd00000000002 */
[----:B------:R-:W-:-:S08]  /*8cc0*/  DMUL R2, RZ, R6 ;  /* 0x00000006ff027228 */ /* 0x000fd00000000000 */
[----:B------:R-:W-:-:S08]  /*8cd0*/  DFMA R2, RZ, R6, R2 ;  /* 0x00000006ff02722b */ /* 0x000fd00000000002 */
[CC--:B------:R-:W-:Y:S02]  /*8ce0*/  DMUL R8, R2.reuse, R2.reuse ;  /* 0x0000000202087228 */ /* 0x0c0fe40000000000 */
[----:B------:R-:W-:Y:S02]  /*8cf0*/  DADD R12, RZ, -R2 ;  /* 0x00000000ff0c7229 */ /* 0x000fe40000000802 */
[----:B------:R-:W-:-:S04]  /*8d00*/  DMUL R18, R2, R2 ;  /* 0x0000000202127228 */ /* 0x000fc80000000000 */
[----:B------:R-:W-:Y:S01]  /*8d10*/  DFMA R10, R8, UR4, R10 ;  /* 0x00000004080a7c2b */ /* 0x000fe2000800000a */
[----:B------:R-:W-:Y:S01]  /*8d20*/  UMOV UR4, 0x75488a3f ;  /* 0x75488a3f00047882 */ /* 0x000fe20000000000 */
[----:B------:R-:W-:Y:S01]  /*8d30*/  UMOV UR5, 0x3ef3b20a ;  /* 0x3ef3b20a00057882 */ /* 0x000fe20000000000 */
[----:B------:R-:W-:Y:S02]  /*8d40*/  DADD R12, R12, R12 ;  /* 0x000000000c0c7229 */ /* 0x000fe4000000000c */
[----:B------:R-:W-:-:S03]  /*8d50*/  DMUL R20, R2, R18 ;  /* 0x0000001202147228 */ /* 0x000fc60000000000 */
[----:B------:R-:W-:Y:S01]  /*8d60*/  DFMA R10, R8, R10, UR4 ;  /* 0x00000004080a7e2b */ /* 0x000fe2000800000a */
[----:B------:R-:W-:Y:S01]  /*8d70*/  UMOV UR4, 0xe4faecd5 ;  /* 0xe4faecd500047882 */ /* 0x000fe20000000000 */
[----:B------:R-:W-:Y:S01]  /*8d80*/  UMOV UR5, 0x3f1745cd ;  /* 0x3f1745cd00057882 */ /* 0x000fe20000000000 */
[----:B------:R-:W-:Y:S02]  /*8d90*/  DFMA R12, RZ, -R2, R12 ;  /* 0x80000002ff0c722b */ /* 0x000fe4000000000c */
[----:B------:R-:W-:-:S03]  /*8da0*/  DFMA R22, R2, R18, -R20 ;  /* 0x000000120216722b */ /* 0x000fc60000000814 */
[----:B------:R-:W-:Y:S01]  /*8db0*/  DFMA R10, R8, R10, UR4 ;  /* 0x00000004080a7e2b */ /* 0x000fe2000800000a */
[----:B------:R-:W-:Y:S01]  /*8dc0*/  UMOV UR4, 0x258a578b ;  /* 0x258a578b00047882 */ /* 0x000fe20000000000 */
[----:B------:R-:W-:Y:S01]  /*8dd0*/  UMOV UR5, 0x3f3c71c7 ;  /* 0x3f3c71c700057882 */ /* 0x000fe20000000000 */
[----:B------:R-:W-:-:S05]  /*8de0*/  DMUL R12, R6, R12 ;  /* 0x0000000c060c7228 */ /* 0x000fca0000000000 */
[----:B------:R-:W-:Y:S01]  /*8df0*/  DFMA R10, R8, R10, UR4 ;  /* 0x00000004080a7e2b */ /* 0x000fe2000800000a */
[----:B------:R-:W-:Y:S01]  /*8e00*/  UMOV UR4, 0x9242b910 ;  /* 0x9242b91000047882 */ /* 0x000fe20000000000 */
[----:B------:R-:W-:Y:S01]  /*8e10*/  UMOV UR5, 0x3f624924 ;  /* 0x3f62492400057882 */ /* 0x000fe20000000000 */
[----:B------:R-:W-:-:S05]  /*8e20*/  DFMA R22, R12, R18, R22 ;  /* 0x000000120c16722b */ /* 0x000fca0000000016 */
[----:B------:R-:W-:Y:S01]  /*8e30*/  DFMA R10, R8, R10, UR4 ;  /* 0x00000004080a7e2b */ /* 0x000fe2000800000a */
[----:B------:R-:W-:Y:S01]  /*8e40*/  UMOV UR4, 0x99999dfb ;  /* 0x99999dfb00047882 */ /* 0x000fe20000000000 */
[----:B------:R-:W-:-:S06]  /*8e50*/  UMOV UR5, 0x3f899999 ;  /* 0x3f89999900057882 */ /* 0x000fcc0000000000 */
[----:B------:R-:W-:Y:S01]  /*8e60*/  DFMA R10, R8, R10, UR4 ;  /* 0x00000004080a7e2b */ /* 0x000fe2000800000a */
[----:B------:R-:W-:Y:S01]  /*8e70*/  UMOV UR4, 0x55555555 ;  /* 0x5555555500047882 */ /* 0x000fe20000000000 */
[----:B------:R-:W-:-:S06]  /*8e80*/  UMOV UR5, 0x3fb55555 ;  /* 0x3fb5555500057882 */ /* 0x000fcc0000000000 */
[----:B------:R-:W-:-:S08]  /*8e90*/  DFMA R14, R8, R10, UR4 ;  /* 0x00000004080e7e2b */ /* 0x000fd0000800000a */
[----:B------:R-:W-:Y:S01]  /*8ea0*/  DADD R16, -R14, UR4 ;  /* 0x000000040e107e29 */ /* 0x000fe20008000100 */
[----:B------:R-:W-:Y:S01]  /*8eb0*/  UMOV UR4, 0xb9e7b0 ;  /* 0x00b9e7b000047882 */ /* 0x000fe20000000000 */
[----:B------:R-:W-:-:S06]  /*8ec0*/  UMOV UR5, 0x3c46a4cb ;  /* 0x3c46a4cb00057882 */ /* 0x000fcc0000000000 */
[----:B------:R-:W-:Y:S02]  /*8ed0*/  DFMA R16, R8, R10, R16 ;  /* 0x0000000a0810722b */ /* 0x000fe40000000010 */
[----:B------:R-:W-:Y:S01]  /*8ee0*/  DFMA R8, R2, R2, -R18 ;  /* 0x000000020208722b */ /* 0x000fe20000000812 */
[----:B------:R-:W-:Y:S01]  /*8ef0*/  IADD3 R11, PT, PT, R13, 0x100000, RZ ;  /* 0x001000000d0b7810 */ /* 0x000fe20007ffe0ff */
[----:B------:R-:W-:-:S04]  /*8f00*/  IMAD.MOV.U32 R10, RZ, RZ, R12 ;  /* 0x000000ffff0a7224 */ /* 0x000fc800078e000c */
[----:B------:R-:W-:Y:S01]  /*8f10*/  DADD R16, R16, -UR4 ;  /* 0x8000000410107e29 */ /* 0x000fe20008000000 */
[----:B------:R-:W-:Y:S01]  /*8f20*/  UMOV UR4, 0x0 ;  /* 0x0000000000047882 */ /* 0x000fe20000000000 */
[----:B------:R-:W-:Y:S01]  /*8f30*/  DFMA R8, R2, R10, R8 ;  /* 0x0000000a0208722b */ /* 0x000fe20000000008 */
[----:B------:R-:W-:-:S05]  /*8f40*/  UMOV UR5, 0x3ff00000 ;  /* 0x3ff0000000057882 */ /* 0x000fca0000000000 */
[----:B------:R-:W-:Y:S02]  /*8f50*/  DADD R6, R14, R16 ;  /* 0x000000000e067229 */ /* 0x000fe40000000010 */
[----:B------:R-:W-:-:S06]  /*8f60*/  DFMA R8, R2, R8, R22 ;  /* 0x000000080208722b */ /* 0x000fcc0000000016 */
[----:B------:R-:W-:Y:S02]  /*8f70*/  DMUL R10, R6, R20 ;  /* 0x00000014060a7228 */ /* 0x000fe40000000000 */
[----:B------:R-:W-:-:S06]  /*8f80*/  DADD R14, R14, -R6 ;  /* 0x000000000e0e7229 */ /* 0x000fcc0000000806 */
[----:B------:R-:W-:Y:S02]  /*8f90*/  DFMA R18, R6, R20, -R10 ;  /* 0x000000140612722b */ /* 0x000fe4000000080a */
[----:B------:R-:W-:Y:S01]  /*8fa0*/  DADD R14, R16, R14 ;  /* 0x00000000100e7229 */ /* 0x000fe2000000000e */
[----:B------:R-:W-:Y:S01]  /*8fb0*/  IMAD.MOV.U32 R16, RZ, RZ, -0x105c611 ;  /* 0xfefa39efff107424 */ /* 0x000fe200078e00ff */
[----:B------:R-:W-:-:S04]  /*8fc0*/  MOV R17, 0x3fe62e42 ;  /* 0x3fe62e4200117802 */ /* 0x000fc80000000f00 */
[----:B------:R-:W-:-:S08]  /*8fd0*/  DFMA R8, R6, R8, R18 ;  /* 0x000000080608722b */ /* 0x000fd00000000012 */
[----:B------:R-:W-:-:S08]  /*8fe0*/  DFMA R8, R14, R20, R8 ;  /* 0x000000140e08722b */ /* 0x000fd00000000008 */
[----:B------:R-:W-:-:S08]  /*8ff0*/  DADD R6, R10, R8 ;  /* 0x000000000a067229 */ /* 0x000fd00000000008 */
[--C-:B------:R-:W-:Y:S02]  /*9000*/  DADD R14, R2, R6.reuse ;  /* 0x00000000020e7229 */ /* 0x100fe40000000006 */
[----:B------:R-:W-:-:S06]  /*9010*/  DADD R10, R10, -R6 ;  /* 0x000000000a0a7229 */ /* 0x000fcc0000000806 */
[----:B------:R-:W-:Y:S02]  /*9020*/  DADD R2, R2, -R14 ;  /* 0x0000000002027229 */ /* 0x000fe4000000080e */
[----:B------:R-:W-:Y:S01]  /*9030*/  DADD R10, R8, R10 ;  /* 0x00000000080a7229 */ /* 0x000fe2000000000a */
[----:B------:R-:W-:Y:S02]  /*9040*/  IMAD.MOV.U32 R8, RZ, RZ, -0x105c611 ;  /* 0xfefa39efff087424 */ /* 0x000fe400078e00ff */
[----:B------:R-:W-:-:S03]  /*9050*/  IMAD.MOV.U32 R9, RZ, RZ, 0x3fe62e42 ;  /* 0x3fe62e42ff097424 */ /* 0x000fc600078e00ff */
[----:B------:R-:W-:-:S08]  /*9060*/  DADD R2, R6, R2 ;  /* 0x0000000006027229 */ /* 0x000fd00000000002 */
[----:B------:R-:W-:-:S08]  /*9070*/  DADD R2, R10, R2 ;  /* 0x000000000a027229 */ /* 0x000fd00000000002 */
[----:B------:R-:W-:-:S08]  /*9080*/  DADD R2, R12, R2 ;  /* 0x000000000c027229 */ /* 0x000fd00000000002 */
[----:B------:R-:W-:-:S08]  /*9090*/  DADD R6, R14, R2 ;  /* 0x000000000e067229 */ /* 0x000fd00000000002 */
[--C-:B------:R-:W-:Y:S02]  /*90a0*/  DFMA R8, R8, UR4, R6.reuse ;  /* 0x0000000408087c2b */ /* 0x100fe40008000006 */
[----:B------:R-:W-:-:S06]  /*90b0*/  DADD R14, R14, -R6 ;  /* 0x000000000e0e7229 */ /* 0x000fcc0000000806 */
[----:B------:R-:W-:Y:S02]  /*90c0*/  DFMA R10, -R16, 1, R8 ;  /* 0x3ff00000100a782b */ /* 0x000fe40000000108 */
[----:B------:R-:W-:Y:S01]  /*90d0*/  DADD R14, R2, R14 ;  /* 0x00000000020e7229 */ /* 0x000fe2000000000e */
[----:B------:R-:W-:Y:S02]  /*90e0*/  IMAD.MOV.U32 R2, RZ, RZ, 0x3b39803f ;  /* 0x3b39803fff027424 */ /* 0x000fe400078e00ff */
[----:B------:R-:W-:-:S03]  /*90f0*/  IMAD.MOV.U32 R3, RZ, RZ, 0x3c7abc9e ;  /* 0x3c7abc9eff037424 */ /* 0x000fc600078e00ff */
[----:B------:R-:W-:-:S08]  /*9100*/  DADD R10, -R6, R10 ;  /* 0x00000000060a7229 */ /* 0x000fd0000000010a */
[----:B------:R-:W-:-:S08]  /*9110*/  DADD R10, R14, -R10 ;  /* 0x000000000e0a7229 */ /* 0x000fd0000000080a */
[----:B------:R-:W-:Y:S01]  /*9120*/  DFMA R10, R2, UR4, R10 ;  /* 0x00000004020a7c2b */ /* 0x000fe2000800000a */
[----:B------:R-:W-:Y:S01]  /*9130*/  UMOV UR4, 0x3b39803f ;  /* 0x3b39803f00047882 */ /* 0x000fe20000000000 */
[----:B------:R-:W-:-:S06]  /*9140*/  UMOV UR5, 0x3c7abc9e ;  /* 0x3c7abc9e00057882 */ /* 0x000fcc0000000000 */
[----:B------:R-:W-:-:S08]  /*9150*/  DADD R2, R8, R10 ;  /* 0x0000000008027229 */ /* 0x000fd0000000000a */
[----:B------:R-:W-:Y:S02]  /*9160*/  DADD R8, R8, -R2 ;  /* 0x0000000008087229 */ /* 0x000fe40000000802 */
[----:B------:R-:W-:-:S06]  /*9170*/  DMUL R6, R2, 64 ;  /* 0x4050000002067828 */ /* 0x000fcc0000000000 */
[----:B------:R-:W-:Y:S02]  /*9180*/  DADD R8, R10, R8 ;  /* 0x000000000a087229 */ /* 0x000fe40000000008 */
[----:B------:R-:W-:Y:S01]  /*9190*/  DFMA R2, R2, 64, -R6 ;  /* 0x405000000202782b */ /* 0x000fe20000000806 */
[----:B------:R-:W-:Y:S02]  /*91a0*/  IMAD.MOV.U32 R10, RZ, RZ, 0x652b82fe ;  /* 0x652b82feff0a7424 */ /* 0x000fe400078e00ff */
[----:B------:R-:W-:-:S05]  /*91b0*/  IMAD.MOV.U32 R11, RZ, RZ, 0x3ff71547 ;  /* 0x3ff71547ff0b7424 */ /* 0x000fca00078e00ff */
[----:B------:R-:W-:-:S08]  /*91c0*/  DFMA R2, R8, 64, R2 ;  /* 0x405000000802782b */ /* 0x000fd00000000002 */
[----:B------:R-:W-:-:S08]  /*91d0*/  DADD R8, R6, R2 ;  /* 0x0000000006087229 */ /* 0x000fd00000000002 */
[----:B------:R-:W-:Y:S02]  /*91e0*/  DFMA R10, R8, R10, 6.75539944105574400000e+15 ;  /* 0x43380000080a742b */ /* 0x000fe4000000000a */
[----:B------:R-:W-:Y:S01]  /*91f0*/  FSETP.GEU.AND P0, PT, |R9|, 4.1917929649353027344, PT ;  /* 0x4086232b0900780b */ /* 0x000fe20003f0e200 */
[----:B------:R-:W-:-:S05]  /*9200*/  DADD R6, R6, -R8 ;  /* 0x0000000006067229 */ /* 0x000fca0000000808 */
[----:B------:R-:W-:-:S03]  /*9210*/  DADD R12, R10, -6.75539944105574400000e+15 ;  /* 0xc33800000a0c7429 */ /* 0x000fc60000000000 */
[----:B------:R-:W-:-:S05]  /*9220*/  DADD R6, R2, R6 ;  /* 0x0000000002067229 */ /* 0x000fca0000000006 */
[----:B------:R-:W-:-:S08]  /*9230*/  DFMA R14, R12, -R16, R8 ;  /* 0x800000100c0e722b */ /* 0x000fd00000000008 */
[----:B------:R-:W-:Y:S01]  /*9240*/  DFMA R14, R12, -UR4, R14 ;  /* 0x800000040c0e7c2b */ /* 0x000fe2000800000e */
[----:B------:R-:W-:Y:S01]  /*9250*/  UMOV UR4, 0x69ce2bdf ;  /* 0x69ce2bdf00047882 */ /* 0x000fe20000000000 */
[----:B------:R-:W-:Y:S01]  /*9260*/  MOV R12, 0xfca213ea ;  /* 0xfca213ea000c7802 */ /* 0x000fe20000000f00 */
[----:B------:R-:W-:Y:S01]  /*9270*/  IMAD.MOV.U32 R13, RZ, RZ, 0x3e928af3 ;  /* 0x3e928af3ff0d7424 */ /* 0x000fe200078e00ff */
[----:B------:R-:W-:-:S05]  /*9280*/  UMOV UR5, 0x3e5ade15 ;  /* 0x3e5ade1500057882 */ /* 0x000fca0000000000 */
[----:B------:R-:W-:Y:S01]  /*9290*/  DFMA R12, R14, UR4, R12 ;  /* 0x000000040e0c7c2b */ /* 0x000fe2000800000c */
[----:B------:R-:W-:Y:S01]  /*92a0*/  UMOV UR4, 0x62401315 ;  /* 0x6240131500047882 */ /* 0x000fe20000000000 */
[----:B------:R-:W-:-:S06]  /*92b0*/  UMOV UR5, 0x3ec71dee ;  /* 0x3ec71dee00057882 */ /* 0x000fcc0000000000 */
[----:B------:R-:W-:Y:S01]  /*92c0*/  DFMA R12, R14, R12, UR4 ;  /* 0x000000040e0c7e2b */ /* 0x000fe2000800000c */
        /* <DEDUP_REMOVED lines=20> */
[----:B------:R-:W-:-:S08]  /*9410*/  DFMA R12, R14, R12, UR4 ;  /* 0x000000040e0c7e2b */ /* 0x000fd0000800000c */
[----:B------:R-:W-:-:S08]  /*9420*/  DFMA R12, R14, R12, 1 ;  /* 0x3ff000000e0c742b */ /* 0x000fd0000000000c */
[----:B------:R-:W-:-:S10]  /*9430*/  DFMA R12, R14, R12, 1 ;  /* 0x3ff000000e0c742b */ /* 0x000fd4000000000c */
[----:B------:R-:W-:Y:S02]  /*9440*/  IMAD R3, R10, 0x100000, R13 ;  /* 0x001000000a037824 */ /* 0x000fe400078e020d */
[----:B------:R-:W-:Y:S01]  /*9450*/  IMAD.MOV.U32 R2, RZ, RZ, R12 ;  /* 0x000000ffff027224 */ /* 0x000fe200078e000c */
[----:B------:R-:W-:Y:S06]  /*9460*/  @!P0 BRA `(.L_x_139) ;  /* 0x0000000000348947 */ /* 0x000fec0003800000 */
[----:B------:R-:W-:Y:S01]  /*9470*/  FSETP.GEU.AND P1, PT, |R9|, 4.2275390625, PT ;  /* 0x408748000900780b */ /* 0x000fe20003f2e200 */
[C---:B------:R-:W-:Y:S02]  /*9480*/  DADD R2, R8.reuse, +INF ;  /* 0x7ff0000008027429 */ /* 0x040fe40000000000 */
[----:B------:R-:W-:-:S08]  /*9490*/  DSETP.GEU.AND P0, PT, R8, RZ, PT ;  /* 0x000000ff0800722a */ /* 0x000fd00003f0e000 */
[----:B------:R-:W-:Y:S02]  /*94a0*/  FSEL R2, R2, RZ, P0 ;  /* 0x000000ff02027208 */ /* 0x000fe40000000000 */
[----:B------:R-:W-:Y:S01]  /*94b0*/  FSEL R3, R3, RZ, P0 ;  /* 0x000000ff03037208 */ /* 0x000fe20000000000 */
[----:B------:R-:W-:Y:S06]  /*94c0*/  @P1 BRA `(.L_x_139) ;  /* 0x00000000001c1947 */ /* 0x000fec0003800000 */
[----:B------:R-:W-:-:S04]  /*94d0*/  LEA.HI R2, R10, R10, RZ, 0x1 ;  /* 0x0000000a0a027211 */ /* 0x000fc800078f08ff */
[----:B------:R-:W-:-:S04]  /*94e0*/  SHF.R.S32.HI R3, RZ, 0x1, R2 ;  /* 0x00000001ff037819 */ /* 0x000fc80000011402 */
[----:B------:R-:W-:Y:S01]  /*94f0*/  LEA R13, R3, R13, 0x14 ;  /* 0x0000000d030d7211 */ /* 0x000fe200078ea0ff */
[----:B------:R-:W-:-:S05]  /*9500*/  IMAD.IADD R2, R10, 0x1, -R3 ;  /* 0x000000010a027824 */ /* 0x000fca00078e0a03 */
[----:B------:R-:W-:Y:S01]  /*9510*/  LEA R3, R2, 0x3ff00000, 0x14 ;  /* 0x3ff0000002037811 */ /* 0x000fe200078ea0ff */
[----:B------:R-:W-:-:S06]  /*9520*/  IMAD.MOV.U32 R2, RZ, RZ, RZ ;  /* 0x000000ffff027224 */ /* 0x000fcc00078e00ff */
[----:B------:R-:W-:-:S11]  /*9530*/  DMUL R2, R12, R2 ;  /* 0x000000020c027228 */ /* 0x000fd60000000000 */
.L_x_139:
[----:B------:R-:W-:Y:S02]  /*9540*/  DFMA R6, R6, R2, R2 ;  /* 0x000000020606722b */ /* 0x000fe40000000002 */
[----:B------:R-:W-:-:S08]  /*9550*/  DSETP.NEU.AND P0, PT, |R2|, +INF , PT ;  /* 0x7ff000000200742a */ /* 0x000fd00003f0d200 */
[----:B------:R-:W-:Y:S01]  /*9560*/  FSEL R4, R2, R6, !P0 ;  /* 0x0000000602047208 */ /* 0x000fe20004000000 */
[----:B------:R-:W-:Y:S01]  /*9570*/  IMAD.MOV.U32 R2, RZ, RZ, R0 ;  /* 0x000000ffff027224 */ /* 0x000fe200078e0000 */
[----:B------:R-:W-:Y:S01]  /*9580*/  FSEL R11, R3, R7, !P0 ;  /* 0x00000007030b7208 */ /* 0x000fe20004000000 */
[----:B------:R-:W-:-:S04]  /*9590*/  IMAD.MOV.U32 R3, RZ, RZ, 0x0 ;  /* 0x00000000ff037424 */ /* 0x000fc800078e00ff */
[----:B------:R-:W-:Y:S05]  /*95a0*/  RET.REL.NODEC R2 `(_Z16calculateClusterPyPdS0_m) ;  /* 0xffffff6802947950 */ /* 0x000fea0003c3ffff */
.L_x_140:
[----:B------:R-:W-:-:S00]  /*95b0*/  BRA `(.L_x_140) ;  /* 0xfffffffc00fc7947 */ /* 0x000fc0000383ffff */
[----:B------:R-:W-:-:S00]  /*95c0*/  NOP ;  /* 0x0000000000007918 */ /* 0x000fc00000000000 */
        /* <DEDUP_REMOVED lines=11> */
.L_x_405:


//--------------------- .text._Z13calculateDiffPyPdm --------------------------
	.section	.text._Z13calculateDiffPyPdm,"ax",@progbits
	.align	128
        .global         _Z13calculateDiffPyPdm
        .type           _Z13calculateDiffPyPdm,@function
        .size           _Z13calculateDiffPyPdm,(.L_x_407 - _Z13calculateDiffPyPdm)
        .other          _Z13calculateDiffPyPdm,@"STO_CUDA_ENTRY STV_DEFAULT"
_Z13calculateDiffPyPdm:
.text._Z13calculateDiffPyPdm:
        /* <DEDUP_REMOVED lines=11> */
[----:B------:R-:W0:Y:S01]  /*00b0*/  LDC.64 R2, c[0x0][0x380] ;  /* 0x0000e000ff027b82 */ /* 0x000e220000000a00 */
[----:B------:R-:W1:Y:S01]  /*00c0*/  LDCU.64 UR8, c[0x0][0x358] ;  /* 0x00006b00ff0877ac */ /* 0x000e620008000a00 */
[----:B------:R-:W-:-:S04]  /*00d0*/  IMAD.SHL.U32 R5, R17, 0x4, RZ ;  /* 0x0000000411057824 */ /* 0x000fc800078e00ff */
[----:B0-----:R-:W-:-:S05]  /*00e0*/  IMAD.WIDE R2, R5, 0x8, R2 ;  /* 0x0000000805027825 */ /* 0x001fca00078e0202 */
[----:B-1----:R0:W5:Y:S04]  /*00f0*/  LDG.E.64 R6, desc[UR8][R2.64+0x18] ;  /* 0x0000180802067981 */ /* 0x002168000c1e1b00 */
[----:B------:R0:W5:Y:S04]  /*0100*/  LDG.E.64 R18, desc[UR8][R2.64] ;  /* 0x0000000802127981 */ /* 0x000168000c1e1b00 */
[----:B------:R0:W5:Y:S04]  /*0110*/  LDG.E.64 R22, desc[UR8][R2.64+0x8] ;  /* 0x0000080802167981 */ /* 0x000168000c1e1b00 */
[----:B------:R0:W5:Y:S01]  /*0120*/  LDG.E.64 R24, desc[UR8][R2.64+0x10] ;  /* 0x0000100802187981 */ /* 0x000162000c1e1b00 */
[----:B------:R-:W-:-:S07]  /*0130*/  MOV R0, 0x150 ;  /* 0x0000015000007802 */ /* 0x000fce0000000f00 */
[----:B0----5:R-:W-:Y:S05]  /*0140*/  CALL.REL.NOINC `($_Z13calculateDiffPyPdm$__internal_accurate_pow) ;  /* 0x0000003000d87944 */ /* 0x021fea0003c00000 */
[----:B------:R0:W-:Y:S01]  /*0150*/  STL.128 [R1], RZ ;  /* 0x000000ff01007387 */ /* 0x0001e20000100c00 */
[----:B------:R-:W-:Y:S01]  /*0160*/  IMAD R3, R23, 0x5, RZ ;  /* 0x0000000517037824 */ /* 0x000fe200078e02ff */
[----:B------:R-:W-:Y:S01]  /*0170*/  DADD R32, R32, -1 ;  /* 0xbff0000020207429 */ /* 0x000fe20000000000 */
[----:B------:R-:W-:Y:S01]  /*0180*/  IMAD.WIDE.U32 R4, R22, 0x5, RZ ;  /* 0x0000000516047825 */ /* 0x000fe200078e00ff */
[----:B------:R0:W-:Y:S01]  /*0190*/  STL.128 [R1+0x10], RZ ;  /* 0x000010ff01007387 */ /* 0x0001e20000100c00 */
[----:B------:R-:W-:Y:S02]  /*01a0*/  UMOV UR4, URZ ;  /* 0x000000ff00047c82 */ /* 0x000fe40008000000 */
[----:B------:R-:W-:Y:S01]  /*01b0*/  IMAD.IADD R2, R5, 0x1, R3 ;  /* 0x0000000105027824 */ /* 0x000fe200078e0203 */
[----:B------:R0:W-:Y:S02]  /*01c0*/  STL.128 [R1+0x20], RZ ;  /* 0x000020ff01007387 */ /* 0x0001e40000100c00 */
[----:B------:R-:W-:-:S02]  /*01d0*/  DADD R30, R32, R32 ;  /* 0x00000000201e7229 */ /* 0x000fc40000000020 */
[----:B------:R0:W-:Y:S01]  /*01e0*/  STL.128 [R1+0x30], RZ ;  /* 0x000030ff01007387 */ /* 0x0001e20000100c00 */
[----:B------:R-:W-:Y:S02]  /*01f0*/  SHF.L.W.U32.HI R0, R4, 0x7, R2 ;  /* 0x0000000704007819 */ /* 0x000fe40000010e02 */
[----:B------:R-:W-:Y:S01]  /*0200*/  SHF.L.W.U32.HI R2, R2, 0x7, R4 ;  /* 0x0000000702027819 */ /* 0x000fe20000010e04 */
[----:B------:R0:W-:Y:S02]  /*0210*/  STL.128 [R1+0x40], RZ ;  /* 0x000040ff01007387 */ /* 0x0001e40000100c00 */
[----:B------:R-:W-:Y:S01]  /*0220*/  IMAD R5, R0, 0x9, RZ ;  /* 0x0000000900057824 */ /* 0x000fe200078e02ff */
[----:B------:R-:W-:Y:S01]  /*0230*/  DMUL R30, R30, 0.00390625 ;  /* 0x3f7000001e1e7828 */ /* 0x000fe20000000000 */
[----:B------:R0:W-:Y:S01]  /*0240*/  STL.128 [R1+0x50], RZ ;  /* 0x000050ff01007387 */ /* 0x0001e20000100c00 */
[----:B------:R-:W-:-:S03]  /*0250*/  IMAD.WIDE.U32 R2, R2, 0x9, RZ ;  /* 0x0000000902027825 */ /* 0x000fc600078e00ff */
[----:B------:R0:W-:Y:S01]  /*0260*/  STL.128 [R1+0x60], RZ ;  /* 0x000060ff01007387 */ /* 0x0001e20000100c00 */
[----:B------:R-:W-:Y:S02]  /*0270*/  IMAD.IADD R3, R3, 0x1, R5 ;  /* 0x0000000103037824 */ /* 0x000fe400078e0205 */
[----:B------:R-:W-:Y:S01]  /*0280*/  VIADD R0, R1, 0x20 ;  /* 0x0000002001007836 */ /* 0x000fe20000000000 */
        /* <DEDUP_REMOVED lines=57> */
.L_x_158:
[----:B------:R-:W-:Y:S01]  /*0620*/  IMAD R9, R23, 0x5, RZ ;  /* 0x0000000517097824 */ /* 0x000fe200078e02ff */
[----:B------:R-:W-:Y:S01]  /*0630*/  LOP3.LUT R20, R25, R19, RZ, 0x3c, !PT ;  /* 0x0000001319147212 */ /* 0x000fe200078e3cff */
[----:B-1----:R-:W-:Y:S01]  /*0640*/  IMAD.WIDE.U32 R4, R22, 0x5, RZ ;  /* 0x0000000516047825 */ /* 0x002fe200078e00ff */
[----:B------:R-:W-:Y:S03]  /*0650*/  BSSY.RECONVERGENT B1, `(.L_x_141) ;  /* 0x0000034000017945 */ /* 0x000fe60003800200 */
[----:B------:R-:W-:-:S05]  /*0660*/  IMAD.IADD R9, R5, 0x1, R9 ;  /* 0x0000000105097824 */ /* 0x000fca00078e0209 */
[----:B------:R-:W-:Y:S02]  /*0670*/  SHF.L.W.U32.HI R5, R4, 0x7, R9 ;  /* 0x0000000704057819 */ /* 0x000fe40000010e09 */
[----:B------:R-:W-:-:S03]  /*0680*/  SHF.L.W.U32.HI R8, R9, 0x7, R4 ;  /* 0x0000000709087819 */ /* 0x000fc60000010e04 */
[----:B------:R-:W-:Y:S02]  /*0690*/  IMAD R11, R5, 0x9, RZ ;  /* 0x00000009050b7824 */ /* 0x000fe400078e02ff */
[----:B------:R-:W-:Y:S01]  /*06a0*/  IMAD.WIDE.U32 R8, R8, 0x9, RZ ;  /* 0x0000000908087825 */ /* 0x000fe200078e00ff */
[----:B------:R1:W-:Y:S03]  /*06b0*/  I2F.F64.U64 R4, R2 ;  /* 0x0000000200047312 */ /* 0x0003e60000301800 */
[----:B------:R-:W-:Y:S01]  /*06c0*/  IMAD.IADD R9, R9, 0x1, R11 ;  /* 0x0000000109097824 */ /* 0x000fe200078e020b */
[----:B------:R-:W-:-:S04]  /*06d0*/  SHF.L.U64.HI R11, R22, 0x11, R23 ;  /* 0x00000011160b7819 */ /* 0x000fc80000010217 */
[----:B------:R-:W2:Y:S01]  /*06e0*/  I2F.F64.U64 R26, R8 ;  /* 0x00000008001a7312 */ /* 0x000ea20000301800 */
[----:B-1----:R-:W-:Y:S02]  /*06f0*/  LOP3.LUT R3, R6, R22, RZ, 0x3c, !PT ;  /* 0x0000001606037212 */ /* 0x002fe400078e3cff */
[----:B------:R-:W-:Y:S02]  /*0700*/  LOP3.LUT R2, R7, R23, RZ, 0x3c, !PT ;  /* 0x0000001707027212 */ /* 0x000fe400078e3cff */
[----:B------:R-:W-:Y:S02]  /*0710*/  LOP3.LUT R7, R24, R18, RZ, 0x3c, !PT ;  /* 0x0000001218077212 */ /* 0x000fe400078e3cff */
[----:B------:R-:W-:Y:S02]  /*0720*/  SHF.L.U32 R6, R22, 0x11, RZ ;  /* 0x0000001116067819 */ /* 0x000fe400000006ff */
[----:B------:R-:W-:Y:S02]  /*0730*/  LOP3.LUT R23, R23, R20, RZ, 0x3c, !PT ;  /* 0x0000001417177212 */ /* 0x000fe400078e3cff */
[----:B------:R-:W-:-:S02]  /*0740*/  LOP3.LUT R20, R20, R11, RZ, 0x3c, !PT ;  /* 0x0000000b14147212 */ /* 0x000fc400078e3cff */
[----:B------:R-:W-:Y:S01]  /*0750*/  LOP3.LUT R22, R22, R7, RZ, 0x3c, !PT ;  /* 0x0000000716167212 */ /* 0x000fe200078e3cff */
[----:B--2---:R-:W-:Y:S01]  /*0760*/  DADD R4, R26, -R4 ;  /* 0x000000001a047229 */ /* 0x004fe20000000804 */
[----:B------:R-:W-:Y:S02]  /*0770*/  LOP3.LUT R25, R7, R6, RZ, 0x3c, !PT ;  /* 0x0000000607197212 */ /* 0x000fe400078e3cff */
[----:B------:R-:W-:Y:S02]  /*0780*/  LOP3.LUT R18, R18, R3, RZ, 0x3c, !PT ;  /* 0x0000000312127212 */ /* 0x000fe400078e3cff */
[----:B------:R-:W-:-:S03]  /*0790*/  LOP3.LUT R19, R19, R2, RZ, 0x3c, !PT ;  /* 0x0000000213137212 */ /* 0x000fc600078e3cff */
[----:B------:R-:W-:-:S06]  /*07a0*/  DSETP.GTU.AND P0, PT, R4, R32, PT ;  /* 0x000000200400722a */ /* 0x000fcc0003f0c000 */
[----:B------:R-:W-:-:S14]  /*07b0*/  DSETP.LTU.OR P0, PT, R4, -R32, P0 ;  /* 0x800000200400722a */ /* 0x000fdc0000709400 */
[----:B------:R-:W-:Y:S05]  /*07c0*/  @P0 BRA `(.L_x_142) ;  /* 0x0000000000700947 */ /* 0x000fea0003800000 */
[----:B------:R-:W1:Y:S01]  /*07d0*/  MUFU.RCP64H R7, R31 ;  /* 0x0000001f00077308 */ /* 0x000e620000001800 */
[----:B------:R-:W-:Y:S01]  /*07e0*/  IMAD.MOV.U32 R6, RZ, RZ, 0x1 ;  /* 0x00000001ff067424 */ /* 0x000fe200078e00ff */
[----:B------:R-:W-:Y:S01]  /*07f0*/  DADD R28, R32, R4 ;  /* 0x00000000201c7229 */ /* 0x000fe20000000004 */
[----:B------:R-:W-:Y:S09]  /*0800*/  BSSY.RECONVERGENT B2, `(.L_x_143) ;  /* 0x0000011000027945 */ /* 0x000ff20003800200 */
[----:B------:R-:W-:Y:S01]  /*0810*/  FSETP.GEU.AND P1, PT, |R29|, 6.5827683646048100446e-37, PT ;  /* 0x036000001d00780b */ /* 0x000fe20003f2e200 */
[----:B-1----:R-:W-:-:S08]  /*0820*/  DFMA R8, -R30, R6, 1 ;  /* 0x3ff000001e08742b */ /* 0x002fd00000000106 */
[----:B------:R-:W-:-:S08]  /*0830*/  DFMA R8, R8, R8, R8 ;  /* 0x000000080808722b */ /* 0x000fd00000000008 */
[----:B------:R-:W-:-:S08]  /*0840*/  DFMA R8, R6, R8, R6 ;  /* 0x000000080608722b */ /* 0x000fd00000000006 */
[----:B------:R-:W-:-:S08]  /*0850*/  DFMA R6, -R30, R8, 1 ;  /* 0x3ff000001e06742b */ /* 0x000fd00000000108 */
[----:B------:R-:W-:-:S08]  /*0860*/  DFMA R6, R8, R6, R8 ;  /* 0x000000060806722b */ /* 0x000fd00000000008 */
[----:B------:R-:W-:-:S08]  /*0870*/  DMUL R34, R28, R6 ;  /* 0x000000061c227228 */ /* 0x000fd00000000000 */
        /* <DEDUP_REMOVED lines=8> */
[----:B0-----:R-:W-:Y:S05]  /*0900*/  CALL.REL.NOINC `($__internal_1_$__cuda_sm20_div_rn_f64_full) ;  /* 0x00000024007c7944 */ /* 0x001fea0003c00000 */
.L_x_144:
[----:B------:R-:W-:Y:S05]  /*0910*/  BSYNC.RECONVERGENT B2 ;  /* 0x0000000000027941 */ /* 0x000fea0003800200 */
.L_x_143:
[----:B------:R-:W1:Y:S02]  /*0920*/  F2I.F64.TRUNC R34, R34 ;  /* 0x0000002200227311 */ /* 0x000e64000030d100 */
[----:B-1----:R-:W-:-:S04]  /*0930*/  VIMNMX R4, PT, PT, RZ, R34, !PT ;  /* 0x00000022ff047248 */ /* 0x002fc80007fe0100 */
[----:B------:R-:W-:-:S05]  /*0940*/  VIMNMX R4, PT, PT, R4, 0xff, PT ;  /* 0x000000ff04047848 */ /* 0x000fca0003fe0100 */
[----:B------:R-:W-:-:S05]  /*0950*/  IMAD R4, R4, 0x4, R1 ;  /* 0x0000000404047824 */ /* 0x000fca00078e0201 */
[----:B------:R-:W2:Y:S02]  /*0960*/  LDL R5, [R4] ;  /* 0x0000000004057983 */ /* 0x000ea40000100800 */
[----:B--2---:R-:W-:-:S05]  /*0970*/  VIADD R5, R5, 0x1 ;  /* 0x0000000105057836 */ /* 0x004fca0000000000 */
[----:B------:R1:W-:Y:S02]  /*0980*/  STL [R4], R5 ;  /* 0x0000000504007387 */ /* 0x0003e40000100800 */
.L_x_142:
[----:B------:R-:W-:Y:S05]  /*0990*/  BSYNC.RECONVERGENT B1 ;  /* 0x0000000000017941 */ /* 0x000fea0003800200 */
.L_x_141:
[----:B------:R-:W-:Y:S01]  /*09a0*/  IMAD R7, R23, 0x5, RZ ;  /* 0x0000000517077824 */ /* 0x000fe200078e02ff */
[----:B------:R-:W-:Y:S01]  /*09b0*/  SHF.L.W.U32.HI R6, R2, 0xd, R3 ;  /* 0x0000000d02067819 */ /* 0x000fe20000010e03 */
[----:B-1----:R-:W-:Y:S01]  /*09c0*/  IMAD.WIDE.U32 R4, R22, 0x5, RZ ;  /* 0x0000000516047825 */ /* 0x002fe200078e00ff */
[----:B------:R-:W-:Y:S01]  /*09d0*/  SHF.L.W.U32.HI R3, R3, 0xd, R2 ;  /* 0x0000000d03037819 */ /* 0x000fe20000010e02 */
[----:B------:R-:W-:Y:S01]  /*09e0*/  BSSY.RECONVERGENT B1, `(.L_x_145) ;  /* 0x0000035000017945 */ /* 0x000fe20003800200 */
[----:B------:R-:W-:Y:S01]  /*09f0*/  LOP3.LUT R20, R20, R19, RZ, 0x3c, !PT ;  /* 0x0000001314147212 */ /* 0x000fe200078e3cff */
[----:B------:R-:W-:Y:S01]  /*0a00*/  IMAD.IADD R7, R5, 0x1, R7 ;  /* 0x0000000105077824 */ /* 0x000fe200078e0207 */
[----:B------:R-:W-:Y:S01]  /*0a10*/  LOP3.LUT R2, R6, R23, RZ, 0x3c, !PT ;  /* 0x0000001706027212 */ /* 0x000fe200078e3cff */
[----:B------:R-:W-:-:S03]  /*0a20*/  IMAD.SHL.U32 R8, R22, 0x20000, RZ ;  /* 0x0002000016087824 */ /* 0x000fc600078e00ff */
[----:B------:R-:W-:Y:S02]  /*0a30*/  SHF.L.W.U32.HI R5, R4, 0x7, R7 ;  /* 0x0000000704057819 */ /* 0x000fe40000010e07 */
[----:B------:R-:W-:Y:S02]  /*0a40*/  SHF.L.W.U32.HI R4, R7, 0x7, R4 ;  /* 0x0000000707047819 */ /* 0x000fe40000010e04 */
[----:B------:R-:W-:Y:S01]  /*0a50*/  SHF.L.U64.HI R7, R22, 0x11, R23 ;  /* 0x0000001116077819 */ /* 0x000fe20000010217 */
[----:B------:R-:W-:Y:S01]  /*0a60*/  IMAD R39, R5, 0x9, RZ ;  /* 0x0000000905277824 */ /* 0x000fe200078e02ff */
[----:B------:R-:W-:Y:S01]  /*0a70*/  LOP3.LUT R23, R23, R20, RZ, 0x3c, !PT ;  /* 0x0000001417177212 */ /* 0x000fe200078e3cff */
[----:B------:R-:W-:Y:S01]  /*0a80*/  IMAD.WIDE.U32 R4, R4, 0x9, RZ ;  /* 0x0000000904047825 */ /* 0x000fe200078e00ff */
[----:B------:R-:W-:-:S03]  /*0a90*/  LOP3.LUT R24, R20, R7, RZ, 0x3c, !PT ;  /* 0x0000000714187212 */ /* 0x000fc600078e3cff */
[----:B------:R-:W-:Y:S01]  /*0aa0*/  IMAD.MOV.U32 R38, RZ, RZ, R4 ;  /* 0x000000ffff267224 */ /* 0x000fe200078e0004 */
[----:B------:R-:W-:-:S06]  /*0ab0*/  IADD3 R39, PT, PT, R5, R39, RZ ;  /* 0x0000002705277210 */ /* 0x000fcc0007ffe0ff */
[----:B------:R-:W1:Y:S02]  /*0ac0*/  I2F.F64.U64 R38, R38 ;  /* 0x0000002600267312 */ /* 0x000e640000301800 */
[----:B-1----:R-:W-:Y:S01]  /*0ad0*/  DADD R4, -R26, R38 ;  /* 0x000000001a047229 */ /* 0x002fe20000000126 */
[----:B------:R-:W-:Y:S02]  /*0ae0*/  LOP3.LUT R27, R25, R18, RZ, 0x3c, !PT ;  /* 0x00000012191b7212 */ /* 0x000fe400078e3cff */
[----:B------:R-:W-:Y:S02]  /*0af0*/  LOP3.LUT R25, R3, R22, RZ, 0x3c, !PT ;  /* 0x0000001603197212 */ /* 0x000fe400078e3cff */
[----:B------:R-:W-:-:S03]  /*0b00*/  LOP3.LUT R22, R22, R27, RZ, 0x3c, !PT ;  /* 0x0000001b16167212 */ /* 0x000fc600078e3cff */
[C-C-:B------:R-:W-:Y:S01]  /*0b10*/  DSETP.GTU.AND P0, PT, R4.reuse, R32.reuse, PT ;  /* 0x000000200400722a */ /* 0x140fe20003f0c000 */
[----:B------:R-:W-:Y:S02]  /*0b20*/  LOP3.LUT R27, R27, R8, RZ, 0x3c, !PT ;  /* 0x000000081b1b7212 */ /* 0x000fe400078e3cff */
[----:B------:R-:W-:Y:S02]  /*0b30*/  LOP3.LUT R20, R18, R25, RZ, 0x3c, !PT ;  /* 0x0000001912147212 */ /* 0x000fe400078e3cff */
[----:B------:R-:W-:Y:S01]  /*0b40*/  LOP3.LUT R3, R19, R2, RZ, 0x3c, !PT ;  /* 0x0000000213037212 */ /* 0x000fe200078e3cff */
        /* <DEDUP_REMOVED lines=22> */
.L_x_148:
[----:B------:R-:W-:Y:S05]  /*0cb0*/  BSYNC.RECONVERGENT B2 ;  /* 0x0000000000027941 */ /* 0x000fea0003800200 */
.L_x_147:
[----:B------:R-:W1:Y:S02]  /*0cc0*/  F2I.F64.TRUNC R34, R34 ;  /* 0x0000002200227311 */ /* 0x000e64000030d100 */
[----:B-1----:R-:W-:-:S04]  /*0cd0*/  VIMNMX R4, PT, PT, RZ, R34, !PT ;  /* 0x00000022ff047248 */ /* 0x002fc80007fe0100 */
[----:B------:R-:W-:-:S05]  /*0ce0*/  VIMNMX R4, PT, PT, R4, 0xff, PT ;  /* 0x000000ff04047848 */ /* 0x000fca0003fe0100 */
[----:B------:R-:W-:-:S05]  /*0cf0*/  IMAD R4, R4, 0x4, R1 ;  /* 0x0000000404047824 */ /* 0x000fca00078e0201 */
[----:B------:R-:W2:Y:S02]  /*0d00*/  LDL R5, [R4] ;  /* 0x0000000004057983 */ /* 0x000ea40000100800 */
[----:B--2---:R-:W-:-:S05]  /*0d10*/  IADD3 R5, PT, PT, R5, 0x1, RZ ;  /* 0x0000000105057810 */ /* 0x004fca0007ffe0ff */
[----:B------:R1:W-:Y:S02]  /*0d20*/  STL [R4], R5 ;  /* 0x0000000504007387 */ /* 0x0003e40000100800 */
.L_x_146:
[----:B------:R-:W-:Y:S05]  /*0d30*/  BSYNC.RECONVERGENT B1 ;  /* 0x0000000000017941 */ /* 0x000fea0003800200 */
.L_x_145:
[----:B------:R-:W-:Y:S01]  /*0d40*/  IMAD R7, R23, 0x5, RZ ;  /* 0x0000000517077824 */ /* 0x000fe200078e02ff */
[----:B------:R-:W-:Y:S01]  /*0d50*/  SHF.L.W.U32.HI R6, R2, 0xd, R25 ;  /* 0x0000000d02067819 */ /* 0x000fe20000010e19 */
[----:B-1----:R-:W-:Y:S01]  /*0d60*/  IMAD.WIDE.U32 R4, R22, 0x5, RZ ;  /* 0x0000000516047825 */ /* 0x002fe200078e00ff */
[----:B------:R-:W-:Y:S01]  /*0d70*/  SHF.L.W.U32.HI R25, R25, 0xd, R2 ;  /* 0x0000000d19197819 */ /* 0x000fe20000010e02 */
[----:B------:R-:W-:Y:S01]  /*0d80*/  BSSY.RECONVERGENT B1, `(.L_x_149) ;  /* 0x0000034000017945 */ /* 0x000fe20003800200 */
[----:B------:R-:W-:Y:S01]  /*0d90*/  LOP3.LUT R24, R24, R3, RZ, 0x3c, !PT ;  /* 0x0000000318187212 */ /* 0x000fe200078e3cff */
[----:B------:R-:W-:Y:S01]  /*0da0*/  IMAD.IADD R7, R5, 0x1, R7 ;  /* 0x0000000105077824 */ /* 0x000fe200078e0207 */
[C---:B------:R-:W-:Y:S01]  /*0db0*/  SHF.L.U64.HI R9, R22.reuse, 0x11, R23 ;  /* 0x0000001116097819 */ /* 0x040fe20000010217 */
[----:B------:R-:W-:Y:S01]  /*0dc0*/  IMAD.SHL.U32 R18, R22, 0x20000, RZ ;  /* 0x0002000016127824 */ /* 0x000fe200078e00ff */
[----:B------:R-:W-:Y:S02]  /*0dd0*/  LOP3.LUT R2, R6, R23, RZ, 0x3c, !PT ;  /* 0x0000001706027212 */ /* 0x000fe400078e3cff */
[----:B------:R-:W-:-:S02]  /*0de0*/  SHF.L.W.U32.HI R5, R4, 0x7, R7 ;  /* 0x0000000704057819 */ /* 0x000fc40000010e07 */
[----:B------:R-:W-:Y:S02]  /*0df0*/  SHF.L.W.U32.HI R4, R7, 0x7, R4 ;  /* 0x0000000707047819 */ /* 0x000fe40000010e04 */
[----:B------:R-:W-:Y:S01]  /*0e00*/  LOP3.LUT R23, R23, R24, RZ, 0x3c, !PT ;  /* 0x0000001817177212 */ /* 0x000fe200078e3cff */
[----:B------:R-:W-:Y:S01]  /*0e10*/  IMAD R7, R5, 0x9, RZ ;  /* 0x0000000905077824 */ /* 0x000fe200078e02ff */
[----:B------:R-:W-:Y:S01]  /*0e20*/  LOP3.LUT R26, R3, R2, RZ, 0x3c, !PT ;  /* 0x00000002031a7212 */ /* 0x000fe200078e3cff */
[----:B------:R-:W-:-:S04]  /*0e30*/  IMAD.WIDE.U32 R4, R4, 0x9, RZ ;  /* 0x0000000904047825 */ /* 0x000fc800078e00ff */
[----:B------:R-:W-:Y:S01]  /*0e40*/  IMAD.IADD R5, R5, 0x1, R7 ;  /* 0x0000000105057824 */ /* 0x000fe200078e0207 */
[----:B------:R-:W-:Y:S02]  /*0e50*/  LOP3.LUT R7, R27, R20, RZ, 0x3c, !PT ;  /* 0x000000141b077212 */ /* 0x000fe400078e3cff */
[----:B------:R-:W-:Y:S01]  /*0e60*/  LOP3.LUT R27, R25, R22, RZ, 0x3c, !PT ;  /* 0x00000016191b7212 */ /* 0x000fe200078e3cff */
[----:B------:R-:W1:Y:S01]  /*0e70*/  I2F.F64.U64 R36, R4 ;  /* 0x0000000400247312 */ /* 0x000e620000301800 */
[----:B------:R-:W-:Y:S02]  /*0e80*/  LOP3.LUT R25, R24, R9, RZ, 0x3c, !PT ;  /* 0x0000000918197212 */ /* 0x000fe400078e3cff */
[----:B------:R-:W-:Y:S02]  /*0e90*/  LOP3.LUT R22, R22, R7, RZ, 0x3c, !PT ;  /* 0x0000000716167212 */ /* 0x000fe400078e3cff */
[----:B------:R-:W-:Y:S02]  /*0ea0*/  LOP3.LUT R18, R7, R18, RZ, 0x3c, !PT ;  /* 0x0000001207127212 */ /* 0x000fe400078e3cff */
[----:B------:R-:W-:Y:S01]  /*0eb0*/  LOP3.LUT R19, R20, R27, RZ, 0x3c, !PT ;  /* 0x0000001b14137212 */ /* 0x000fe200078e3cff */
[----:B-1----:R-:W-:-:S08]  /*0ec0*/  DADD R38, -R38, R36 ;  /* 0x0000000026267229 */ /* 0x002fd00000000124 */
        /* <DEDUP_REMOVED lines=23> */
.L_x_152:
[----:B------:R-:W-:Y:S05]  /*1040*/  BSYNC.RECONVERGENT B2 ;  /* 0x0000000000027941 */ /* 0x000fea0003800200 */
.L_x_151:
[----:B------:R-:W1:Y:S02]  /*1050*/  F2I.F64.TRUNC R34, R34 ;  /* 0x0000002200227311 */ /* 0x000e64000030d100 */
[----:B-1----:R-:W-:-:S04]  /*1060*/  VIMNMX R3, PT, PT, RZ, R34, !PT ;  /* 0x00000022ff037248 */ /* 0x002fc80007fe0100 */
[----:B------:R-:W-:-:S04]  /*1070*/  VIMNMX R4, PT, PT, R3, 0xff, PT ;  /* 0x000000ff03047848 */ /* 0x000fc80003fe0100 */
[----:B------:R-:W-:-:S05]  /*1080*/  LEA R4, R4, R1, 0x2 ;  /* 0x0000000104047211 */ /* 0x000fca00078e10ff */
[----:B------:R-:W2:Y:S02]  /*1090*/  LDL R3, [R4] ;  /* 0x0000000004037983 */ /* 0x000ea40000100800 */
[----:B--2---:R-:W-:-:S05]  /*10a0*/  VIADD R3, R3, 0x1 ;  /* 0x0000000103037836 */ /* 0x004fca0000000000 */
[----:B------:R1:W-:Y:S02]  /*10b0*/  STL [R4], R3 ;  /* 0x0000000304007387 */ /* 0x0003e40000100800 */
.L_x_150:
[----:B------:R-:W-:Y:S05]  /*10c0*/  BSYNC.RECONVERGENT B1 ;  /* 0x0000000000017941 */ /* 0x000fea0003800200 */
.L_x_149:
[----:B------:R-:W-:-:S09]  /*10d0*/  UISETP.NE.AND UP0, UPT, UR4, 0xfffc, UPT ;  /* 0x0000fffc0400788c */ /* 0x000fd2000bf05270 */
[----:B------:R-:W-:Y:S05]  /*10e0*/  BRA.U !UP0, `(.L_x_153) ;  /* 0x0000000108fc7547 */ /* 0x000fea000b800000 */
[----:B-1----:R-:W-:Y:S01]  /*10f0*/  IMAD R3, R23, 0x5, RZ ;  /* 0x0000000517037824 */ /* 0x002fe200078e02ff */
[----:B------:R-:W-:Y:S01]  /*1100*/  LOP3.LUT R8, R25, R26, RZ, 0x3c, !PT ;  /* 0x0000001a19087212 */ /* 0x000fe200078e3cff */
[C---:B------:R-:W-:Y:S01]  /*1110*/  IMAD.WIDE.U32 R4, R22.reuse, 0x5, RZ ;  /* 0x0000000516047825 */ /* 0x040fe200078e00ff */
[----:B------:R-:W-:Y:S01]  /*1120*/  SHF.L.U64.HI R25, R22, 0x11, R23 ;  /* 0x0000001116197819 */ /* 0x000fe20000010217 */
[----:B------:R-:W-:Y:S02]  /*1130*/  BSSY.RECONVERGENT B1, `(.L_x_154) ;  /* 0x0000036000017945 */ /* 0x000fe40003800200 */
[----:B------:R-:W-:Y:S01]  /*1140*/  IMAD.IADD R5, R5, 0x1, R3 ;  /* 0x0000000105057824 */ /* 0x000fe200078e0203 */
[----:B------:R-:W-:Y:S01]  /*1150*/  LOP3.LUT R25, R8, R25, RZ, 0x3c, !PT ;  /* 0x0000001908197212 */ /* 0x000fe200078e3cff */
[----:B------:R-:W-:-:S03]  /*1160*/  IMAD.SHL.U32 R24, R22, 0x20000, RZ ;  /* 0x0002000016187824 */ /* 0x000fc600078e00ff */
[----:B------:R-:W-:Y:S02]  /*1170*/  SHF.L.W.U32.HI R3, R4, 0x7, R5 ;  /* 0x0000000704037819 */ /* 0x000fe40000010e05 */
[----:B------:R-:W-:-:S03]  /*1180*/  SHF.L.W.U32.HI R4, R5, 0x7, R4 ;  /* 0x0000000705047819 */ /* 0x000fc60000010e04 */
[----:B------:R-:W-:Y:S02]  /*1190*/  IMAD R3, R3, 0x9, RZ ;  /* 0x0000000903037824 */ /* 0x000fe400078e02ff */
[----:B------:R-:W-:-:S04]  /*11a0*/  IMAD.WIDE.U32 R4, R4, 0x9, RZ ;  /* 0x0000000904047825 */ /* 0x000fc800078e00ff */
[----:B------:R-:W-:-:S04]  /*11b0*/  IMAD.IADD R3, R5, 0x1, R3 ;  /* 0x0000000105037824 */ /* 0x000fc800078e0203 */
[----:B------:R-:W-:-:S04]  /*11c0*/  IMAD.MOV.U32 R5, RZ, RZ, R3 ;  /* 0x000000ffff057224 */ /* 0x000fc800078e0003 */
[----:B------:R-:W1:Y:S02]  /*11d0*/  I2F.F64.U64 R6, R4 ;  /* 0x0000000400067312 */ /* 0x000e640000301800 */
[----:B-1----:R-:W-:Y:S01]  /*11e0*/  DADD R36, -R36, R6 ;  /* 0x0000000024247229 */ /* 0x002fe20000000106 */
[----:B------:R-:W-:Y:S02]  /*11f0*/  SHF.L.W.U32.HI R6, R2, 0xd, R27 ;  /* 0x0000000d02067819 */ /* 0x000fe40000010e1b */
[----:B------:R-:W-:Y:S01]  /*1200*/  SHF.L.W.U32.HI R27, R27, 0xd, R2 ;  /* 0x0000000d1b1b7819 */ /* 0x000fe20000010e02 */
[----:B------:R-:W-:Y:S01]  /*1210*/  IMAD.MOV.U32 R2, RZ, RZ, R4 ;  /* 0x000000ffff027224 */ /* 0x000fe200078e0004 */
[----:B------:R-:W-:-:S03]  /*1220*/  LOP3.LUT R7, R18, R19, RZ, 0x3c, !PT ;  /* 0x0000001312077212 */ /* 0x000fc600078e3cff */
[C-C-:B------:R-:W-:Y:S01]  /*1230*/  DSETP.GTU.AND P0, PT, R36.reuse, R32.reuse, PT ;  /* 0x000000202400722a */ /* 0x140fe20003f0c000 */
[----:B------:R-:W-:Y:S02]  /*1240*/  LOP3.LUT R20, R27, R22, RZ, 0x3c, !PT ;  /* 0x000000161b147212 */ /* 0x000fe400078e3cff */
[----:B------:R-:W-:Y:S02]  /*1250*/  LOP3.LUT R27, R6, R23, RZ, 0x3c, !PT ;  /* 0x00000017061b7212 */ /* 0x000fe400078e3cff */
[----:B------:R-:W-:Y:S01]  /*1260*/  LOP3.LUT R18, R19, R20, RZ, 0x3c, !PT ;  /* 0x0000001413127212 */ /* 0x000fe200078e3cff */
[----:B------:R-:W-:Y:S01]  /*1270*/  DSETP.LTU.OR P0, PT, R36, -R32, P0 ;  /* 0x800000202400722a */ /* 0x000fe20000709400 */
[----:B------:R-:W-:Y:S02]  /*1280*/  LOP3.LUT R23, R23, R8, RZ, 0x3c, !PT ;  /* 0x0000000817177212 */ /* 0x000fe400078e3cff */
[----:B------:R-:W-:Y:S02]  /*1290*/  LOP3.LUT R22, R22, R7, RZ, 0x3c, !PT ;  /* 0x0000000716167212 */ /* 0x000fe400078e3cff */
[----:B------:R-:W-:-:S02]  /*12a0*/  LOP3.LUT R24, R7, R24, RZ, 0x3c, !PT ;  /* 0x0000001807187212 */ /* 0x000fc400078e3cff */
[----:B------:R-:W-:-:S07]  /*12b0*/  LOP3.LUT R19, R26, R27, RZ, 0x3c, !PT ;  /* 0x0000001b1a137212 */ /* 0x000fce00078e3cff */
[----:B------:R-:W-:Y:S05]  /*12c0*/  @P0 BRA `(.L_x_155) ;  /* 0x0000000000700947 */ /* 0x000fea0003800000 */
[----:B------:R-:W1:Y:S01]  /*12d0*/  MUFU.RCP64H R5, R31 ;  /* 0x0000001f00057308 */ /* 0x000e620000001800 */
[----:B------:R-:W-:Y:S01]  /*12e0*/  MOV R4, 0x1 ;  /* 0x0000000100047802 */ /* 0x000fe20000000f00 */
        /* <DEDUP_REMOVED lines=18> */
.L_x_157:
[----:B------:R-:W-:Y:S05]  /*1410*/  BSYNC.RECONVERGENT B2 ;  /* 0x0000000000027941 */ /* 0x000fea0003800200 */
.L_x_156:
[----:B------:R-:W1:Y:S02]  /*1420*/  F2I.F64.TRUNC R34, R34 ;  /* 0x0000002200227311 */ /* 0x000e64000030d100 */
[----:B-1----:R-:W-:-:S04]  /*1430*/  VIMNMX R4, PT, PT, RZ, R34, !PT ;  /* 0x00000022ff047248 */ /* 0x002fc80007fe0100 */
[----:B------:R-:W-:-:S05]  /*1440*/  VIMNMX R4, PT, PT, R4, 0xff, PT ;  /* 0x000000ff04047848 */ /* 0x000fca0003fe0100 */
[----:B------:R-:W-:-:S05]  /*1450*/  IMAD R4, R4, 0x4, R1 ;  /* 0x0000000404047824 */ /* 0x000fca00078e0201 */
[----:B------:R-:W2:Y:S02]  /*1460*/  LDL R5, [R4] ;  /* 0x0000000004057983 */ /* 0x000ea40000100800 */
[----:B--2---:R-:W-:-:S05]  /*1470*/  VIADD R5, R5, 0x1 ;  /* 0x0000000105057836 */ /* 0x004fca0000000000 */
[----:B------:R1:W-:Y:S02]  /*1480*/  STL [R4], R5 ;  /* 0x0000000504007387 */ /* 0x0003e40000100800 */
.L_x_155:
[----:B------:R-:W-:Y:S05]  /*1490*/  BSYNC.RECONVERGENT B1 ;  /* 0x0000000000017941 */ /* 0x000fea0003800200 */
.L_x_154:
[----:B------:R-:W-:Y:S01]  /*14a0*/  SHF.L.W.U32.HI R7, R27, 0xd, R20 ;  /* 0x0000000d1b077819 */ /* 0x000fe20000010e14 */
[----:B------:R-:W-:Y:S01]  /*14b0*/  UIADD3 UR4, UPT, UPT, UR4, 0x4, URZ ;  /* 0x0000000404047890 */ /* 0x000fe2000fffe0ff */
[----:B------:R-:W-:Y:S01]  /*14c0*/  SHF.L.W.U32.HI R6, R20, 0xd, R27 ;  /* 0x0000000d14067819 */ /* 0x000fe20000010e1b */
[----:B------:R-:W-:Y:S10]  /*14d0*/  BRA `(.L_x_158) ;  /* 0xfffffff000507947 */ /* 0x000ff4000383ffff */
.L_x_153:
[----:B------:R-:W2:Y:S01]  /*14e0*/  LDCU.64 UR6, c[0x0][0x388] ;  /* 0x00007100ff0677ac */ /* 0x000ea20008000a00 */
[----:B------:R-:W-:Y:S01]  /*14f0*/  IMAD.SHL.U32 R2, R17, 0x100, RZ ;  /* 0x0000010011027824 */ /* 0x000fe200078e00ff */
[----:B------:R-:W-:Y:S01]  /*1500*/  UMOV UR4, URZ ;  /* 0x000000ff00047c82 */ /* 0x000fe20008000000 */
[----:B--2---:R-:W-:-:S04]  /*1510*/  UIADD3 UR5, UP0, UPT, UR6, 0x40, URZ ;  /* 0x0000004006057890 */ /* 0x004fc8000ff1e0ff */
[----:B------:R-:W-:-:S12]  /*1520*/  UIADD3.X UR6, UPT, UPT, URZ, UR7, URZ, UP0, !UPT ;  /* 0x00000007ff067290 */ /* 0x000fd800087fe4ff */
.L_x_191:
[----:B--2---:R-:W2:Y:S01]  /*1530*/  LDL.128 R16, [R0+-0x20] ;  /* 0xffffe00000107983 */ /* 0x004ea20000100c00 */
[----:B------:R-:W3:Y:S01]  /*1540*/  MUFU.RCP64H R5, 65535 ;  /* 0x40efffe000057908 */ /* 0x000ee20000001800 */
[----:B------:R-:W-:Y:S01]  /*1550*/  IMAD.MOV.U32 R8, RZ, RZ, 0x0 ;  /* 0x00000000ff087424 */ /* 0x000fe200078e00ff */
[----:B------:R-:W-:Y:S01]  /*1560*/  MOV R9, 0x40efffe0 ;  /* 0x40efffe000097802 */ /* 0x000fe20000000f00 */
[----:B-1----:R-:W-:Y:S01]  /*1570*/  IMAD.MOV.U32 R4, RZ, RZ, 0x1 ;  /* 0x00000001ff047424 */ /* 0x002fe200078e00ff */
[----:B------:R-:W-:Y:S01]  /*1580*/  UIADD3 UR4, UPT, UPT, UR4, 0x10, URZ ;  /* 0x0000001004047890 */ /* 0x000fe2000fffe0ff */
[----:B------:R-:W-:Y:S01]  /*1590*/  IMAD.U32 R22, RZ, RZ, UR5 ;  /* 0x00000005ff167e24 */ /* 0x000fe2000f8e00ff */
[----:B------:R-:W-:Y:S01]  /*15a0*/  BSSY.RECONVERGENT B1, `(.L_x_159) ;  /* 0x0000015000017945 */ /* 0x000fe20003800200 */
[----:B------:R-:W-:Y:S01]  /*15b0*/  IMAD.U32 R23, RZ, RZ, UR6 ;  /* 0x00000006ff177e24 */ /* 0x000fe2000f8e00ff */
[----:B------:R-:W-:Y:S01]  /*15c0*/  UISETP.NE.AND UP0, UPT, UR4, 0x100, UPT ;  /* 0x000001000400788c */ /* 0x000fe2000bf05270 */
[----:B------:R-:W-:Y:S01]  /*15d0*/  IMAD.WIDE R22, R2, 0x8, R22 ;  /* 0x0000000802167825 */ /* 0x000fe200078e0216 */
[----:B---3--:R-:W-:-:S08]  /*15e0*/  DFMA R6, R4, -R8, 1 ;  /* 0x3ff000000406742b */ /* 0x008fd00000000808 */
[----:B------:R-:W-:-:S08]  /*15f0*/  DFMA R6, R6, R6, R6 ;  /* 0x000000060606722b */ /* 0x000fd00000000006 */
[----:B------:R-:W-:-:S08]  /*1600*/  DFMA R6, R4, R6, R4 ;  /* 0x000000060406722b */ /* 0x000fd00000000004 */
[----:B------:R-:W-:-:S08]  /*1610*/  DFMA R4, R6, -R8, 1 ;  /* 0x3ff000000604742b */ /* 0x000fd00000000808 */
[----:B------:R-:W-:Y:S01]  /*1620*/  DFMA R4, R6, R4, R6 ;  /* 0x000000040604722b */ /* 0x000fe20000000006 */
[----:B--2---:R-:W1:Y:S07]  /*1630*/  I2F.F64.U32 R28, R16 ;  /* 0x00000010001c7312 */ /* 0x004e6e0000201800 */
[----:B-1----:R-:W-:Y:S01]  /*1640*/  DMUL R34, R28, R4 ;  /* 0x000000041c227228 */ /* 0x002fe20000000000 */
[----:B------:R-:W-:-:S07]  /*1650*/  FSETP.GEU.AND P1, PT, |R29|, 6.5827683646048100446e-37, PT ;  /* 0x036000001d00780b */ /* 0x000fce0003f2e200 */
[----:B------:R-:W-:-:S08]  /*1660*/  DFMA R6, R34, -65535, R28 ;  /* 0xc0efffe02206782b */ /* 0x000fd0000000001c */
[----:B------:R-:W-:-:S10]  /*1670*/  DFMA R34, R4, R6, R34 ;  /* 0x000000060422722b */ /* 0x000fd40000000022 */
[----:B------:R-:W-:-:S05]  /*1680*/  FFMA R3, RZ, 7.4999847412109375, R35 ;  /* 0x40efffe0ff037823 */ /* 0x000fca0000000023 */
[----:B------:R-:W-:-:S13]  /*1690*/  FSETP.GT.AND P0, PT, |R3|, 1.469367938527859385e-39, PT ;  /* 0x001000000300780b */ /* 0x000fda0003f04200 */
[----:B------:R-:W-:Y:S05]  /*16a0*/  @P0 BRA P1, `(.L_x_160) ;  /* 0x0000000000100947 */ /* 0x000fea0000800000 */
[----:B------:R-:W-:Y:S01]  /*16b0*/  IMAD.MOV.U32 R8, RZ, RZ, RZ ;  /* 0x000000ffff087224 */ /* 0x000fe200078e00ff */
[----:B------:R-:W-:Y:S01]  /*16c0*/  MOV R14, 0x16f0 ;  /* 0x000016f0000e7802 */ /* 0x000fe20000000f00 */
[----:B------:R-:W-:-:S07]  /*16d0*/  IMAD.MOV.U32 R9, RZ, RZ, 0x40efffe0 ;  /* 0x40efffe0ff097424 */ /* 0x000fce00078e00ff */
[----:B0-----:R-:W-:Y:S05]  /*16e0*/  CALL.REL.NOINC `($__internal_1_$__cuda_sm20_div_rn_f64_full) ;  /* 0x0000001800047944 */ /* 0x001fea0003c00000 */
.L_x_160:
[----:B------:R-:W-:Y:S05]  /*16f0*/  BSYNC.RECONVERGENT B1 ;  /* 0x0000000000017941 */ /* 0x000fea0003800200 */
.L_x_159:
[----:B------:R-:W1:Y:S01]  /*1700*/  MUFU.RCP64H R5, 65535 ;  /* 0x40efffe000057908 */ /* 0x000e620000001800 */
[----:B------:R-:W-:Y:S01]  /*1710*/  IMAD.MOV.U32 R6, RZ, RZ, 0x0 ;  /* 0x00000000ff067424 */ /* 0x000fe200078e00ff */
[----:B------:R-:W-:Y:S01]  /*1720*/  MOV R7, 0x40efffe0 ;  /* 0x40efffe000077802 */ /* 0x000fe20000000f00 */
[----:B------:R-:W-:Y:S01]  /*1730*/  IMAD.MOV.U32 R4, RZ, RZ, 0x1 ;  /* 0x00000001ff047424 */ /* 0x000fe200078e00ff */
[----:B------:R2:W-:Y:S01]  /*1740*/  STG.E.64 desc[UR8][R22.64+-0x40], R34 ;  /* 0xffffc02216007986 */ /* 0x0005e2000c101b08 */
[----:B------:R-:W-:Y:S03]  /*1750*/  BSSY.RECONVERGENT B1, `(.L_x_161) ;  /* 0x0000014000017945 */ /* 0x000fe60003800200 */
[----:B------:R-:W3:Y:S01]  /*1760*/  I2F.F64.U32 R28, R17 ;  /* 0x00000011001c7312 */ /* 0x000ee20000201800 */
[----:B-1----:R-:W-:Y:S01]  /*1770*/  DFMA R8, R4, -R6, 1 ;  /* 0x3ff000000408742b */ /* 0x002fe20000000806 */
[----:B---3--:R-:W-:-:S07]  /*1780*/  FSETP.GEU.AND P1, PT, |R29|, 6.5827683646048100446e-37, PT ;  /* 0x036000001d00780b */ /* 0x008fce0003f2e200 */
[----:B------:R-:W-:-:S08]  /*1790*/  DFMA R8, R8, R8, R8 ;  /* 0x000000080808722b */ /* 0x000fd00000000008 */
[----:B------:R-:W-:-:S08]  /*17a0*/  DFMA R8, R4, R8, R4 ;  /* 0x000000080408722b */ /* 0x000fd00000000004 */
[----:B------:R-:W-:-:S08]  /*17b0*/  DFMA R6, R8, -R6, 1 ;  /* 0x3ff000000806742b */ /* 0x000fd00000000806 */
[----:B------:R-:W-:-:S08]  /*17c0*/  DFMA R8, R8, R6, R8 ;  /* 0x000000060808722b */ /* 0x000fd00000000008 */
[----:B------:R-:W-:-:S08]  /*17d0*/  DMUL R4, R8, R28 ;  /* 0x0000001c08047228 */ /* 0x000fd00000000000 */
[----:B------:R-:W-:-:S08]  /*17e0*/  DFMA R6, R4, -65535, R28 ;  /* 0xc0efffe00406782b */ /* 0x000fd0000000001c */
[----:B------:R-:W-:-:S10]  /*17f0*/  DFMA R4, R8, R6, R4 ;  /* 0x000000060804722b */ /* 0x000fd40000000004 */
[----:B------:R-:W-:-:S05]  /*1800*/  FFMA R3, RZ, 7.4999847412109375, R5 ;  /* 0x40efffe0ff037823 */ /* 0x000fca0000000005 */
[----:B------:R-:W-:-:S13]  /*1810*/  FSETP.GT.AND P0, PT, |R3|, 1.469367938527859385e-39, PT ;  /* 0x001000000300780b */ /* 0x000fda0003f04200 */
[----:B--2---:R-:W-:Y:S05]  /*1820*/  @P0 BRA P1, `(.L_x_162) ;  /* 0x0000000000180947 */ /* 0x004fea0000800000 */
[----:B------:R-:W-:Y:S01]  /*1830*/  IMAD.MOV.U32 R8, RZ, RZ, RZ ;  /* 0x000000ffff087224 */ /* 0x000fe200078e00ff */
[----:B------:R-:W-:Y:S01]  /*1840*/  MOV R14, 0x1870 ;  /* 0x00001870000e7802 */ /* 0x000fe20000000f00 */
[----:B------:R-:W-:-:S07]  /*1850*/  IMAD.MOV.U32 R9, RZ, RZ, 0x40efffe0 ;  /* 0x40efffe0ff097424 */ /* 0x000fce00078e00ff */
[----:B0-----:R-:W-:Y:S05]  /*1860*/  CALL.REL.NOINC `($__internal_1_$__cuda_sm20_div_rn_f64_full) ;  /* 0x0000001400a47944 */ /* 0x001fea0003c00000 */
[----:B------:R-:W-:Y:S02]  /*1870*/  IMAD.MOV.U32 R4, RZ, RZ, R34 ;  /* 0x000000ffff047224 */ /* 0x000fe400078e0022 */
[----:B------:R-:W-:-:S07]  /*1880*/  IMAD.MOV.U32 R5, RZ, RZ, R35 ;  /* 0x000000ffff057224 */ /* 0x000fce00078e0023 */
.L_x_162:
[----:B------:R-:W-:Y:S05]  /*1890*/  BSYNC.RECONVERGENT B1 ;  /* 0x0000000000017941 */ /* 0x000fea0003800200 */
.L_x_161:
        /* <DEDUP_REMOVED lines=25> */
.L_x_164:
[----:B------:R-:W-:Y:S05]  /*1a30*/  BSYNC.RECONVERGENT B1 ;  /* 0x0000000000017941 */ /* 0x000fea0003800200 */
.L_x_163:
        /* <DEDUP_REMOVED lines=23> */
.L_x_166:
[----:B------:R-:W-:Y:S05]  /*1bb0*/  BSYNC.RECONVERGENT B1 ;  /* 0x0000000000017941 */ /* 0x000fea0003800200 */
.L_x_165:
[----:B------:R-:W2:Y:S01]  /*1bc0*/  LDL.128 R16, [R0+-0x10] ;  /* 0xfffff00000107983 */ /* 0x000ea20000100c00 */
[----:B------:R-:W1:Y:S01]  /*1bd0*/  MUFU.RCP64H R5, 65535 ;  /* 0x40efffe000057908 */ /* 0x000e620000001800 */
[----:B------:R-:W-:Y:S01]  /*1be0*/  IMAD.MOV.U32 R6, RZ, RZ, 0x0 ;  /* 0x00000000ff067424 */ /* 0x000fe200078e00ff */
[----:B------:R-:W-:Y:S01]  /*1bf0*/  BSSY.RECONVERGENT B1, `(.L_x_167) ;  /* 0x0000017000017945 */ /* 0x000fe20003800200 */
[----:B------:R-:W-:Y:S01]  /*1c00*/  IMAD.MOV.U32 R7, RZ, RZ, 0x40efffe0 ;  /* 0x40efffe0ff077424 */ /* 0x000fe200078e00ff */
[----:B------:R3:W-:Y:S01]  /*1c10*/  STG.E.64 desc[UR8][R22.64+-0x28], R34 ;  /* 0xffffd82216007986 */ /* 0x0007e2000c101b08 */
[----:B------:R-:W-:-:S06]  /*1c20*/  IMAD.MOV.U32 R4, RZ, RZ, 0x1 ;  /* 0x00000001ff047424 */ /* 0x000fcc00078e00ff */
[----:B-1----:R-:W-:-:S08]  /*1c30*/  DFMA R8, R4, -R6, 1 ;  /* 0x3ff000000408742b */ /* 0x002fd00000000806 */
        /* <DEDUP_REMOVED lines=11> */
[----:B---3--:R-:W-:Y:S05]  /*1cf0*/  @P0 BRA P1, `(.L_x_168) ;  /* 0x0000000000180947 */ /* 0x008fea0000800000 */
[----:B------:R-:W-:Y:S01]  /*1d00*/  MOV R8, RZ ;  /* 0x000000ff00087202 */ /* 0x000fe20000000f00 */
[----:B------:R-:W-:Y:S01]  /*1d10*/  IMAD.MOV.U32 R9, RZ, RZ, 0x40efffe0 ;  /* 0x40efffe0ff097424 */ /* 0x000fe200078e00ff */
[----:B------:R-:W-:-:S07]  /*1d20*/  MOV R14, 0x1d40 ;  /* 0x00001d40000e7802 */ /* 0x000fce0000000f00 */
[----:B0-----:R-:W-:Y:S05]  /*1d30*/  CALL.REL.NOINC `($__internal_1_$__cuda_sm20_div_rn_f64_full) ;  /* 0x0000001000707944 */ /* 0x001fea0003c00000 */
[----:B------:R-:W-:Y:S02]  /*1d40*/  IMAD.MOV.U32 R4, RZ, RZ, R34 ;  /* 0x000000ffff047224 */ /* 0x000fe400078e0022 */
[----:B------:R-:W-:-:S07]  /*1d50*/  IMAD.MOV.U32 R5, RZ, RZ, R35 ;  /* 0x000000ffff057224 */ /* 0x000fce00078e0023 */
.L_x_168:
[----:B------:R-:W-:Y:S05]  /*1d60*/  BSYNC.RECONVERGENT B1 ;  /* 0x0000000000017941 */ /* 0x000fea0003800200 */
.L_x_167:
[----:B------:R-:W1:Y:S01]  /*1d70*/  MUFU.RCP64H R7, 65535 ;  /* 0x40efffe000077908 */ /* 0x000e620000001800 */
[----:B------:R-:W-:Y:S01]  /*1d80*/  IMAD.MOV.U32 R8, RZ, RZ, 0x0 ;  /* 0x00000000ff087424 */ /* 0x000fe200078e00ff */
[----:B------:R2:W-:Y:S01]  /*1d90*/  STG.E.64 desc[UR8][R22.64+-0x20], R4 ;  /* 0xffffe00416007986 */ /* 0x0005e2000c101b08 */
[----:B------:R-:W-:Y:S01]  /*1da0*/  IMAD.MOV.U32 R9, RZ, RZ, 0x40efffe0 ;  /* 0x40efffe0ff097424 */ /* 0x000fe200078e00ff */
[----:B------:R-:W-:Y:S01]  /*1db0*/  BSSY.RECONVERGENT B1, `(.L_x_169) ;  /* 0x0000013000017945 */ /* 0x000fe20003800200 */
[----:B------:R-:W-:-:S03]  /*1dc0*/  IMAD.MOV.U32 R6, RZ, RZ, 0x1 ;  /* 0x00000001ff067424 */ /* 0x000fc600078e00ff */
[----:B------:R-:W3:Y:S03]  /*1dd0*/  I2F.F64.U32 R28, R17 ;  /* 0x00000011001c7312 */ /* 0x000ee60000201800 */
        /* <DEDUP_REMOVED lines=12> */
[----:B------:R-:W-:Y:S01]  /*1ea0*/  MOV R8, RZ ;  /* 0x000000ff00087202 */ /* 0x000fe20000000f00 */
[----:B------:R-:W-:Y:S01]  /*1eb0*/  IMAD.MOV.U32 R9, RZ, RZ, 0x40efffe0 ;  /* 0x40efffe0ff097424 */ /* 0x000fe200078e00ff */
[----:B------:R-:W-:-:S07]  /*1ec0*/  MOV R14, 0x1ee0 ;  /* 0x00001ee0000e7802 */ /* 0x000fce0000000f00 */
[----:B0-----:R-:W-:Y:S05]  /*1ed0*/  CALL.REL.NOINC `($__internal_1_$__cuda_sm20_div_rn_f64_full) ;  /* 0x0000001000087944 */ /* 0x001fea0003c00000 */
.L_x_170:
[----:B------:R-:W-:Y:S05]  /*1ee0*/  BSYNC.RECONVERGENT B1 ;  /* 0x0000000000017941 */ /* 0x000fea0003800200 */
.L_x_169:
        /* <DEDUP_REMOVED lines=23> */
[----:B------:R-:W-:Y:S01]  /*2060*/  MOV R4, R34 ;  /* 0x0000002200047202 */ /* 0x000fe20000000f00 */
[----:B------:R-:W-:-:S07]  /*2070*/  IMAD.MOV.U32 R5, RZ, RZ, R35 ;  /* 0x000000ffff057224 */ /* 0x000fce00078e0023 */
.L_x_172:
[----:B------:R-:W-:Y:S05]  /*2080*/  BSYNC.RECONVERGENT B1 ;  /* 0x0000000000017941 */ /* 0x000fea0003800200 */
.L_x_171:
        /* <DEDUP_REMOVED lines=23> */
.L_x_174:
[----:B------:R-:W-:Y:S05]  /*2200*/  BSYNC.RECONVERGENT B1 ;  /* 0x0000000000017941 */ /* 0x000fea0003800200 */
.L_x_173:
[----:B------:R-:W2:Y:S01]  /*2210*/  LDL.128 R16, [R0] ;  /* 0x0000000000107983 */ /* 0x000ea20000100c00 */
[----:B------:R-:W1:Y:S01]  /*2220*/  MUFU.RCP64H R5, 65535 ;  /* 0x40efffe000057908 */ /* 0x000e620000001800 */
[----:B------:R-:W-:Y:S01]  /*2230*/  MOV R6, 0x0 ;  /* 0x0000000000067802 */ /* 0x000fe20000000f00 */
[----:B------:R-:W-:Y:S01]  /*2240*/  IMAD.MOV.U32 R7, RZ, RZ, 0x40efffe0 ;  /* 0x40efffe0ff077424 */ /* 0x000fe200078e00ff */
[----:B------:R3:W-:Y:S01]  /*2250*/  STG.E.64 desc[UR8][R22.64+-0x8], R34 ;  /* 0xfffff82216007986 */ /* 0x0007e2000c101b08 */
[----:B------:R-:W-:Y:S01]  /*2260*/  IMAD.MOV.U32 R4, RZ, RZ, 0x1 ;  /* 0x00000001ff047424 */ /* 0x000fe200078e00ff */
[----:B------:R-:W-:Y:S05]  /*2270*/  BSSY.RECONVERGENT B1, `(.L_x_175) ;  /* 0x0000014000017945 */ /* 0x000fea0003800200 */
        /* <DEDUP_REMOVED lines=13> */
[----:B------:R-:W-:Y:S01]  /*2350*/  IMAD.MOV.U32 R8, RZ, RZ, RZ ;  /* 0x000000ffff087224 */ /* 0x000fe200078e00ff */
[----:B------:R-:W-:Y:S01]  /*2360*/  MOV R14, 0x2390 ;  /* 0x00002390000e7802 */ /* 0x000fe20000000f00 */
[----:B------:R-:W-:-:S07]  /*2370*/  IMAD.MOV.U32 R9, RZ, RZ, 0x40efffe0 ;  /* 0x40efffe0ff097424 */ /* 0x000fce00078e00ff */
[----:B0-----:R-:W-:Y:S05]  /*2380*/  CALL.REL.NOINC `($__internal_1_$__cuda_sm20_div_rn_f64_full) ;  /* 0x0000000800dc7944 */ /* 0x001fea0003c00000 */
[----:B------:R-:W-:Y:S02]  /*2390*/  IMAD.MOV.U32 R4, RZ, RZ, R34 ;  /* 0x000000ffff047224 */ /* 0x000fe400078e0022 */
[----:B------:R-:W-:-:S07]  /*23a0*/  IMAD.MOV.U32 R5, RZ, RZ, R35 ;  /* 0x000000ffff057224 */ /* 0x000fce00078e0023 */
.L_x_176:
[----:B------:R-:W-:Y:S05]  /*23b0*/  BSYNC.RECONVERGENT B1 ;  /* 0x0000000000017941 */ /* 0x000fea0003800200 */
.L_x_175:
[----:B------:R-:W1:Y:S01]  /*23c0*/  MUFU.RCP64H R7, 65535 ;  /* 0x40efffe000077908 */ /* 0x000e620000001800 */
[----:B------:R-:W-:Y:S01]  /*23d0*/  MOV R8, 0x0 ;  /* 0x0000000000087802 */ /* 0x000fe20000000f00 */
[----:B------:R-:W-:Y:S01]  /*23e0*/  IMAD.MOV.U32 R9, RZ, RZ, 0x40efffe0 ;  /* 0x40efffe0ff097424 */ /* 0x000fe200078e00ff */
[----:B------:R2:W-:Y:S01]  /*23f0*/  STG.E.64 desc[UR8][R22.64], R4 ;  /* 0x0000000416007986 */ /* 0x0005e2000c101b08 */
[----:B------:R-:W-:Y:S01]  /*2400*/  IMAD.MOV.U32 R6, RZ, RZ, 0x1 ;  /* 0x00000001ff067424 */ /* 0x000fe200078e00ff */
[----:B------:R-:W-:Y:S03]  /*2410*/  BSSY.RECONVERGENT B1, `(.L_x_177) ;  /* 0x0000012000017945 */ /* 0x000fe60003800200 */
[----:B------:R-:W3:Y:S02]  /*2420*/  I2F.F64.U32 R28, R17 ;  /* 0x00000011001c7312 */ /* 0x000ee40000201800 */
        /* <DEDUP_REMOVED lines=16> */
.L_x_178:
[----:B------:R-:W-:Y:S05]  /*2530*/  BSYNC.RECONVERGENT B1 ;  /* 0x0000000000017941 */ /* 0x000fea0003800200 */
.L_x_177:
        /* <DEDUP_REMOVED lines=25> */
.L_x_180:
[----:B------:R-:W-:Y:S05]  /*26d0*/  BSYNC.RECONVERGENT B1 ;  /* 0x0000000000017941 */ /* 0x000fea0003800200 */
.L_x_179:
        /* <DEDUP_REMOVED lines=23> */
.L_x_182:
[----:B------:R-:W-:Y:S05]  /*2850*/  BSYNC.RECONVERGENT B1 ;  /* 0x0000000000017941 */ /* 0x000fea0003800200 */
.L_x_181:
[----:B------:R-:W2:Y:S01]  /*2860*/  LDL.128 R16, [R0+0x10] ;  /* 0x0000100000107983 */ /* 0x000ea20000100c00 */
        /* <DEDUP_REMOVED lines=20> */
[----:B------:R-:W-:Y:S02]  /*29b0*/  MOV R9, 0x40efffe0 ;  /* 0x40efffe000097802 */ /* 0x000fe40000000f00 */
[----:B------:R-:W-:-:S07]  /*29c0*/  MOV R14, 0x29e0 ;  /* 0x000029e0000e7802 */ /* 0x000fce0000000f00 */
[----:B0-----:R-:W-:Y:S05]  /*29d0*/  CALL.REL.NOINC `($__internal_1_$__cuda_sm20_div_rn_f64_full) ;  /* 0x0000000400487944 */ /* 0x001fea0003c00000 */
[----:B------:R-:W-:Y:S02]  /*29e0*/  IMAD.MOV.U32 R4, RZ, RZ, R34 ;  /* 0x000000ffff047224 */ /* 0x000fe400078e0022 */
[----:B------:R-:W-:-:S07]  /*29f0*/  IMAD.MOV.U32 R5, RZ, RZ, R35 ;  /* 0x000000ffff057224 */ /* 0x000fce00078e0023 */
.L_x_184:
[----:B------:R-:W-:Y:S05]  /*2a00*/  BSYNC.RECONVERGENT B1 ;  /* 0x0000000000017941 */ /* 0x000fea0003800200 */
.L_x_183:
        /* <DEDUP_REMOVED lines=20> */
[----:B------:R-:W-:Y:S02]  /*2b50*/  MOV R9, 0x40efffe0 ;  /* 0x40efffe000097802 */ /* 0x000fe40000000f00 */
[----:B------:R-:W-:-:S07]  /*2b60*/  MOV R14, 0x2b80 ;  /* 0x00002b80000e7802 */ /* 0x000fce0000000f00 */
[----:B0-----:R-:W-:Y:S05]  /*2b70*/  CALL.REL.NOINC `($__internal_1_$__cuda_sm20_div_rn_f64_full) ;  /* 0x0000000000e07944 */ /* 0x001fea0003c00000 */
.L_x_186:
[----:B------:R-:W-:Y:S05]  /*2b80*/  BSYNC.RECONVERGENT B1 ;  /* 0x0000000000017941 */ /* 0x000fea0003800200 */
.L_x_185:
        /* <DEDUP_REMOVED lines=23> */
[----:B------:R-:W-:Y:S01]  /*2d00*/  IMAD.MOV.U32 R4, RZ, RZ, R34 ;  /* 0x000000ffff047224 */ /* 0x000fe200078e0022 */
[----:B------:R-:W-:-:S07]  /*2d10*/  MOV R5, R35 ;  /* 0x0000002300057202 */ /* 0x000fce0000000f00 */
.L_x_188:
[----:B------:R-:W-:Y:S05]  /*2d20*/  BSYNC.RECONVERGENT B1 ;  /* 0x0000000000017941 */ /* 0x000fea0003800200 */
.L_x_187:
        /* <DEDUP_REMOVED lines=23> */
.L_x_190:
[----:B------:R-:W-:Y:S05]  /*2ea0*/  BSYNC.RECONVERGENT B1 ;  /* 0x0000000000017941 */ /* 0x000fea0003800200 */
.L_x_189:
[----:B------:R2:W-:Y:S01]  /*2eb0*/  STG.E.64 desc[UR8][R22.64+0x38], R34 ;  /* 0x0000382216007986 */ /* 0x0005e2000c101b08 */
[----:B------:R-:W-:Y:S01]  /*2ec0*/  VIADD R0, R0, 0x40 ;  /* 0x0000004000007836 */ /* 0x000fe20000000000 */
[----:B------:R-:W-:Y:S01]  /*2ed0*/  IADD3 R2, PT, PT, R2, 0x10, RZ ;  /* 0x0000001002027810 */ /* 0x000fe20007ffe0ff */
[----:B------:R-:W-:Y:S06]  /*2ee0*/  BRA.U UP0, `(.L_x_191) ;  /* 0xffffffe500907547 */ /* 0x000fec000b83ffff */
[----:B------:R-:W-:Y:S05]  /*2ef0*/  EXIT ;  /* 0x000000000000794d */ /* 0x000fea0003800000 */
        .weak           $__internal_1_$__cuda_sm20_div_rn_f64_full
        .type           $__internal_1_$__cuda_sm20_div_rn_f64_full,@function
        .size           $__internal_1_$__cuda_sm20_div_rn_f64_full,($_Z13calculateDiffPyPdm$__internal_accurate_pow - $__internal_1_$__cuda_sm20_div_rn_f64_full)
$__internal_1_$__cuda_sm20_div_rn_f64_full:
[C---:B------:R-:W-:Y:S01]  /*2f00*/  FSETP.GEU.AND P0, PT, |R9|.reuse, 1.469367938527859385e-39, PT ;  /* 0x001000000900780b */ /* 0x040fe20003f0e200 */
[----:B------:R-:W-:Y:S01]  /*2f10*/  IMAD.MOV.U32 R12, RZ, RZ, 0x1 ;  /* 0x00000001ff0c7424 */ /* 0x000fe200078e00ff */
[----:B------:R-:W-:Y:S01]  /*2f20*/  LOP3.LUT R6, R9, 0x800fffff, RZ, 0xc0, !PT ;  /* 0x800fffff09067812 */ /* 0x000fe200078ec0ff */
[----:B------:R-:W-:Y:S01]  /*2f30*/  IMAD.MOV.U32 R5, RZ, RZ, 0x1ca00000 ;  /* 0x1ca00000ff057424 */ /* 0x000fe200078e00ff */
[C---:B------:R-:W-:Y:S01]  /*2f40*/  FSETP.GEU.AND P2, PT, |R29|.reuse, 1.469367938527859385e-39, PT ;  /* 0x001000001d00780b */ /* 0x040fe20003f4e200 */
[----:B------:R-:W-:Y:S01]  /*2f50*/  BSSY.RECONVERGENT B0, `(.L_x_192) ;  /* 0x0000053000007945 */ /* 0x000fe20003800200 */
[----:B------:R-:W-:Y:S01]  /*2f60*/  LOP3.LUT R7, R6, 0x3ff00000, RZ, 0xfc, !PT ;  /* 0x3ff0000006077812 */ /* 0x000fe200078efcff */
[----:B------:R-:W-:Y:S01]  /*2f70*/  IMAD.MOV.U32 R6, RZ, RZ, R8 ;  /* 0x000000ffff067224 */ /* 0x000fe200078e0008 */
[----:B------:R-:W-:Y:S02]  /*2f80*/  LOP3.LUT R15, R29, 0x7ff00000, RZ, 0xc0, !PT ;  /* 0x7ff000001d0f7812 */ /* 0x000fe400078ec0ff */
[----:B------:R-:W-:-:S03]  /*2f90*/  LOP3.LUT R21, R9, 0x7ff00000, RZ, 0xc0, !PT ;  /* 0x7ff0000009157812 */ /* 0x000fc600078ec0ff */
[----:B------:R-:W-:Y:S01]  /*2fa0*/  @!P0 DMUL R6, R8, 8.98846567431157953865e+307 ;  /* 0x7fe0000008068828 */ /* 0x000fe20000000000 */
[----:B------:R-:W-:-:S03]  /*2fb0*/  ISETP.GE.U32.AND P1, PT, R15, R21, PT ;  /* 0x000000150f00720c */ /* 0x000fc60003f26070 */
[----:B------:R-:W-:Y:S01]  /*2fc0*/  @!P2 LOP3.LUT R4, R9, 0x7ff00000, RZ, 0xc0, !PT ;  /* 0x7ff000000904a812 */ /* 0x000fe200078ec0ff */
[----:B------:R-:W-:Y:S01]  /*2fd0*/  @!P2 IMAD.MOV.U32 R34, RZ, RZ, RZ ;  /* 0x000000ffff22a224 */ /* 0x000fe200078e00ff */
[----:B------:R-:W0:Y:S02]  /*2fe0*/  MUFU.RCP64H R13, R7 ;  /* 0x00000007000d7308 */ /* 0x000e240000001800 */
[----:B------:R-:W-:Y:S02]  /*2ff0*/  @!P2 ISETP.GE.U32.AND P3, PT, R15, R4, PT ;  /* 0x000000040f00a20c */ /* 0x000fe40003f66070 */
[----:B------:R-:W-:Y:S02]  /*3000*/  @!P0 LOP3.LUT R21, R7, 0x7ff00000, RZ, 0xc0, !PT ;  /* 0x7ff0000007158812 */ /* 0x000fe400078ec0ff */
[----:B------:R-:W-:-:S04]  /*3010*/  @!P2 SEL R4, R5, 0x63400000, !P3 ;  /* 0x634000000504a807 */ /* 0x000fc80005800000 */
[----:B------:R-:W-:-:S04]  /*3020*/  @!P2 LOP3.LUT R4, R4, 0x80000000, R29, 0xf8, !PT ;  /* 0x800000000404a812 */ /* 0x000fc800078ef81d */
[----:B------:R-:W-:Y:S01]  /*3030*/  @!P2 LOP3.LUT R35, R4, 0x100000, RZ, 0xfc, !PT ;  /* 0x001000000423a812 */ /* 0x000fe200078efcff */
[----:B------:R-:W-:Y:S01]  /*3040*/  IMAD.MOV.U32 R4, RZ, RZ, R15 ;  /* 0x000000ffff047224 */ /* 0x000fe200078e000f */
[----:B0-----:R-:W-:-:S08]  /*3050*/  DFMA R10, R12, -R6, 1 ;  /* 0x3ff000000c0a742b */ /* 0x001fd00000000806 */
[----:B------:R-:W-:-:S08]  /*3060*/  DFMA R10, R10, R10, R10 ;  /* 0x0000000a0a0a722b */ /* 0x000fd0000000000a */
[----:B------:R-:W-:Y:S01]  /*3070*/  DFMA R12, R12, R10, R12 ;  /* 0x0000000a0c0c722b */ /* 0x000fe2000000000c */
[----:B------:R-:W-:-:S04]  /*3080*/  SEL R10, R5, 0x63400000, !P1 ;  /* 0x63400000050a7807 */ /* 0x000fc80004800000 */
[----:B------:R-:W-:Y:S01]  /*3090*/  LOP3.LUT R11, R10, 0x800fffff, R29, 0xf8, !PT ;  /* 0x800fffff0a0b7812 */ /* 0x000fe200078ef81d */
[----:B------:R-:W-:Y:S02]  /*30a0*/  IMAD.MOV.U32 R10, RZ, RZ, R28 ;  /* 0x000000ffff0a7224 */ /* 0x000fe400078e001c */
[----:B------:R-:W-:-:S04]  /*30b0*/  DFMA R40, R12, -R6, 1 ;  /* 0x3ff000000c28742b */ /* 0x000fc80000000806 */
[----:B------:R-:W-:-:S04]  /*30c0*/  @!P2 DFMA R10, R10, 2, -R34 ;  /* 0x400000000a0aa82b */ /* 0x000fc80000000822 */
[----:B------:R-:W-:-:S06]  /*30d0*/  DFMA R40, R12, R40, R12 ;  /* 0x000000280c28722b */ /* 0x000fcc000000000c */
[----:B------:R-:W-:Y:S02]  /*30e0*/  @!P2 LOP3.LUT R4, R11, 0x7ff00000, RZ, 0xc0, !PT ;  /* 0x7ff000000b04a812 */ /* 0x000fe400078ec0ff */
[----:B------:R-:W-:Y:S02]  /*30f0*/  DMUL R34, R40, R10 ;  /* 0x0000000a28227228 */ /* 0x000fe40000000000 */
[----:B------:R-:W-:-:S04]  /*3100*/  IADD3 R16, PT, PT, R4, -0x1, RZ ;  /* 0xffffffff04107810 */ /* 0x000fc80007ffe0ff */
[----:B------:R-:W-:Y:S01]  /*3110*/  ISETP.GT.U32.AND P0, PT, R16, 0x7feffffe, PT ;  /* 0x7feffffe1000780c */ /* 0x000fe20003f04070 */
[----:B------:R-:W-:Y:S01]  /*3120*/  VIADD R16, R21, 0xffffffff ;  /* 0xffffffff15107836 */ /* 0x000fe20000000000 */
[----:B------:R-:W-:-:S04]  /*3130*/  DFMA R12, R34, -R6, R10 ;  /* 0x80000006220c722b */ /* 0x000fc8000000000a */
[----:B------:R-:W-:-:S04]  /*3140*/  ISETP.GT.U32.OR P0, PT, R16, 0x7feffffe, P0 ;  /* 0x7feffffe1000780c */ /* 0x000fc80000704470 */
[----:B------:R-:W-:-:S09]  /*3150*/  DFMA R12, R40, R12, R34 ;  /* 0x0000000c280c722b */ /* 0x000fd20000000022 */
[----:B------:R-:W-:Y:S05]  /*3160*/  @P0 BRA `(.L_x_193) ;  /* 0x0000000000700947 */ /* 0x000fea0003800000 */
[----:B------:R-:W-:Y:S01]  /*3170*/  LOP3.LUT R4, R9, 0x7ff00000, RZ, 0xc0, !PT ;  /* 0x7ff0000009047812 */ /* 0x000fe200078ec0ff */
[----:B------:R-:W-:-:S03]  /*3180*/  IMAD.MOV.U32 R28, RZ, RZ, RZ ;  /* 0x000000ffff1c7224 */ /* 0x000fc600078e00ff */
[CC--:B------:R-:W-:Y:S02]  /*3190*/  VIADDMNMX R16, R15.reuse, -R4.reuse, 0xb9600000, !PT ;  /* 0xb96000000f107446 */ /* 0x0c0fe40007800904 */
[----:B------:R-:W-:Y:S02]  /*31a0*/  ISETP.GE.U32.AND P0, PT, R15, R4, PT ;  /* 0x000000040f00720c */ /* 0x000fe40003f06070 */
[----:B------:R-:W-:Y:S02]  /*31b0*/  VIMNMX R16, PT, PT, R16, 0x46a00000, PT ;  /* 0x46a0000010107848 */ /* 0x000fe40003fe0100 */
[----:B------:R-:W-:-:S05]  /*31c0*/  SEL R5, R5, 0x63400000, !P0 ;  /* 0x6340000005057807 */ /* 0x000fca0004000000 */
        /* <DEDUP_REMOVED lines=12> */
[----:B------:R-:W-:Y:S02]  /*3290*/  MOV R6, RZ ;  /* 0x000000ff00067202 */ /* 0x000fe40000000f00 */
[----:B------:R-:W-:-:S04]  /*32a0*/  IADD3 R5, PT, PT, -R5, -0x43300000, RZ ;  /* 0xbcd0000005057810 */ /* 0x000fc80007ffe1ff */
[----:B------:R-:W-:Y:S02]  /*32b0*/  DFMA R6, R34, -R6, R12 ;  /* 0x800000062206722b */ /* 0x000fe4000000000c */
[----:B------:R-:W-:-:S08]  /*32c0*/  DMUL.RP R12, R12, R28 ;  /* 0x0000001c0c0c7228 */ /* 0x000fd00000008000 */
[----:B------:R-:W-:Y:S02]  /*32d0*/  FSETP.NEU.AND P0, PT, |R7|, R5, PT ;  /* 0x000000050700720b */ /* 0x000fe40003f0d200 */
[----:B------:R-:W-:Y:S02]  /*32e0*/  LOP3.LUT R8, R13, R8, RZ, 0x3c, !PT ;  /* 0x000000080d087212 */ /* 0x000fe400078e3cff */
[----:B------:R-:W-:Y:S02]  /*32f0*/  FSEL R4, R12, R34, !P0 ;  /* 0x000000220c047208 */ /* 0x000fe40004000000 */
[----:B------:R-:W-:-:S03]  /*3300*/  FSEL R35, R8, R35, !P0 ;  /* 0x0000002308237208 */ /* 0x000fc60004000000 */
[----:B------:R-:W-:Y:S01]  /*3310*/  IMAD.MOV.U32 R34, RZ, RZ, R4 ;  /* 0x000000ffff227224 */ /* 0x000fe200078e0004 */
[----:B------:R-:W-:Y:S06]  /*3320*/  BRA `(.L_x_194) ;  /* 0x0000000000547947 */ /* 0x000fec0003800000 */
.L_x_193:
[----:B------:R-:W-:-:S14]  /*3330*/  DSETP.NAN.AND P0, PT, R28, R28, PT ;  /* 0x0000001c1c00722a */ /* 0x000fdc0003f08000 */
[----:B------:R-:W-:Y:S05]  /*3340*/  @P0 BRA `(.L_x_195) ;  /* 0x0000000000440947 */ /* 0x000fea0003800000 */
[----:B------:R-:W-:-:S14]  /*3350*/  DSETP.NAN.AND P0, PT, R8, R8, PT ;  /* 0x000000080800722a */ /* 0x000fdc0003f08000 */
[----:B------:R-:W-:Y:S05]  /*3360*/  @P0 BRA `(.L_x_196) ;  /* 0x0000000000300947 */ /* 0x000fea0003800000 */
[----:B------:R-:W-:Y:S01]  /*3370*/  ISETP.NE.AND P0, PT, R4, R21, PT ;  /* 0x000000150400720c */ /* 0x000fe20003f05270 */
[----:B------:R-:W-:Y:S02]  /*3380*/  IMAD.MOV.U32 R34, RZ, RZ, 0x0 ;  /* 0x00000000ff227424 */ /* 0x000fe400078e00ff */
[----:B------:R-:W-:-:S10]  /*3390*/  IMAD.MOV.U32 R35, RZ, RZ, -0x80000 ;  /* 0xfff80000ff237424 */ /* 0x000fd400078e00ff */
        /* <DEDUP_REMOVED lines=9> */
.L_x_196:
[----:B------:R-:W-:Y:S02]  /*3430*/  LOP3.LUT R35, R9, 0x80000, RZ, 0xfc, !PT ;  /* 0x0008000009237812 */ /* 0x000fe400078efcff */
[----:B------:R-:W-:Y:S01]  /*3440*/  MOV R34, R8 ;  /* 0x0000000800227202 */ /* 0x000fe20000000f00 */
[----:B------:R-:W-:Y:S06]  /*3450*/  BRA `(.L_x_194) ;  /* 0x0000000000087947 */ /* 0x000fec0003800000 */
.L_x_195:
[----:B------:R-:W-:Y:S01]  /*3460*/  LOP3.LUT R35, R29, 0x80000, RZ, 0xfc, !PT ;  /* 0x000800001d237812 */ /* 0x000fe200078efcff */
[----:B------:R-:W-:-:S07]  /*3470*/  IMAD.MOV.U32 R34, RZ, RZ, R28 ;  /* 0x000000ffff227224 */ /* 0x000fce00078e001c */
.L_x_194:
[----:B------:R-:W-:Y:S05]  /*3480*/  BSYNC.RECONVERGENT B0 ;  /* 0x0000000000007941 */ /* 0x000fea0003800200 */
.L_x_192:
[----:B------:R-:W-:-:S04]  /*3490*/  IMAD.MOV.U32 R15, RZ, RZ, 0x0 ;  /* 0x00000000ff0f7424 */ /* 0x000fc800078e00ff */
[----:B------:R-:W-:Y:S05]  /*34a0*/  RET.REL.NODEC R14 `(_Z13calculateDiffPyPdm) ;  /* 0xffffffc80ed47950 */ /* 0x000fea0003c3ffff */
        .type           $_Z13calculateDiffPyPdm$__internal_accurate_pow,@function
        .size           $_Z13calculateDiffPyPdm$__internal_accurate_pow,(.L_x_407 - $_Z13calculateDiffPyPdm$__internal_accurate_pow)
$_Z13calculateDiffPyPdm$__internal_accurate_pow:
[----:B------:R-:W0:Y:S01]  /*34b0*/  MUFU.RCP64H R5, 2 ;  /* 0x4000000000057908 */ /* 0x000e220000001800 */
[----:B------:R-:W-:Y:S01]  /*34c0*/  IMAD.MOV.U32 R2, RZ, RZ, 0x0 ;  /* 0x00000000ff027424 */ /* 0x000fe200078e00ff */
[----:B------:R-:W-:Y:S01]  /*34d0*/  MOV R11, 0x3ed0f5d2 ;  /* 0x3ed0f5d2000b7802 */ /* 0x000fe20000000f00 */
[----:B------:R-:W-:Y:S01]  /*34e0*/  IMAD.MOV.U32 R3, RZ, RZ, 0x40000000 ;  /* 0x40000000ff037424 */ /* 0x000fe200078e00ff */
[----:B------:R-:W-:Y:S01]  /*34f0*/  UMOV UR4, 0x7d2cafe2 ;  /* 0x7d2cafe200047882 */ /* 0x000fe20000000000 */
[----:B------:R-:W-:Y:S01]  /*3500*/  IMAD.MOV.U32 R4, RZ, RZ, RZ ;  /* 0x000000ffff047224 */ /* 0x000fe200078e00ff */
[----:B------:R-:W-:Y:S01]  /*3510*/  UMOV UR5, 0x3eb0f5ff ;  /* 0x3eb0f5ff00057882 */ /* 0x000fe20000000000 */
[----:B------:R-:W-:-:S04]  /*3520*/  IMAD.MOV.U32 R10, RZ, RZ, 0x41ad3b5a ;  /* 0x41ad3b5aff0a7424 */ /* 0x000fc800078e00ff */
[----:B0-----:R-:W-:-:S08]  /*3530*/  DFMA R2, R4, -R2, 1 ;  /* 0x3ff000000402742b */ /* 0x001fd00000000802 */
[----:B------:R-:W-:-:S08]  /*3540*/  DFMA R2, R2, R2, R2 ;  /* 0x000000020202722b */ /* 0x000fd00000000002 */
[----:B------:R-:W-:-:S08]  /*3550*/  DFMA R4, R4, R2, R4 ;  /* 0x000000020404722b */ /* 0x000fd00000000004 */
[----:B------:R-:W-:-:S08]  /*3560*/  DMUL R2, RZ, R4 ;  /* 0x00000004ff027228 */ /* 0x000fd00000000000 */
[----:B------:R-:W-:-:S08]  /*3570*/  DFMA R2, RZ, R4, R2 ;  /* 0x00000004ff02722b */ /* 0x000fd00000000002 */
[----:B------:R-:W-:Y:S02]  /*3580*/  DMUL R8, R2, R2 ;  /* 0x0000000202087228 */ /* 0x000fe40000000000 */
[----:B------:R-:W-:-:S06]  /*3590*/  DADD R12, RZ, -R2 ;  /* 0x00000000ff0c7229 */ /* 0x000fcc0000000802 */
        /* <DEDUP_REMOVED lines=8> */
[----:B------:R-:W-:-:S05]  /*3620*/  DFMA R20, RZ, -R2, R20 ;  /* 0x80000002ff14722b */ /* 0x000fca0000000014 */
[----:B------:R-:W-:Y:S01]  /*3630*/  DFMA R10, R8, R10, UR4 ;  /* 0x00000004080a7e2b */ /* 0x000fe2000800000a */
[----:B------:R-:W-:Y:S01]  /*3640*/  UMOV UR4, 0x258a578b ;  /* 0x258a578b00047882 */ /* 0x000fe20000000000 */
[----:B------:R-:W-:Y:S01]  /*3650*/  UMOV UR5, 0x3f3c71c7 ;  /* 0x3f3c71c700057882 */ /* 0x000fe20000000000 */
[----:B------:R-:W-:-:S05]  /*3660*/  DMUL R4, R4, R20 ;  /* 0x0000001404047228 */ /* 0x000fca0000000000 */
[----:B------:R-:W-:Y:S01]  /*3670*/  DFMA R10, R8, R10, UR4 ;  /* 0x00000004080a7e2b */ /* 0x000fe2000800000a */
[----:B------:R-:W-:Y:S01]  /*3680*/  UMOV UR4, 0x9242b910 ;  /* 0x9242b91000047882 */ /* 0x000fe20000000000 */
[----:B------:R-:W-:-:S03]  /*3690*/  UMOV UR5, 0x3f624924 ;  /* 0x3f62492400057882 */ /* 0x000fc60000000000 */
[----:B------:R-:W-:Y:S02]  /*36a0*/  VIADD R29, R5, 0x100000 ;  /* 0x00100000051d7836 */ /* 0x000fe40000000000 */
[----:B------:R-:W-:Y:S01]  /*36b0*/  IMAD.MOV.U32 R28, RZ, RZ, R4 ;  /* 0x000000ffff1c7224 */ /* 0x000fe200078e0004 */
        /* <DEDUP_REMOVED lines=11> */
[----:B------:R-:W-:-:S06]  /*3770*/  DMUL R8, R2, R12 ;  /* 0x0000000c02087228 */ /* 0x000fcc0000000000 */
[----:B------:R-:W-:Y:S01]  /*3780*/  DADD R20, R26, -UR4 ;  /* 0x800000041a147e29 */ /* 0x000fe20008000000 */
[----:B------:R-:W-:Y:S01]  /*3790*/  UMOV UR4, 0x0 ;  /* 0x0000000000047882 */ /* 0x000fe20000000000 */
[C---:B------:R-:W-:Y:S01]  /*37a0*/  DFMA R30, R2.reuse, R12, -R8 ;  /* 0x0000000c021e722b */ /* 0x040fe20000000808 */
[----:B------:R-:W-:Y:S01]  /*37b0*/  UMOV UR5, 0x3ff00000 ;  /* 0x3ff0000000057882 */ /* 0x000fe20000000000 */
[----:B------:R-:W-:-:S04]  /*37c0*/  DFMA R26, R2, R2, -R12 ;  /* 0x00000002021a722b */ /* 0x000fc8000000080c */
[----:B------:R-:W-:Y:S02]  /*37d0*/  DADD R14, R10, R20 ;  /* 0x000000000a0e7229 */ /* 0x000fe40000000014 */
[----:B------:R-:W-:Y:S02]  /*37e0*/  DFMA R30, R4, R12, R30 ;  /* 0x0000000c041e722b */ /* 0x000fe4000000001e */
[----:B------:R-:W-:-:S04]  /*37f0*/  DFMA R26, R2, R28, R26 ;  /* 0x0000001c021a722b */ /* 0x000fc8000000001a */
[----:B------:R-:W-:Y:S02]  /*3800*/  DMUL R12, R14, R8 ;  /* 0x000000080e0c7228 */ /* 0x000fe40000000000 */
[----:B------:R-:W-:Y:S02]  /*3810*/  DADD R10, R10, -R14 ;  /* 0x000000000a0a7229 */ /* 0x000fe4000000080e */
[----:B------:R-:W-:-:S04]  /*3820*/  DFMA R26, R2, R26, R30 ;  /* 0x0000001a021a722b */ /* 0x000fc8000000001e */
[----:B------:R-:W-:Y:S02]  /*3830*/  DFMA R28, R14, R8, -R12 ;  /* 0x000000080e1c722b */ /* 0x000fe4000000080c */
[----:B------:R-:W-:-:S06]  /*3840*/  DADD R10, R20, R10 ;  /* 0x00000000140a7229 */ /* 0x000fcc000000000a */
[----:B------:R-:W-:-:S08]  /*3850*/  DFMA R26, R14, R26, R28 ;  /* 0x0000001a0e1a722b */ /* 0x000fd0000000001c */
[----:B------:R-:W-:-:S08]  /*3860*/  DFMA R10, R10, R8, R26 ;  /* 0x000000080a0a722b */ /* 0x000fd0000000001a */
[----:B------:R-:W-:-:S08]  /*3870*/  DADD R14, R12, R10 ;  /* 0x000000000c0e7229 */ /* 0x000fd0000000000a */
[--C-:B------:R-:W-:Y:S02]  /*3880*/  DADD R8, R2, R14.reuse ;  /* 0x0000000002087229 */ /* 0x100fe4000000000e */
[----:B------:R-:W-:-:S06]  /*3890*/  DADD R12, R12, -R14 ;  /* 0x000000000c0c7229 */ /* 0x000fcc000000080e */
[----:B------:R-:W-:Y:S02]  /*38a0*/  DADD R2, R2, -R8 ;  /* 0x0000000002027229 */ /* 0x000fe40000000808 */
[----:B------:R-:W-:-:S06]  /*38b0*/  DADD R12, R10, R12 ;  /* 0x000000000a0c7229 */ /* 0x000fcc000000000c */
[----:B------:R-:W-:-:S08]  /*38c0*/  DADD R2, R14, R2 ;  /* 0x000000000e027229 */ /* 0x000fd00000000002 */
[----:B------:R-:W-:-:S08]  /*38d0*/  DADD R2, R12, R2 ;  /* 0x000000000c027229 */ /* 0x000fd00000000002 */
[----:B------:R-:W-:Y:S01]  /*38e0*/  DADD R10, R4, R2 ;  /* 0x00000000040a7229 */ /* 0x000fe20000000002 */
[----:B------:R-:W-:Y:S02]  /*38f0*/  IMAD.MOV.U32 R4, RZ, RZ, -0x105c611 ;  /* 0xfefa39efff047424 */ /* 0x000fe400078e00ff */
[----:B------:R-:W-:Y:S02]  /*3900*/  IMAD.MOV.U32 R5, RZ, RZ, 0x3fe62e42 ;  /* 0x3fe62e42ff057424 */ /* 0x000fe400078e00ff */
[----:B------:R-:W-:-:S03]  /*3910*/  IMAD.MOV.U32 R2, RZ, RZ, -0x105c611 ;  /* 0xfefa39efff027424 */ /* 0x000fc600078e00ff */
[----:B------:R-:W-:Y:S01]  /*3920*/  DADD R12, R8, R10 ;  /* 0x00000000080c7229 */ /* 0x000fe2000000000a */
[----:B------:R-:W-:-:S07]  /*3930*/  IMAD.MOV.U32 R3, RZ, RZ, 0x3fe62e42 ;  /* 0x3fe62e42ff037424 */ /* 0x000fce00078e00ff */
[--C-:B------:R-:W-:Y:S02]  /*3940*/  DFMA R4, R4, UR4, R12.reuse ;  /* 0x0000000404047c2b */ /* 0x100fe4000800000c */
[----:B------:R-:W-:-:S06]  /*3950*/  DADD R8, R8, -R12 ;  /* 0x0000000008087229 */ /* 0x000fcc000000080c */
[----:B------:R-:W-:Y:S02]  /*3960*/  DFMA R14, -R2, 1, R4 ;  /* 0x3ff00000020e782b */ /* 0x000fe40000000104 */
[----:B------:R-:W-:Y:S01]  /*3970*/  DADD R8, R10, R8 ;  /* 0x000000000a087229 */ /* 0x000fe20000000008 */
[----:B------:R-:W-:Y:S01]  /*3980*/  MOV R10, 0x3b39803f ;  /* 0x3b39803f000a7802 */ /* 0x000fe20000000f00 */
[----:B------:R-:W-:-:S04]  /*3990*/  IMAD.MOV.U32 R11, RZ, RZ, 0x3c7abc9e ;  /* 0x3c7abc9eff0b7424 */ /* 0x000fc800078e00ff */
        /* <DEDUP_REMOVED lines=9> */
[----:B------:R-:W-:-:S08]  /*3a30*/  DFMA R10, R10, 64, -R4 ;  /* 0x405000000a0a782b */ /* 0x000fd00000000804 */
[----:B------:R-:W-:Y:S01]  /*3a40*/  DFMA R12, R12, 64, R10 ;  /* 0x405000000c0c782b */ /* 0x000fe2000000000a */
[----:B------:R-:W-:Y:S02]  /*3a50*/  IMAD.MOV.U32 R10, RZ, RZ, 0x652b82fe ;  /* 0x652b82feff0a7424 */ /* 0x000fe400078e00ff */
[----:B------:R-:W-:-:S05]  /*3a60*/  IMAD.MOV.U32 R11, RZ, RZ, 0x3ff71547 ;  /* 0x3ff71547ff0b7424 */ /* 0x000fca00078e00ff */
        /* <DEDUP_REMOVED lines=9> */
[----:B------:R-:W-:Y:S01]  /*3b00*/  IMAD.MOV.U32 R14, RZ, RZ, -0x35dec16 ;  /* 0xfca213eaff0e7424 */ /* 0x000fe200078e00ff */
[----:B------:R-:W-:Y:S01]  /*3b10*/  UMOV UR5, 0x3e5ade15 ;  /* 0x3e5ade1500057882 */ /* 0x000fe20000000000 */
[----:B------:R-:W-:-:S06]  /*3b20*/  IMAD.MOV.U32 R15, RZ, RZ, 0x3e928af3 ;  /* 0x3e928af3ff0f7424 */ /* 0x000fcc00078e00ff */
        /* <DEDUP_REMOVED lines=27> */
[----:B------:R-:W-:Y:S01]  /*3ce0*/  IMAD R13, R10, 0x100000, R3 ;  /* 0x001000000a0d7824 */ /* 0x000fe200078e0203 */
[----:B------:R-:W-:Y:S01]  /*3cf0*/  MOV R12, R2 ;  /* 0x00000002000c7202 */ /* 0x000fe20000000f00 */
[----:B------:R-:W-:Y:S06]  /*3d00*/  @!P0 BRA `(.L_x_197) ;  /* 0x0000000000348947 */ /* 0x000fec0003800000 */
[----:B------:R-:W-:Y:S01]  /*3d10*/  FSETP.GEU.AND P1, PT, |R9|, 4.2275390625, PT ;  /* 0x408748000900780b */ /* 0x000fe20003f2e200 */
[C---:B------:R-:W-:Y:S02]  /*3d20*/  DADD R12, R8.reuse, +INF ;  /* 0x7ff00000080c7429 */ /* 0x040fe40000000000 */
[----:B------:R-:W-:-:S08]  /*3d30*/  DSETP.GEU.AND P0, PT, R8, RZ, PT ;  /* 0x000000ff0800722a */ /* 0x000fd00003f0e000 */
[----:B------:R-:W-:Y:S02]  /*3d40*/  FSEL R12, R12, RZ, P0 ;  /* 0x000000ff0c0c7208 */ /* 0x000fe40000000000 */
[----:B------:R-:W-:Y:S01]  /*3d50*/  FSEL R13, R13, RZ, P0 ;  /* 0x000000ff0d0d7208 */ /* 0x000fe20000000000 */
[----:B------:R-:W-:Y:S06]  /*3d60*/  @P1 BRA `(.L_x_197) ;  /* 0x00000000001c1947 */ /* 0x000fec0003800000 */
[----:B------:R-:W-:Y:S01]  /*3d70*/  LEA.HI R8, R10, R10, RZ, 0x1 ;  /* 0x0000000a0a087211 */ /* 0x000fe200078f08ff */
[----:B------:R-:W-:-:S03]  /*3d80*/  IMAD.MOV.U32 R12, RZ, RZ, RZ ;  /* 0x000000ffff0c7224 */ /* 0x000fc600078e00ff */
[----:B------:R-:W-:-:S05]  /*3d90*/  SHF.R.S32.HI R9, RZ, 0x1, R8 ;  /* 0x00000001ff097819 */ /* 0x000fca0000011408 */
[----:B------:R-:W-:Y:S02]  /*3da0*/  IMAD.IADD R10, R10, 0x1, -R9 ;  /* 0x000000010a0a7824 */ /* 0x000fe400078e0a09 */
[----:B------:R-:W-:-:S03]  /*3db0*/  IMAD R3, R9, 0x100000, R3 ;  /* 0x0010000009037824 */ /* 0x000fc600078e0203 */
[----:B------:R-:W-:-:S06]  /*3dc0*/  LEA R13, R10, 0x3ff00000, 0x14 ;  /* 0x3ff000000a0d7811 */ /* 0x000fcc00078ea0ff */
[----:B------:R-:W-:-:S11]  /*3dd0*/  DMUL R12, R2, R12 ;  /* 0x0000000c020c7228 */ /* 0x000fd60000000000 */
.L_x_197:
[----:B------:R-:W-:Y:S01]  /*3de0*/  DFMA R4, R4, R12, R12 ;  /* 0x0000000c0404722b */ /* 0x000fe2000000000c */
[----:B------:R-:W-:Y:S01]  /*3df0*/  IMAD.MOV.U32 R2, RZ, RZ, R0 ;  /* 0x000000ffff027224 */ /* 0x000fe200078e0000 */
[----:B------:R-:W-:Y:S01]  /*3e00*/  DSETP.NEU.AND P0, PT, |R12|, +INF , PT ;  /* 0x7ff000000c00742a */ /* 0x000fe20003f0d200 */
[----:B------:R-:W-:-:S07]  /*3e10*/  IMAD.MOV.U32 R3, RZ, RZ, 0x0 ;  /* 0x00000000ff037424 */ /* 0x000fce00078e00ff */
[----:B------:R-:W-:Y:S02]  /*3e20*/  FSEL R32, R12, R4, !P0 ;  /* 0x000000040c207208 */ /* 0x000fe40004000000 */
[----:B------:R-:W-:Y:S01]  /*3e30*/  FSEL R33, R13, R5, !P0 ;  /* 0x000000050d217208 */ /* 0x000fe20004000000 */
[----:B------:R-:W-:Y:S06]  /*3e40*/  RET.REL.NODEC R2 `(_Z13calculateDiffPyPdm) ;  /* 0xffffffc0026c7950 */ /* 0x000fec0003c3ffff */
.L_x_198:
        /* <DEDUP_REMOVED lines=11> */
.L_x_407:


//--------------------- .text._Z17calculateAutocorrPyPdm --------------------------
	.section	.text._Z17calculateAutocorrPyPdm,"ax",@progbits
	.align	128
        .global         _Z17calculateAutocorrPyPdm
        .type           _Z17calculateAutocorrPyPdm,@function
        .size           _Z17calculateAutocorrPyPdm,(.L_x_408 - _Z17calculateAutocorrPyPdm)
        .other          _Z17calculateAutocorrPyPdm,@"STO_CUDA_ENTRY STV_DEFAULT"
_Z17calculateAutocorrPyPdm:
.text._Z17calculateAutocorrPyPdm:
        /* <DEDUP_REMOVED lines=15> */
[----:B-1----:R-:W2:Y:S04]  /*00f0*/  LDG.E.64 R16, desc[UR6][R4.64] ;  /* 0x0000000604107981 */ /* 0x002ea8000c1e1b00 */
[----:B------:R-:W3:Y:S04]  /*0100*/  LDG.E.64 R14, desc[UR6][R4.64+0x8] ;  /* 0x00000806040e7981 */ /* 0x000ee8000c1e1b00 */
[----:B------:R-:W4:Y:S04]  /*0110*/  LDG.E.64 R12, desc[UR6][R4.64+0x10] ;  /* 0x00001006040c7981 */ /* 0x000f28000c1e1b00 */
[----:B------:R0:W5:Y:S01]  /*0120*/  LDG.E.64 R10, desc[UR6][R4.64+0x18] ;  /* 0x00001806040a7981 */ /* 0x000162000c1e1b00 */
[----:B------:R-:W-:Y:S01]  /*0130*/  IMAD.MOV.U32 R41, RZ, RZ, R1 ;  /* 0x000000ffff297224 */ /* 0x000fe200078e0001 */
[----:B------:R-:W-:-:S02]  /*0140*/  CS2R R8, SRZ ;  /* 0x0000000000087805 */ /* 0x000fc4000001ff00 */
[----:B------:R-:W-:Y:S01]  /*0150*/  CS2R R6, SRZ ;  /* 0x0000000000067805 */ /* 0x000fe2000001ff00 */
[----:B------:R1:W-:Y:S01]  /*0160*/  STL.128 [R1], RZ ;  /* 0x000000ff01007387 */ /* 0x0003e20000100c00 */
[----:B------:R-:W-:-:S03]  /*0170*/  UMOV UR4, URZ ;  /* 0x000000ff00047c82 */ /* 0x000fc60008000000 */
[----:B------:R1:W-:Y:S04]  /*0180*/  STL.128 [R1+0x10], RZ ;  /* 0x000010ff01007387 */ /* 0x0003e80000100c00 */
[----:B------:R1:W-:Y:S04]  /*0190*/  STL.128 [R1+0x20], RZ ;  /* 0x000020ff01007387 */ /* 0x0003e80000100c00 */
[----:B------:R1:W-:Y:S04]  /*01a0*/  STL.128 [R1+0x30], RZ ;  /* 0x000030ff01007387 */ /* 0x0003e80000100c00 */
[----:B------:R1:W-:Y:S01]  /*01b0*/  STL.128 [R1+0x40], RZ ;  /* 0x000040ff01007387 */ /* 0x0003e20000100c00 */
[----:B--2---:R-:W-:-:S02]  /*01c0*/  IMAD.MOV.U32 R0, RZ, RZ, R16 ;  /* 0x000000ffff007224 */ /* 0x004fc400078e0010 */
[----:B------:R-:W-:Y:S02]  /*01d0*/  IMAD.MOV.U32 R2, RZ, RZ, R17 ;  /* 0x000000ffff027224 */ /* 0x000fe400078e0011 */
[----:B---3--:R-:W-:Y:S02]  /*01e0*/  IMAD.MOV.U32 R3, RZ, RZ, R14 ;  /* 0x000000ffff037224 */ /* 0x008fe400078e000e */
[----:B0-----:R-:W-:Y:S02]  /*01f0*/  IMAD.MOV.U32 R4, RZ, RZ, R15 ;  /* 0x000000ffff047224 */ /* 0x001fe400078e000f */
[----:B----4-:R-:W-:Y:S02]  /*0200*/  IMAD.MOV.U32 R5, RZ, RZ, R12 ;  /* 0x000000ffff057224 */ /* 0x010fe400078e000c */
[----:B------:R-:W-:Y:S02]  /*0210*/  IMAD.MOV.U32 R21, RZ, RZ, R13 ;  /* 0x000000ffff157224 */ /* 0x000fe400078e000d */
[----:B-----5:R-:W-:-:S02]  /*0220*/  IMAD.MOV.U32 R18, RZ, RZ, R10 ;  /* 0x000000ffff127224 */ /* 0x020fc400078e000a */
[----:B-1----:R-:W-:-:S07]  /*0230*/  IMAD.MOV.U32 R19, RZ, RZ, R11 ;  /* 0x000000ffff137224 */ /* 0x002fce00078e000b */
.L_x_199:
[----:B------:R-:W-:Y:S01]  /*0240*/  IMAD R29, R4, 0x5, RZ ;  /* 0x00000005041d7824 */ /* 0x000fe200078e02ff */
[----:B------:R-:W-:Y:S01]  /*0250*/  LOP3.LUT R25, R19, R4, RZ, 0x3c, !PT ;  /* 0x0000000413197212 */ /* 0x000fe200078e3cff */
[----:B------:R-:W-:Y:S01]  /*0260*/  IMAD.WIDE.U32 R22, R3, 0x5, RZ ;  /* 0x0000000503167825 */ /* 0x000fe200078e00ff */
[----:B------:R-:W-:Y:S01]  /*0270*/  LOP3.LUT R26, R18, R3, RZ, 0x3c, !PT ;  /* 0x00000003121a7212 */ /* 0x000fe200078e3cff */
[----:B------:R-:W-:Y:S01]  /*0280*/  UIADD3 UR4, UPT, UPT, UR4, 0x4, URZ ;  /* 0x0000000404047890 */ /* 0x000fe2000fffe0ff */
[----:B------:R-:W-:Y:S01]  /*0290*/  LOP3.LUT R30, R5, R0, RZ, 0x3c, !PT ;  /* 0x00000000051e7212 */ /* 0x000fe200078e3cff */
[----:B------:R-:W-:Y:S01]  /*02a0*/  IMAD.IADD R29, R23, 0x1, R29 ;  /* 0x00000001171d7824 */ /* 0x000fe200078e021d */
[----:B------:R-:W-:Y:S01]  /*02b0*/  LOP3.LUT R31, R21, R2, RZ, 0x3c, !PT ;  /* 0x00000002151f7212 */ /* 0x000fe200078e3cff */
[C---:B------:R-:W-:Y:S01]  /*02c0*/  IMAD.SHL.U32 R27, R3.reuse, 0x20000, RZ ;  /* 0x00020000031b7824 */ /* 0x040fe200078e00ff */
[----:B------:R-:W-:Y:S01]  /*02d0*/  SHF.L.U64.HI R24, R3, 0x11, R4 ;  /* 0x0000001103187819 */ /* 0x000fe20000010204 */
[----:B------:R-:W-:Y:S01]  /*02e0*/  UISETP.NE.AND UP0, UPT, UR4, 0x10000, UPT ;  /* 0x000100000400788c */ /* 0x000fe2000bf05270 */
[----:B------:R-:W-:-:S02]  /*02f0*/  SHF.L.W.U32.HI R18, R26, 0xd, R25 ;  /* 0x0000000d1a127819 */ /* 0x000fc40000010e19 */
[----:B------:R-:W-:Y:S02]  /*0300*/  SHF.L.W.U32.HI R19, R25, 0xd, R26 ;  /* 0x0000000d19137819 */ /* 0x000fe40000010e1a */
[----:B------:R-:W-:Y:S02]  /*0310*/  LOP3.LUT R20, R4, R31, RZ, 0x3c, !PT ;  /* 0x0000001f04147212 */ /* 0x000fe400078e3cff */
[----:B------:R-:W-:Y:S02]  /*0320*/  LOP3.LUT R5, R3, R30, RZ, 0x3c, !PT ;  /* 0x0000001e03057212 */ /* 0x000fe400078e3cff */
[----:B------:R-:W-:Y:S01]  /*0330*/  SHF.L.W.U32.HI R21, R22, 0x7, R29 ;  /* 0x0000000716157819 */ /* 0x000fe20000010e1d */
[----:B------:R-:W-:Y:S01]  /*0340*/  IMAD R33, R20, 0x5, RZ ;  /* 0x0000000514217824 */ /* 0x000fe200078e02ff */
[----:B------:R-:W-:Y:S02]  /*0350*/  LOP3.LUT R27, R30, R27, RZ, 0x3c, !PT ;  /* 0x0000001b1e1b7212 */ /* 0x000fe400078e3cff */
[----:B------:R-:W-:-:S02]  /*0360*/  SHF.L.W.U32.HI R29, R29, 0x7, R22 ;  /* 0x000000071d1d7819 */ /* 0x000fc40000010e16 */
[----:B------:R-:W-:Y:S02]  /*0370*/  LOP3.LUT R24, R31, R24, RZ, 0x3c, !PT ;  /* 0x000000181f187212 */ /* 0x000fe400078e3cff */
[----:B------:R-:W-:Y:S02]  /*0380*/  LOP3.LUT R23, R18, R3, R30, 0x96, !PT ;  /* 0x0000000312177212 */ /* 0x000fe400078e961e */
[----:B------:R-:W-:Y:S01]  /*0390*/  LOP3.LUT R22, R19, R4, R31, 0x96, !PT ;  /* 0x0000000413167212 */ /* 0x000fe200078e961f */
[----:B------:R-:W-:Y:S01]  /*03a0*/  IMAD.WIDE.U32 R18, R5, 0x5, RZ ;  /* 0x0000000505127825 */ /* 0x000fe200078e00ff */
[--C-:B------:R-:W-:Y:S02]  /*03b0*/  LOP3.LUT R28, R27, R0, R26.reuse, 0x96, !PT ;  /* 0x000000001b1c7212 */ /* 0x100fe400078e961a */
[-C--:B------:R-:W-:Y:S01]  /*03c0*/  LOP3.LUT R27, R24, R2.reuse, R25, 0x96, !PT ;  /* 0x00000002181b7212 */ /* 0x080fe200078e9619 */
[----:B------:R-:W-:Y:S01]  /*03d0*/  IMAD.IADD R19, R19, 0x1, R33 ;  /* 0x0000000113137824 */ /* 0x000fe200078e0221 */
[----:B------:R-:W-:Y:S01]  /*03e0*/  LOP3.LUT R24, R22, R2, R25, 0x96, !PT ;  /* 0x0000000216187212 */ /* 0x000fe200078e9619 */
[----:B------:R-:W-:Y:S01]  /*03f0*/  IMAD R33, R21, 0x9, RZ ;  /* 0x0000000915217824 */ /* 0x000fe200078e02ff */
[----:B------:R-:W-:-:S02]  /*0400*/  LOP3.LUT R0, R23, R0, R26, 0x96, !PT ;  /* 0x0000000017007212 */ /* 0x000fc400078e961a */
[----:B------:R-:W-:Y:S01]  /*0410*/  LOP3.LUT R25, R28, R3, R30, 0x96, !PT ;  /* 0x000000031c197212 */ /* 0x000fe200078e961e */
[----:B------:R-:W-:Y:S01]  /*0420*/  IMAD.WIDE.U32 R2, R29, 0x9, RZ ;  /* 0x000000091d027825 */ /* 0x000fe200078e00ff */
[----:B------:R-:W-:Y:S02]  /*0430*/  LOP3.LUT R26, R27, R4, R31, 0x96, !PT ;  /* 0x000000041b1a7212 */ /* 0x000fe400078e961f */
[----:B------:R-:W-:Y:S01]  /*0440*/  SHF.L.W.U32.HI R21, R18, 0x7, R19 ;  /* 0x0000000712157819 */ /* 0x000fe20000010e13 */
[----:B------:R-:W-:Y:S01]  /*0450*/  IMAD.SHL.U32 R31, R5, 0x20000, RZ ;  /* 0x00020000051f7824 */ /* 0x000fe200078e00ff */
[----:B------:R-:W-:Y:S01]  /*0460*/  SHF.L.W.U32.HI R29, R19, 0x7, R18 ;  /* 0x00000007131d7819 */ /* 0x000fe20000010e12 */
[----:B------:R-:W-:Y:S01]  /*0470*/  IMAD.IADD R19, R3, 0x1, R33 ;  /* 0x0000000103137824 */ /* 0x000fe200078e0221 */
[----:B------:R-:W-:Y:S01]  /*0480*/  SHF.L.U64.HI R20, R5, 0x11, R20 ;  /* 0x0000001105147819 */ /* 0x000fe20000010214 */
[----:B------:R-:W-:Y:S01]  /*0490*/  IMAD R3, R26, 0x5, RZ ;  /* 0x000000051a037824 */ /* 0x000fe200078e02ff */
[----:B------:R-:W-:Y:S01]  /*04a0*/  LOP3.LUT R28, R0, R28, R31, 0x96, !PT ;  /* 0x0000001c001c7212 */ /* 0x000fe200078e961f */
[----:B------:R-:W-:Y:S01]  /*04b0*/  IMAD.WIDE.U32 R4, R25, 0x5, RZ ;  /* 0x0000000519047825 */ /* 0x000fe200078e00ff */
[----:B------:R-:W-:-:S02]  /*04c0*/  LOP3.LUT R27, R24, R27, R20, 0x96, !PT ;  /* 0x0000001b181b7212 */ /* 0x000fc400078e9614 */
[----:B------:R-:W-:Y:S01]  /*04d0*/  LOP3.LUT R30, R25, R28, RZ, 0x3c, !PT ;  /* 0x0000001c191e7212 */ /* 0x000fe200078e3cff */
[----:B------:R-:W-:Y:S02]  /*04e0*/  IMAD.MOV.U32 R18, RZ, RZ, R2 ;  /* 0x000000ffff127224 */ /* 0x000fe400078e0002 */
[----:B------:R-:W-:Y:S02]  /*04f0*/  IMAD R31, R21, 0x9, RZ ;  /* 0x00000009151f7824 */ /* 0x000fe400078e02ff */
[----:B------:R-:W-:Y:S02]  /*0500*/  IMAD.IADD R21, R5, 0x1, R3 ;  /* 0x0000000105157824 */ /* 0x000fe400078e0203 */
[----:B------:R-:W-:Y:S01]  /*0510*/  IMAD.WIDE.U32 R2, R29, 0x9, RZ ;  /* 0x000000091d027825 */ /* 0x000fe200078e00ff */
[----:B------:R-:W0:Y:S01]  /*0520*/  I2F.F64.U64 R18, R18 ;  /* 0x0000001200127312 */ /* 0x000e220000301800 */
[----:B------:R-:W-:Y:S02]  /*0530*/  LOP3.LUT R29, R26, R27, RZ, 0x3c, !PT ;  /* 0x0000001b1a1d7212 */ /* 0x000fe400078e3cff */
[----:B------:R-:W-:Y:S01]  /*0540*/  SHF.L.W.U32.HI R5, R4, 0x7, R21 ;  /* 0x0000000704057819 */ /* 0x000fe20000010e15 */
[----:B------:R-:W-:Y:S01]  /*0550*/  IMAD.IADD R3, R3, 0x1, R31 ;  /* 0x0000000103037824 */ /* 0x000fe200078e021f */
[----:B------:R-:W-:Y:S01]  /*0560*/  SHF.L.W.U32.HI R4, R21, 0x7, R4 ;  /* 0x0000000715047819 */ /* 0x000fe20000010e04 */
[----:B------:R-:W-:-:S02]  /*0570*/  IMAD R31, R29, 0x5, RZ ;  /* 0x000000051d1f7824 */ /* 0x000fc400078e02ff */
[----:B------:R-:W-:Y:S02]  /*0580*/  IMAD R33, R5, 0x9, RZ ;  /* 0x0000000905217824 */ /* 0x000fe400078e02ff */
[----:B------:R-:W-:Y:S01]  /*0590*/  IMAD.WIDE.U32 R4, R4, 0x9, RZ ;  /* 0x0000000904047825 */ /* 0x000fe200078e00ff */
[----:B------:R-:W1:Y:S03]  /*05a0*/  I2F.F64.U64 R2, R2 ;  /* 0x0000000200027312 */ /* 0x000e660000301800 */
[----:B------:R-:W-:Y:S01]  /*05b0*/  IMAD.WIDE.U32 R20, R30, 0x5, RZ ;  /* 0x000000051e147825 */ /* 0x000fe200078e00ff */
[C---:B0-----:R-:W-:Y:S02]  /*05c0*/  DADD R8, R18.reuse, R8 ;  /* 0x0000000012087229 */ /* 0x041fe40000000008 */
[----:B------:R-:W-:Y:S01]  /*05d0*/  DFMA R6, R18, R18, R6 ;  /* 0x000000121206722b */ /* 0x000fe20000000006 */
[----:B------:R-:W-:-:S02]  /*05e0*/  IMAD.IADD R5, R5, 0x1, R33 ;  /* 0x0000000105057824 */ /* 0x000fc400078e0221 */
[----:B------:R-:W-:-:S04]  /*05f0*/  IMAD.IADD R31, R21, 0x1, R31 ;  /* 0x00000001151f7824 */ /* 0x000fc800078e021f */
[----:B------:R-:W0:Y:S01]  /*0600*/  I2F.F64.U64 R4, R4 ;  /* 0x0000000400047312 */ /* 0x000e220000301800 */
[----:B------:R-:W-:Y:S01]  /*0610*/  SHF.L.W.U32.HI R21, R20, 0x7, R31 ;  /* 0x0000000714157819 */ /* 0x000fe20000010e1f */
[----:B-1----:R-:W-:Y:S01]  /*0620*/  DADD R18, R8, R2 ;  /* 0x0000000008127229 */ /* 0x002fe20000000002 */
[----:B------:R-:W-:Y:S01]  /*0630*/  SHF.L.W.U32.HI R20, R31, 0x7, R20 ;  /* 0x000000071f147819 */ /* 0x000fe20000010e14 */
[----:B------:R-:W-:Y:S02]  /*0640*/  DFMA R6, R2, R2, R6 ;  /* 0x000000020206722b */ /* 0x000fe40000000006 */
[----:B------:R-:W-:Y:S01]  /*0650*/  IMAD R31, R21, 0x9, RZ ;  /* 0x00000009151f7824 */ /* 0x000fe200078e02ff */
[----:B------:R-:W-:Y:S01]  /*0660*/  SHF.L.W.U32.HI R2, R23, 0xd, R22 ;  /* 0x0000000d17027819 */ /* 0x000fe20000010e16 */
[----:B------:R-:W-:Y:S01]  /*0670*/  IMAD.WIDE.U32 R20, R20, 0x9, RZ ;  /* 0x0000000914147825 */ /* 0x000fe200078e00ff */
[----:B------:R-:W-:-:S03]  /*0680*/  SHF.L.W.U32.HI R23, R22, 0xd, R23 ;  /* 0x0000000d16177819 */ /* 0x000fc60000010e17 */
[----:B------:R-:W-:Y:S01]  /*0690*/  IMAD.IADD R9, R21, 0x1, R31 ;  /* 0x0000000115097824 */ /* 0x000fe200078e021f */
[----:B------:R-:W-:Y:S01]  /*06a0*/  LOP3.LUT R31, R2, R25, RZ, 0x3c, !PT ;  /* 0x00000019021f7212 */ /* 0x000fe200078e3cff */
[----:B------:R-:W-:Y:S01]  /*06b0*/  IMAD.MOV.U32 R8, RZ, RZ, R20 ;  /* 0x000000ffff087224 */ /* 0x000fe200078e0014 */
[----:B0-----:R-:W-:Y:S01]  /*06c0*/  DADD R20, R18, R4 ;  /* 0x0000000012147229 */ /* 0x001fe20000000004 */
[----:B------:R-:W-:Y:S01]  /*06d0*/  LOP3.LUT R32, R23, R26, RZ, 0x3c, !PT ;  /* 0x0000001a17207212 */ /* 0x000fe200078e3cff */
[----:B------:R-:W-:Y:S01]  /*06e0*/  IMAD.SHL.U32 R23, R25, 0x20000, RZ ;  /* 0x0002000019177824 */ /* 0x000fe200078e00ff */
[----:B------:R-:W0:Y:S01]  /*06f0*/  I2F.F64.U64 R18, R8 ;  /* 0x0000000800127312 */ /* 0x000e220000301800 */
[----:B------:R-:W-:Y:S01]  /*0700*/  DFMA R6, R4, R4, R6 ;  /* 0x000000040406722b */ /* 0x000fe20000000006 */
[----:B------:R-:W-:Y:S02]  /*0710*/  SHF.L.W.U32.HI R3, R31, 0xd, R32 ;  /* 0x0000000d1f037819 */ /* 0x000fe40000010e20 */
[----:B------:R-:W-:-:S02]  /*0720*/  SHF.L.U64.HI R4, R25, 0x11, R26 ;  /* 0x0000001119047819 */ /* 0x000fc4000001021a */
[----:B------:R-:W-:Y:S02]  /*0730*/  SHF.L.W.U32.HI R2, R32, 0xd, R31 ;  /* 0x0000000d20027819 */ /* 0x000fe40000010e1f */
[----:B------:R-:W-:Y:S02]  /*0740*/  LOP3.LUT R23, R28, R23, RZ, 0x3c, !PT ;  /* 0x000000171c177212 */ /* 0x000fe400078e3cff */
[----:B------:R-:W-:Y:S02]  /*0750*/  LOP3.LUT R5, R3, R25, R28, 0x96, !PT ;  /* 0x0000001903057212 */ /* 0x000fe400078e961c */
[----:B------:R-:W-:Y:S02]  /*0760*/  LOP3.LUT R3, R27, R4, RZ, 0x3c, !PT ;  /* 0x000000041b037212 */ /* 0x000fe400078e3cff */
[----:B------:R-:W-:Y:S01]  /*0770*/  LOP3.LUT R4, R2, R26, R27, 0x96, !PT ;  /* 0x0000001a02047212 */ /* 0x000fe200078e961b */
[----:B0-----:R-:W-:Y:S01]  /*0780*/  DADD R8, R20, R18 ;  /* 0x0000000014087229 */ /* 0x001fe20000000012 */
[----:B------:R-:W-:Y:S01]  /*0790*/  LOP3.LUT R22, R23, R0, R31, 0x96, !PT ;  /* 0x0000000017167212 */ /* 0x000fe200078e961f */
[C---:B------:R-:W-:Y:S01]  /*07a0*/  IMAD.SHL.U32 R21, R30.reuse, 0x20000, RZ ;  /* 0x000200001e157824 */ /* 0x040fe200078e00ff */
[----:B------:R-:W-:Y:S01]  /*07b0*/  LOP3.LUT R23, R3, R24, R32, 0x96, !PT ;  /* 0x0000001803177212 */ /* 0x000fe200078e9620 */
[----:B------:R-:W-:Y:S01]  /*07c0*/  DFMA R6, R18, R18, R6 ;  /* 0x000000121206722b */ /* 0x000fe20000000006 */
[----:B------:R-:W-:-:S02]  /*07d0*/  SHF.L.U64.HI R20, R30, 0x11, R29 ;  /* 0x000000111e147819 */ /* 0x000fc4000001021d */
[C---:B------:R-:W-:Y:S02]  /*07e0*/  LOP3.LUT R0, R5.reuse, R0, R31, 0x96, !PT ;  /* 0x0000000005007212 */ /* 0x040fe400078e961f */
[C---:B------:R-:W-:Y:S02]  /*07f0*/  SHF.L.W.U32.HI R19, R4.reuse, 0xd, R5 ;  /* 0x0000000d04137819 */ /* 0x040fe40000010e05 */
[----:B------:R-:W-:Y:S02]  /*0800*/  SHF.L.W.U32.HI R18, R5, 0xd, R4 ;  /* 0x0000000d05127819 */ /* 0x000fe40000010e04 */
[----:B------:R-:W-:Y:S02]  /*0810*/  LOP3.LUT R2, R4, R24, R32, 0x96, !PT ;  /* 0x0000001804027212 */ /* 0x000fe400078e9620 */
[C---:B------:R-:W-:Y:S02]  /*0820*/  LOP3.LUT R5, R22.reuse, R21, RZ, 0x3c, !PT ;  /* 0x0000001516057212 */ /* 0x040fe400078e3cff */
[----:B------:R-:W-:-:S02]  /*0830*/  LOP3.LUT R3, R22, R25, R28, 0x96, !PT ;  /* 0x0000001916037212 */ /* 0x000fc400078e961c */
[C---:B------:R-:W-:Y:S02]  /*0840*/  LOP3.LUT R4, R23.reuse, R26, R27, 0x96, !PT ;  /* 0x0000001a17047212 */ /* 0x040fe400078e961b */
[----:B------:R-:W-:Y:S01]  /*0850*/  LOP3.LUT R21, R23, R20, RZ, 0x3c, !PT ;  /* 0x0000001417157212 */ /* 0x000fe200078e3cff */
[----:B------:R-:W-:Y:S06]  /*0860*/  BRA.U UP0, `(.L_x_199) ;  /* 0xfffffff900747547 */ /* 0x000fec000b83ffff */
[----:B------:R-:W-:Y:S01]  /*0870*/  DMUL R8, R8, 1.52587890625e-05 ;  /* 0x3ef0000008087828 */ /* 0x000fe20000000000 */
[----:B------:R-:W-:Y:S01]  /*0880*/  IMAD.MOV.U32 R0, RZ, RZ, RZ ;  /* 0x000000ffff007224 */ /* 0x000fe200078e00ff */
[----:B------:R-:W-:-:S06]  /*0890*/  UMOV UR5, 0x10000 ;  /* 0x0001000000057882 */ /* 0x000fcc0000000000 */
[----:B------:R-:W-:-:S08]  /*08a0*/  DMUL R2, R8, R8 ;  /* 0x0000000808027228 */ /* 0x000fd00000000000 */
[----:B------:R-:W-:-:S11]  /*08b0*/  DFMA R6, R6, 1.52587890625e-05, -R2 ;  /* 0x3ef000000606782b */ /* 0x000fd60000000802 */
.L_x_208:
[----:B------:R-:W-:Y:S01]  /*08c0*/  ISETP.NE.AND P0, PT, R0, RZ, PT ;  /* 0x000000ff0000720c */ /* 0x000fe20003f05270 */
[----:B------:R-:W-:Y:S02]  /*08d0*/  IMAD.MOV.U32 R24, RZ, RZ, R12 ;  /* 0x000000ffff187224 */ /* 0x000fe400078e000c */
[----:B------:R-:W-:Y:S02]  /*08e0*/  IMAD.MOV.U32 R25, RZ, RZ, R13 ;  /* 0x000000ffff197224 */ /* 0x000fe400078e000d */
[----:B------:R-:W-:Y:S02]  /*08f0*/  IMAD.MOV.U32 R27, RZ, RZ, R14 ;  /* 0x000000ffff1b7224 */ /* 0x000fe400078e000e */
[----:B------:R-:W-:Y:S02]  /*0900*/  IMAD.MOV.U32 R26, RZ, RZ, R15 ;  /* 0x000000ffff1a7224 */ /* 0x000fe400078e000f */
[----:B------:R-:W-:Y:S02]  /*0910*/  IMAD.MOV.U32 R29, RZ, RZ, R16 ;  /* 0x000000ffff1d7224 */ /* 0x000fe400078e0010 */
[----:B------:R-:W-:-:S02]  /*0920*/  IMAD.MOV.U32 R28, RZ, RZ, R17 ;  /* 0x000000ffff1c7224 */ /* 0x000fc400078e0011 */
[----:B------:R-:W-:Y:S02]  /*0930*/  IMAD.MOV.U32 R20, RZ, RZ, R10 ;  /* 0x000000ffff147224 */ /* 0x000fe400078e000a */
[----:B------:R-:W-:Y:S01]  /*0940*/  IMAD.MOV.U32 R21, RZ, RZ, R11 ;  /* 0x000000ffff157224 */ /* 0x000fe200078e000b */
[----:B------:R-:W-:Y:S06]  /*0950*/  @!P0 BRA `(.L_x_200) ;  /* 0x0000000400e88947 */ /* 0x000fec0003800000 */
[C---:B------:R-:W-:Y:S01]  /*0960*/  ISETP.GE.U32.AND P0, PT, R0.reuse, 0x4, PT ;  /* 0x000000040000780c */ /* 0x040fe20003f06070 */
[----:B------:R-:W-:Y:S01]  /*0970*/  IMAD.MOV.U32 R24, RZ, RZ, R12 ;  /* 0x000000ffff187224 */ /* 0x000fe200078e000c */
[----:B------:R-:W-:Y:S01]  /*0980*/  LOP3.LUT R18, R0, 0x3, RZ, 0xc0, !PT ;  /* 0x0000000300127812 */ /* 0x000fe200078ec0ff */
[----:B------:R-:W-:Y:S02]  /*0990*/  IMAD.MOV.U32 R25, RZ, RZ, R13 ;  /* 0x000000ffff197224 */ /* 0x000fe400078e000d */
[----:B------:R-:W-:Y:S01]  /*09a0*/  IMAD.MOV.U32 R29, RZ, RZ, R16 ;  /* 0x000000ffff1d7224 */ /* 0x000fe200078e0010 */
[----:B------:R-:W-:Y:S01]  /*09b0*/  ISETP.NE.AND P1, PT, R18, RZ, PT ;  /* 0x000000ff1200720c */ /* 0x000fe20003f25270 */
[----:B------:R-:W-:Y:S02]  /*09c0*/  IMAD.MOV.U32 R28, RZ, RZ, R17 ;  /* 0x000000ffff1c7224 */ /* 0x000fe400078e0011 */
[----:B------:R-:W-:Y:S02]  /*09d0*/  IMAD.MOV.U32 R27, RZ, RZ, R14 ;  /* 0x000000ffff1b7224 */ /* 0x000fe400078e000e */
[----:B------:R-:W-:-:S02]  /*09e0*/  IMAD.MOV.U32 R26, RZ, RZ, R15 ;  /* 0x000000ffff1a7224 */ /* 0x000fc400078e000f */
[----:B------:R-:W-:Y:S02]  /*09f0*/  IMAD.MOV.U32 R20, RZ, RZ, R10 ;  /* 0x000000ffff147224 */ /* 0x000fe400078e000a */
[----:B------:R-:W-:Y:S01]  /*0a00*/  IMAD.MOV.U32 R21, RZ, RZ, R11 ;  /* 0x000000ffff157224 */ /* 0x000fe200078e000b */
[----:B------:R-:W-:Y:S06]  /*0a10*/  @!P0 BRA `(.L_x_201) ;  /* 0x0000000000fc8947 */ /* 0x000fec0003800000 */
[----:B------:R-:W-:Y:S01]  /*0a20*/  LOP3.LUT R2, R0, 0xfffffffc, RZ, 0xc0, !PT ;  /* 0xfffffffc00027812 */ /* 0x000fe200078ec0ff */
[----:B------:R-:W-:Y:S02]  /*0a30*/  IMAD.MOV.U32 R24, RZ, RZ, R12 ;  /* 0x000000ffff187224 */ /* 0x000fe400078e000c */
[----:B------:R-:W-:Y:S02]  /*0a40*/  IMAD.MOV.U32 R25, RZ, RZ, R13 ;  /* 0x000000ffff197224 */ /* 0x000fe400078e000d */
[----:B------:R-:W-:Y:S02]  /*0a50*/  IMAD.MOV.U32 R29, RZ, RZ, R16 ;  /* 0x000000ffff1d7224 */ /* 0x000fe400078e0010 */
[----:B------:R-:W-:Y:S02]  /*0a60*/  IMAD.MOV.U32 R28, RZ, RZ, R17 ;  /* 0x000000ffff1c7224 */ /* 0x000fe400078e0011 */
[----:B------:R-:W-:Y:S02]  /*0a70*/  IMAD.MOV.U32 R27, RZ, RZ, R14 ;  /* 0x000000ffff1b7224 */ /* 0x000fe400078e000e */
[----:B------:R-:W-:-:S02]  /*0a80*/  IMAD.MOV.U32 R26, RZ, RZ, R15 ;  /* 0x000000ffff1a7224 */ /* 0x000fc400078e000f */
[----:B------:R-:W-:Y:S02]  /*0a90*/  IMAD.MOV.U32 R20, RZ, RZ, R10 ;  /* 0x000000ffff147224 */ /* 0x000fe400078e000a */
[----:B------:R-:W-:Y:S02]  /*0aa0*/  IMAD.MOV.U32 R21, RZ, RZ, R11 ;  /* 0x000000ffff157224 */ /* 0x000fe400078e000b */
[----:B------:R-:W-:-:S07]  /*0ab0*/  IMAD.MOV R2, RZ, RZ, -R2 ;  /* 0x000000ffff027224 */ /* 0x000fce00078e0a02 */
.L_x_202:
[----:B------:R-:W-:Y:S01]  /*0ac0*/  IMAD.SHL.U32 R3, R27, 0x20000, RZ ;  /* 0x000200001b037824 */ /* 0x000fe200078e00ff */
[----:B------:R-:W-:Y:S01]  /*0ad0*/  LOP3.LUT R24, R24, R29, RZ, 0x3c, !PT ;  /* 0x0000001d18187212 */ /* 0x000fe200078e3cff */
[----:B------:R-:W-:Y:S01]  /*0ae0*/  VIADD R2, R2, 0x4 ;  /* 0x0000000402027836 */ /* 0x000fe20000000000 */
[----:B------:R-:W-:Y:S02]  /*0af0*/  LOP3.LUT R31, R25, R28, RZ, 0x3c, !PT ;  /* 0x0000001c191f7212 */ /* 0x000fe400078e3cff */
[----:B------:R-:W-:Y:S02]  /*0b00*/  SHF.L.U64.HI R4, R27, 0x11, R26 ;  /* 0x000000111b047819 */ /* 0x000fe4000001021a */
[----:B------:R-:W-:Y:S02]  /*0b10*/  LOP3.LUT R5, R21, R26, RZ, 0x3c, !PT ;  /* 0x0000001a15057212 */ /* 0x000fe400078e3cff */
[----:B------:R-:W-:Y:S02]  /*0b20*/  LOP3.LUT R30, R20, R27, RZ, 0x3c, !PT ;  /* 0x0000001b141e7212 */ /* 0x000fe400078e3cff */
[----:B------:R-:W-:-:S02]  /*0b30*/  LOP3.LUT R22, R24, R3, RZ, 0x3c, !PT ;  /* 0x0000000318167212 */ /* 0x000fc400078e3cff */
[----:B------:R-:W-:Y:S02]  /*0b40*/  LOP3.LUT R19, R31, R4, RZ, 0x3c, !PT ;  /* 0x000000041f137212 */ /* 0x000fe400078e3cff */
[--C-:B------:R-:W-:Y:S02]  /*0b50*/  SHF.L.W.U32.HI R4, R30, 0xd, R5.reuse ;  /* 0x0000000d1e047819 */ /* 0x100fe40000010e05 */
[--C-:B------:R-:W-:Y:S02]  /*0b60*/  SHF.L.W.U32.HI R3, R5, 0xd, R30.reuse ;  /* 0x0000000d05037819 */ /* 0x100fe40000010e1e */
[----:B------:R-:W-:Y:S02]  /*0b70*/  LOP3.LUT R25, R27, R24, RZ, 0x3c, !PT ;  /* 0x000000181b197212 */ /* 0x000fe400078e3cff */
[----:B------:R-:W-:Y:S02]  /*0b80*/  LOP3.LUT R22, R22, R29, R30, 0x96, !PT ;  /* 0x0000001d16167212 */ /* 0x000fe400078e961e */
[----:B------:R-:W-:Y:S01]  /*0b90*/  LOP3.LUT R19, R19, R28, R5, 0x96, !PT ;  /* 0x0000001c13137212 */ /* 0x000fe200078e9605 */
[----:B------:R-:W-:Y:S01]  /*0ba0*/  IMAD.SHL.U32 R21, R25, 0x20000, RZ ;  /* 0x0002000019157824 */ /* 0x000fe200078e00ff */
[----:B------:R-:W-:-:S02]  /*0bb0*/  LOP3.LUT R20, R4, R27, R24, 0x96, !PT ;  /* 0x0000001b04147212 */ /* 0x000fc400078e9618 */
[-CC-:B------:R-:W-:Y:S02]  /*0bc0*/  LOP3.LUT R23, R3, R26.reuse, R31.reuse, 0x96, !PT ;  /* 0x0000001a03177212 */ /* 0x180fe400078e961f */
[----:B------:R-:W-:Y:S02]  /*0bd0*/  LOP3.LUT R27, R22, R27, R24, 0x96, !PT ;  /* 0x0000001b161b7212 */ /* 0x000fe400078e9618 */
[----:B------:R-:W-:Y:S02]  /*0be0*/  LOP3.LUT R24, R26, R31, RZ, 0x3c, !PT ;  /* 0x0000001f1a187212 */ /* 0x000fe400078e3cff */
[----:B------:R-:W-:Y:S02]  /*0bf0*/  LOP3.LUT R26, R19, R26, R31, 0x96, !PT ;  /* 0x0000001a131a7212 */ /* 0x000fe400078e961f */
[----:B------:R-:W-:Y:S02]  /*0c00*/  SHF.L.W.U32.HI R4, R20, 0xd, R23 ;  /* 0x0000000d14047819 */ /* 0x000fe40000010e17 */
[----:B------:R-:W-:-:S02]  /*0c10*/  SHF.L.W.U32.HI R3, R23, 0xd, R20 ;  /* 0x0000000d17037819 */ /* 0x000fc40000010e14 */
[----:B------:R-:W-:Y:S02]  /*0c20*/  LOP3.LUT R29, R20, R29, R30, 0x96, !PT ;  /* 0x0000001d141d7212 */ /* 0x000fe400078e961e */
[----:B------:R-:W-:Y:S02]  /*0c30*/  LOP3.LUT R20, R4, R27, RZ, 0x3c, !PT ;  /* 0x0000001b04147212 */ /* 0x000fe400078e3cff */
[----:B------:R-:W-:Y:S02]  /*0c40*/  LOP3.LUT R3, R3, R26, RZ, 0x3c, !PT ;  /* 0x0000001a03037212 */ /* 0x000fe400078e3cff */
[----:B------:R-:W-:Y:S01]  /*0c50*/  LOP3.LUT R22, R29, R22, R21, 0x96, !PT ;  /* 0x000000161d167212 */ /* 0x000fe200078e9615 */
[----:B------:R-:W-:Y:S01]  /*0c60*/  IMAD.SHL.U32 R21, R27, 0x20000, RZ ;  /* 0x000200001b157824 */ /* 0x000fe200078e00ff */
[----:B------:R-:W-:Y:S02]  /*0c70*/  SHF.L.W.U32.HI R4, R20, 0xd, R3 ;  /* 0x0000000d14047819 */ /* 0x000fe40000010e03 */
[----:B------:R-:W-:-:S02]  /*0c80*/  SHF.L.U64.HI R25, R25, 0x11, R24 ;  /* 0x0000001119197819 */ /* 0x000fc40000010218 */
[----:B------:R-:W-:Y:S02]  /*0c90*/  LOP3.LUT R30, R23, R28, R5, 0x96, !PT ;  /* 0x0000001c171e7212 */ /* 0x000fe400078e9605 */
[----:B------:R-:W-:Y:S02]  /*0ca0*/  LOP3.LUT R24, R22, R21, RZ, 0x3c, !PT ;  /* 0x0000001516187212 */ /* 0x000fe400078e3cff */
[----:B------:R-:W-:Y:S02]  /*0cb0*/  LOP3.LUT R4, R4, R27, R22, 0x96, !PT ;  /* 0x0000001b04047212 */ /* 0x000fe400078e9616 */
[----:B------:R-:W-:Y:S02]  /*0cc0*/  ISETP.NE.AND P0, PT, R2, RZ, PT ;  /* 0x000000ff0200720c */ /* 0x000fe40003f05270 */
[----:B------:R-:W-:Y:S02]  /*0cd0*/  LOP3.LUT R23, R30, R19, R25, 0x96, !PT ;  /* 0x000000131e177212 */ /* 0x000fe400078e9619 */
[----:B------:R-:W-:-:S02]  /*0ce0*/  SHF.L.U64.HI R28, R27, 0x11, R26 ;  /* 0x000000111b1c7819 */ /* 0x000fc4000001021a */
[--C-:B------:R-:W-:Y:S02]  /*0cf0*/  SHF.L.W.U32.HI R5, R3, 0xd, R20.reuse ;  /* 0x0000000d03057819 */ /* 0x100fe40000010e14 */
[-CC-:B------:R-:W-:Y:S02]  /*0d00*/  LOP3.LUT R24, R24, R29.reuse, R20.reuse, 0x96, !PT ;  /* 0x0000001d18187212 */ /* 0x180fe400078e9614 */
[----:B------:R-:W-:Y:S02]  /*0d10*/  LOP3.LUT R29, R4, R29, R20, 0x96, !PT ;  /* 0x0000001d041d7212 */ /* 0x000fe400078e9614 */
[----:B------:R-:W-:Y:S02]  /*0d20*/  LOP3.LUT R19, R27, R22, RZ, 0x3c, !PT ;  /* 0x000000161b137212 */ /* 0x000fe400078e3cff */
[----:B------:R-:W-:Y:S02]  /*0d30*/  LOP3.LUT R20, R23, R28, RZ, 0x3c, !PT ;  /* 0x0000001c17147212 */ /* 0x000fe400078e3cff */
[----:B------:R-:W-:-:S02]  /*0d40*/  LOP3.LUT R5, R5, R26, R23, 0x96, !PT ;  /* 0x0000001a05057212 */ /* 0x000fc400078e9617 */
[----:B------:R-:W-:Y:S02]  /*0d50*/  LOP3.LUT R27, R24, R27, R22, 0x96, !PT ;  /* 0x0000001b181b7212 */ /* 0x000fe400078e9616 */
[----:B------:R-:W-:Y:S02]  /*0d60*/  LOP3.LUT R22, R26, R23, RZ, 0x3c, !PT ;  /* 0x000000171a167212 */ /* 0x000fe400078e3cff */
[-CC-:B------:R-:W-:Y:S02]  /*0d70*/  LOP3.LUT R25, R20, R30.reuse, R3.reuse, 0x96, !PT ;  /* 0x0000001e14197212 */ /* 0x180fe400078e9603 */
[----:B------:R-:W-:Y:S01]  /*0d80*/  LOP3.LUT R28, R5, R30, R3, 0x96, !PT ;  /* 0x0000001e051c7212 */ /* 0x000fe200078e9603 */
[C---:B------:R-:W-:Y:S01]  /*0d90*/  IMAD.SHL.U32 R3, R19.reuse, 0x20000, RZ ;  /* 0x0002000013037824 */ /* 0x040fe200078e00ff */
[----:B------:R-:W-:Y:S02]  /*0da0*/  SHF.L.U64.HI R22, R19, 0x11, R22 ;  /* 0x0000001113167819 */ /* 0x000fe40000010216 */
[----:B------:R-:W-:-:S02]  /*0db0*/  LOP3.LUT R26, R25, R26, R23, 0x96, !PT ;  /* 0x0000001a191a7212 */ /* 0x000fc400078e9617 */
[----:B------:R-:W-:Y:S02]  /*0dc0*/  SHF.L.W.U32.HI R21, R5, 0xd, R4 ;  /* 0x0000000d05157819 */ /* 0x000fe40000010e04 */
[----:B------:R-:W-:Y:S02]  /*0dd0*/  SHF.L.W.U32.HI R20, R4, 0xd, R5 ;  /* 0x0000000d04147819 */ /* 0x000fe40000010e05 */
[----:B------:R-:W-:Y:S02]  /*0de0*/  LOP3.LUT R24, R24, R3, RZ, 0x3c, !PT ;  /* 0x0000000318187212 */ /* 0x000fe400078e3cff */
[----:B------:R-:W-:Y:S01]  /*0df0*/  LOP3.LUT R25, R25, R22, RZ, 0x3c, !PT ;  /* 0x0000001619197212 */ /* 0x000fe200078e3cff */
[----:B------:R-:W-:Y:S06]  /*0e00*/  @P0 BRA `(.L_x_202) ;  /* 0xfffffffc002c0947 */ /* 0x000fec000383ffff */
.L_x_201:
[----:B------:R-:W-:Y:S05]  /*0e10*/  @!P1 BRA `(.L_x_200) ;  /* 0x0000000000b89947 */ /* 0x000fea0003800000 */
[----:B------:R-:W-:Y:S01]  /*0e20*/  ISETP.NE.AND P0, PT, R18, 0x1, PT ;  /* 0x000000011200780c */ /* 0x000fe20003f05270 */
[----:B------:R-:W-:Y:S01]  /*0e30*/  IMAD.SHL.U32 R4, R27, 0x20000, RZ ;  /* 0x000200001b047824 */ /* 0x000fe200078e00ff */
[----:B------:R-:W-:Y:S02]  /*0e40*/  LOP3.LUT R2, R29, R20, R27, 0x96, !PT ;  /* 0x000000141d027212 */ /* 0x000fe400078e961b */
[--C-:B------:R-:W-:Y:S02]  /*0e50*/  LOP3.LUT R3, R28, R21, R26.reuse, 0x96, !PT ;  /* 0x000000151c037212 */ /* 0x100fe400078e961a */
[----:B------:R-:W-:Y:S02]  /*0e60*/  LOP3.LUT R20, R20, R27, RZ, 0x3c, !PT ;  /* 0x0000001b14147212 */ /* 0x000fe400078e3cff */
[----:B------:R-:W-:Y:S02]  /*0e70*/  LOP3.LUT R5, R21, R26, RZ, 0x3c, !PT ;  /* 0x0000001a15057212 */ /* 0x000fe400078e3cff */
[----:B------:R-:W-:-:S02]  /*0e80*/  SHF.L.U64.HI R19, R27, 0x11, R26 ;  /* 0x000000111b137819 */ /* 0x000fc4000001021a */
[-CC-:B------:R-:W-:Y:S02]  /*0e90*/  LOP3.LUT R27, R27, R24.reuse, R29.reuse, 0x96, !PT ;  /* 0x000000181b1b7212 */ /* 0x180fe400078e961d */
[-C--:B------:R-:W-:Y:S02]  /*0ea0*/  LOP3.LUT R26, R26, R25.reuse, R28, 0x96, !PT ;  /* 0x000000191a1a7212 */ /* 0x080fe400078e961c */
[----:B------:R-:W-:Y:S01]  /*0eb0*/  LOP3.LUT R24, R4, R24, R29, 0x96, !PT ;  /* 0x0000001804187212 */ /* 0x000fe200078e961d */
[----:B------:R-:W-:Y:S01]  /*0ec0*/  IMAD.MOV.U32 R29, RZ, RZ, R2 ;  /* 0x000000ffff1d7224 */ /* 0x000fe200078e0002 */
[----:B------:R-:W-:Y:S01]  /*0ed0*/  LOP3.LUT R25, R19, R25, R28, 0x96, !PT ;  /* 0x0000001913197212 */ /* 0x000fe200078e961c */
[----:B------:R-:W-:Y:S01]  /*0ee0*/  IMAD.MOV.U32 R28, RZ, RZ, R3 ;  /* 0x000000ffff1c7224 */ /* 0x000fe200078e0003 */
[----:B------:R-:W-:Y:S02]  /*0ef0*/  SHF.L.W.U32.HI R21, R5, 0xd, R20 ;  /* 0x0000000d05157819 */ /* 0x000fe40000010e14 */
[----:B------:R-:W-:Y:S01]  /*0f00*/  SHF.L.W.U32.HI R20, R20, 0xd, R5 ;  /* 0x0000000d14147819 */ /* 0x000fe20000010e05 */
[----:B------:R-:W-:Y:S06]  /*0f10*/  @!P0 BRA `(.L_x_200) ;  /* 0x0000000000788947 */ /* 0x000fec0003800000 */
[----:B------:R-:W-:Y:S01]  /*0f20*/  ISETP.NE.AND P0, PT, R18, 0x2, PT ;  /* 0x000000021200780c */ /* 0x000fe20003f05270 */
[----:B------:R-:W-:Y:S01]  /*0f30*/  IMAD.SHL.U32 R3, R27, 0x20000, RZ ;  /* 0x000200001b037824 */ /* 0x000fe200078e00ff */
[----:B------:R-:W-:Y:S02]  /*0f40*/  LOP3.LUT R18, R29, R20, R27, 0x96, !PT ;  /* 0x000000141d127212 */ /* 0x000fe400078e961b */
[--C-:B------:R-:W-:Y:S02]  /*0f50*/  LOP3.LUT R19, R28, R21, R26.reuse, 0x96, !PT ;  /* 0x000000151c137212 */ /* 0x100fe400078e961a */
[----:B------:R-:W-:Y:S02]  /*0f60*/  SHF.L.U64.HI R2, R27, 0x11, R26 ;  /* 0x000000111b027819 */ /* 0x000fe4000001021a */
[----:B------:R-:W-:Y:S02]  /*0f70*/  LOP3.LUT R4, R20, R27, RZ, 0x3c, !PT ;  /* 0x0000001b14047212 */ /* 0x000fe400078e3cff */
[----:B------:R-:W-:-:S02]  /*0f80*/  LOP3.LUT R5, R21, R26, RZ, 0x3c, !PT ;  /* 0x0000001a15057212 */ /* 0x000fc400078e3cff */
        /* <DEDUP_REMOVED lines=9> */
[----:B------:R-:W-:Y:S01]  /*1020*/  IMAD.SHL.U32 R3, R27, 0x20000, RZ ;  /* 0x000200001b037824 */ /* 0x000fe200078e00ff */
[----:B------:R-:W-:Y:S02]  /*1030*/  LOP3.LUT R18, R29, R20, R27, 0x96, !PT ;  /* 0x000000141d127212 */ /* 0x000fe400078e961b */
[--C-:B------:R-:W-:Y:S02]  /*1040*/  LOP3.LUT R19, R28, R21, R26.reuse, 0x96, !PT ;  /* 0x000000151c137212 */ /* 0x100fe400078e961a */
[----:B------:R-:W-:Y:S02]  /*1050*/  SHF.L.U64.HI R2, R27, 0x11, R26 ;  /* 0x000000111b027819 */ /* 0x000fe4000001021a */
[----:B------:R-:W-:Y:S02]  /*1060*/  LOP3.LUT R4, R20, R27, RZ, 0x3c, !PT ;  /* 0x0000001b14047212 */ /* 0x000fe400078e3cff */
[----:B------:R-:W-:Y:S02]  /*1070*/  LOP3.LUT R5, R21, R26, RZ, 0x3c, !PT ;  /* 0x0000001a15057212 */ /* 0x000fe400078e3cff */
[----:B------:R-:W-:-:S02]  /*1080*/  LOP3.LUT R27, R27, R24, R29, 0x96, !PT ;  /* 0x000000181b1b7212 */ /* 0x000fc400078e961d */
[-C--:B------:R-:W-:Y:S02]  /*1090*/  LOP3.LUT R26, R26, R25.reuse, R28, 0x96, !PT ;  /* 0x000000191a1a7212 */ /* 0x080fe400078e961c */
[----:B------:R-:W-:Y:S01]  /*10a0*/  LOP3.LUT R24, R3, R24, R29, 0x96, !PT ;  /* 0x0000001803187212 */ /* 0x000fe200078e961d */
[----:B------:R-:W-:Y:S01]  /*10b0*/  IMAD.MOV.U32 R29, RZ, RZ, R18 ;  /* 0x000000ffff1d7224 */ /* 0x000fe200078e0012 */
[----:B------:R-:W-:Y:S01]  /*10c0*/  LOP3.LUT R25, R2, R25, R28, 0x96, !PT ;  /* 0x0000001902197212 */ /* 0x000fe200078e961c */
[----:B------:R-:W-:Y:S01]  /*10d0*/  IMAD.MOV.U32 R28, RZ, RZ, R19 ;  /* 0x000000ffff1c7224 */ /* 0x000fe200078e0013 */
[----:B------:R-:W-:Y:S02]  /*10e0*/  SHF.L.W.U32.HI R21, R5, 0xd, R4 ;  /* 0x0000000d05157819 */ /* 0x000fe40000010e04 */
[----:B------:R-:W-:-:S07]  /*10f0*/  SHF.L.W.U32.HI R20, R4, 0xd, R5 ;  /* 0x0000000d04147819 */ /* 0x000fce0000010e05 */
.L_x_200:
[C---:B------:R-:W-:Y:S01]  /*1100*/  IADD3 R22, PT, PT, -R0.reuse, 0x10000, RZ ;  /* 0x0001000000167810 */ /* 0x040fe20007ffe1ff */
[----:B------:R-:W-:Y:S01]  /*1110*/  IMAD.MOV.U32 R2, RZ, RZ, 0x1 ;  /* 0x00000001ff027424 */ /* 0x000fe200078e00ff */
[----:B------:R-:W-:Y:S01]  /*1120*/  ISETP.NE.AND P0, PT, R0, 0xffff, PT ;  /* 0x0000ffff0000780c */ /* 0x000fe20003f05270 */
[----:B------:R-:W-:Y:S01]  /*1130*/  IMAD.MOV.U32 R36, RZ, RZ, R14 ;  /* 0x000000ffff247224 */ /* 0x000fe200078e000e */
[----:B------:R-:W0:Y:S01]  /*1140*/  I2F.F64.U32 R4, R22 ;  /* 0x0000001600047312 */ /* 0x000e220000201800 */
[----:B------:R-:W-:Y:S01]  /*1150*/  IMAD.MOV.U32 R37, RZ, RZ, R15 ;  /* 0x000000ffff257224 */ /* 0x000fe200078e000f */
[----:B0-----:R-:W-:-:S06]  /*1160*/  DMUL R4, R6, R4 ;  /* 0x0000000406047228 */ /* 0x001fcc0000000000 */
[----:B------:R-:W0:Y:S02]  /*1170*/  MUFU.RCP64H R3, R5 ;  /* 0x0000000500037308 */ /* 0x000e240000001800 */
[----:B0-----:R-:W-:-:S08]  /*1180*/  DFMA R18, -R4, R2, 1 ;  /* 0x3ff000000412742b */ /* 0x001fd00000000102 */
[----:B------:R-:W-:-:S08]  /*1190*/  DFMA R18, R18, R18, R18 ;  /* 0x000000121212722b */ /* 0x000fd00000000012 */
[----:B------:R-:W-:Y:S01]  /*11a0*/  DFMA R2, R2, R18, R2 ;  /* 0x000000120202722b */ /* 0x000fe20000000002 */
[----:B------:R-:W-:Y:S01]  /*11b0*/  CS2R R18, SRZ ;  /* 0x0000000000127805 */ /* 0x000fe2000001ff00 */
[----:B------:R-:W-:Y:S09]  /*11c0*/  @!P0 BRA `(.L_x_203) ;  /* 0x0000000400b08947 */ /* 0x000ff20003800000 */
[----:B------:R-:W-:Y:S01]  /*11d0*/  IMAD.MOV.U32 R30, RZ, RZ, R12 ;  /* 0x000000ffff1e7224 */ /* 0x000fe200078e000c */
[----:B------:R-:W-:Y:S01]  /*11e0*/  CS2R R18, SRZ ;  /* 0x0000000000127805 */ /* 0x000fe2000001ff00 */
[----:B------:R-:W-:Y:S01]  /*11f0*/  IMAD.MOV.U32 R31, RZ, RZ, R13 ;  /* 0x000000ffff1f7224 */ /* 0x000fe200078e000d */
[----:B------:R-:W-:Y:S01]  /*1200*/  ULOP3.LUT UR8, UR5, 0xfffffffe, URZ, 0xc0, !UPT ;  /* 0xfffffffe05087892 */ /* 0x000fe2000f8ec0ff */
[----:B------:R-:W-:Y:S01]  /*1210*/  IMAD.MOV.U32 R33, RZ, RZ, R16 ;  /* 0x000000ffff217224 */ /* 0x000fe200078e0010 */
[----:B------:R-:W-:Y:S01]  /*1220*/  UMOV UR4, URZ ;  /* 0x000000ff00047c82 */ /* 0x000fe20008000000 */
[----:B------:R-:W-:Y:S02]  /*1230*/  IMAD.MOV.U32 R32, RZ, RZ, R17 ;  /* 0x000000ffff207224 */ /* 0x000fe400078e0011 */
[----:B------:R-:W-:Y:S02]  /*1240*/  IMAD.MOV.U32 R22, RZ, RZ, R10 ;  /* 0x000000ffff167224 */ /* 0x000fe400078e000a */
[----:B------:R-:W-:-:S02]  /*1250*/  IMAD.MOV.U32 R23, RZ, RZ, R11 ;  /* 0x000000ffff177224 */ /* 0x000fc400078e000b */
[----:B------:R-:W-:Y:S02]  /*1260*/  IMAD.MOV.U32 R36, RZ, RZ, R14 ;  /* 0x000000ffff247224 */ /* 0x000fe400078e000e */
[----:B------:R-:W-:-:S07]  /*1270*/  IMAD.MOV.U32 R37, RZ, RZ, R15 ;  /* 0x000000ffff257224 */ /* 0x000fce00078e000f */
.L_x_204:
[----:B------:R-:W-:Y:S01]  /*1280*/  IMAD R39, R37, 0x5, RZ ;  /* 0x0000000525277824 */ /* 0x000fe200078e02ff */
[----:B------:R-:W-:Y:S01]  /*1290*/  LOP3.LUT R22, R22, R36, RZ, 0x3c, !PT ;  /* 0x0000002416167212 */ /* 0x000fe200078e3cff */
[C---:B------:R-:W-:Y:S01]  /*12a0*/  IMAD.WIDE.U32 R34, R36.reuse, 0x5, RZ ;  /* 0x0000000524227825 */ /* 0x040fe200078e00ff */
[----:B------:R-:W-:Y:S01]  /*12b0*/  SHF.L.U64.HI R40, R36, 0x11, R37 ;  /* 0x0000001124287819 */ /* 0x000fe20000010225 */
[----:B------:R-:W-:Y:S01]  /*12c0*/  UIADD3 UR4, UPT, UPT, UR4, 0x2, URZ ;  /* 0x0000000204047890 */ /* 0x000fe2000fffe0ff */
[----:B------:R-:W-:Y:S01]  /*12d0*/  LOP3.LUT R21, R21, R26, RZ, 0x3c, !PT ;  /* 0x0000001a15157212 */ /* 0x000fe200078e3cff */
[----:B------:R-:W-:Y:S01]  /*12e0*/  IMAD.IADD R39, R35, 0x1, R39 ;  /* 0x0000000123277824 */ /* 0x000fe200078e0227 */
[----:B------:R-:W-:Y:S01]  /*12f0*/  LOP3.LUT R20, R20, R27, RZ, 0x3c, !PT ;  /* 0x0000001b14147212 */ /* 0x000fe200078e3cff */
[----:B------:R-:W-:Y:S01]  /*1300*/  IMAD R43, R26, 0x5, RZ ;  /* 0x000000051a2b7824 */ /* 0x000fe200078e02ff */
[----:B------:R-:W-:Y:S02]  /*1310*/  UISETP.NE.AND UP0, UPT, UR4, UR8, UPT ;  /* 0x000000080400728c */ /* 0x000fe4000bf05270 */
[----:B------:R-:W-:-:S02]  /*1320*/  SHF.L.W.U32.HI R38, R34, 0x7, R39 ;  /* 0x0000000722267819 */ /* 0x000fc40000010e27 */
[----:B------:R-:W-:Y:S01]  /*1330*/  SHF.L.W.U32.HI R39, R39, 0x7, R34 ;  /* 0x0000000727277819 */ /* 0x000fe20000010e22 */
[----:B------:R-:W-:-:S04]  /*1340*/  IMAD.WIDE.U32 R34, R27, 0x5, RZ ;  /* 0x000000051b227825 */ /* 0x000fc800078e00ff */
[----:B------:R-:W-:-:S05]  /*1350*/  IMAD.IADD R43, R35, 0x1, R43 ;  /* 0x00000001232b7824 */ /* 0x000fca00078e022b */
[----:B------:R-:W-:Y:S02]  /*1360*/  SHF.L.W.U32.HI R35, R34, 0x7, R43 ;  /* 0x0000000722237819 */ /* 0x000fe40000010e2b */
[----:B------:R-:W-:Y:S01]  /*1370*/  SHF.L.W.U32.HI R34, R43, 0x7, R34 ;  /* 0x000000072b227819 */ /* 0x000fe20000010e22 */
[----:B------:R-:W-:Y:S02]  /*1380*/  IMAD R43, R38, 0x9, RZ ;  /* 0x00000009262b7824 */ /* 0x000fe400078e02ff */
[----:B------:R-:W-:-:S04]  /*1390*/  IMAD.WIDE.U32 R38, R39, 0x9, RZ ;  /* 0x0000000927267825 */ /* 0x000fc800078e00ff */
[----:B------:R-:W-:Y:S02]  /*13a0*/  IMAD.IADD R39, R39, 0x1, R43 ;  /* 0x0000000127277824 */ /* 0x000fe400078e022b */
[----:B------:R-:W-:Y:S02]  /*13b0*/  IMAD R43, R35, 0x9, RZ ;  /* 0x00000009232b7824 */ /* 0x000fe400078e02ff */
[----:B------:R-:W-:Y:S02]  /*13c0*/  IMAD.WIDE.U32 R34, R34, 0x9, RZ ;  /* 0x0000000922227825 */ /* 0x000fe400078e00ff */
[----:B------:R-:W0:Y:S02]  /*13d0*/  I2F.F64.U64 R38, R38 ;  /* 0x0000002600267312 */ /* 0x000e240000301800 */
[----:B------:R-:W-:-:S06]  /*13e0*/  IMAD.IADD R35, R35, 0x1, R43 ;  /* 0x0000000123237824 */ /* 0x000fcc00078e022b */
[----:B------:R-:W1:Y:S01]  /*13f0*/  I2F.F64.U64 R34, R34 ;  /* 0x0000002200227312 */ /* 0x000e620000301800 */
[C---:B0-----:R-:W-:Y:S01]  /*1400*/  DADD R42, -R8.reuse, R38 ;  /* 0x00000000082a7229 */ /* 0x041fe20000000126 */
[----:B------:R-:W-:Y:S01]  /*1410*/  LOP3.LUT R39, R30, R33, RZ, 0x3c, !PT ;  /* 0x000000211e277212 */ /* 0x000fe200078e3cff */
[----:B------:R-:W-:Y:S01]  /*1420*/  IMAD.SHL.U32 R30, R36, 0x20000, RZ ;  /* 0x00020000241e7824 */ /* 0x000fe200078e00ff */
[----:B------:R-:W-:Y:S01]  /*1430*/  SHF.L.W.U32.HI R38, R20, 0xd, R21 ;  /* 0x0000000d14267819 */ /* 0x000fe20000010e15 */
[----:B-1----:R-:W-:-:S08]  /*1440*/  DADD R44, -R8, R34 ;  /* 0x00000000082c7229 */ /* 0x002fd00000000122 */
[----:B------:R-:W-:Y:S01]  /*1450*/  DFMA R18, R42, R44, R18 ;  /* 0x0000002c2a12722b */ /* 0x000fe20000000012 */
[----:B------:R-:W-:Y:S02]  /*1460*/  LOP3.LUT R45, R23, R37, RZ, 0x3c, !PT ;  /* 0x00000025172d7212 */ /* 0x000fe400078e3cff */
[----:B------:R-:W-:Y:S02]  /*1470*/  LOP3.LUT R43, R31, R32, RZ, 0x3c, !PT ;  /* 0x000000201f2b7212 */ /* 0x000fe400078e3cff */
[----:B------:R-:W-:Y:S02]  /*1480*/  SHF.L.W.U32.HI R35, R45, 0xd, R22 ;  /* 0x0000000d2d237819 */ /* 0x000fe40000010e16 */
[----:B------:R-:W-:Y:S02]  /*1490*/  SHF.L.W.U32.HI R34, R22, 0xd, R45 ;  /* 0x0000000d16227819 */ /* 0x000fe40000010e2d */
[----:B------:R-:W-:Y:S02]  /*14a0*/  LOP3.LUT R31, R43, R40, RZ, 0x3c, !PT ;  /* 0x000000282b1f7212 */ /* 0x000fe400078e3cff */
[----:B------:R-:W-:-:S02]  /*14b0*/  LOP3.LUT R23, R39, R30, RZ, 0x3c, !PT ;  /* 0x0000001e27177212 */ /* 0x000fc400078e3cff */
[----:B------:R-:W-:Y:S02]  /*14c0*/  LOP3.LUT R35, R35, R37, R43, 0x96, !PT ;  /* 0x0000002523237212 */ /* 0x000fe400078e962b */
[----:B------:R-:W-:Y:S02]  /*14d0*/  LOP3.LUT R34, R34, R36, R39, 0x96, !PT ;  /* 0x0000002422227212 */ /* 0x000fe400078e9627 */
[-CC-:B------:R-:W-:Y:S02]  /*14e0*/  LOP3.LUT R31, R31, R32.reuse, R45.reuse, 0x96, !PT ;  /* 0x000000201f1f7212 */ /* 0x180fe400078e962d */
[-CC-:B------:R-:W-:Y:S02]  /*14f0*/  LOP3.LUT R23, R23, R33.reuse, R22.reuse, 0x96, !PT ;  /* 0x0000002117177212 */ /* 0x180fe400078e9616 */
[----:B------:R-:W-:Y:S02]  /*1500*/  LOP3.LUT R32, R35, R32, R45, 0x96, !PT ;  /* 0x0000002023207212 */ /* 0x000fe400078e962d */
[----:B------:R-:W-:-:S02]  /*1510*/  LOP3.LUT R33, R34, R33, R22, 0x96, !PT ;  /* 0x0000002122217212 */ /* 0x000fc400078e9616 */
[----:B------:R-:W-:Y:S02]  /*1520*/  LOP3.LUT R45, R25, R28, RZ, 0x3c, !PT ;  /* 0x0000001c192d7212 */ /* 0x000fe400078e3cff */
[----:B------:R-:W-:Y:S02]  /*1530*/  SHF.L.U64.HI R22, R27, 0x11, R26 ;  /* 0x000000111b167819 */ /* 0x000fe4000001021a */
[----:B------:R-:W-:Y:S02]  /*1540*/  LOP3.LUT R40, R37, R43, RZ, 0x3c, !PT ;  /* 0x0000002b25287212 */ /* 0x000fe400078e3cff */
[----:B------:R-:W-:Y:S02]  /*1550*/  LOP3.LUT R25, R45, R22, RZ, 0x3c, !PT ;  /* 0x000000162d197212 */ /* 0x000fe400078e3cff */
[----:B------:R-:W-:Y:S01]  /*1560*/  LOP3.LUT R22, R24, R29, RZ, 0x3c, !PT ;  /* 0x0000001d18167212 */ /* 0x000fe200078e3cff */
[----:B------:R-:W-:Y:S01]  /*1570*/  IMAD.SHL.U32 R24, R27, 0x20000, RZ ;  /* 0x000200001b187824 */ /* 0x000fe200078e00ff */
[----:B------:R-:W-:-:S02]  /*1580*/  LOP3.LUT R37, R31, R37, R43, 0x96, !PT ;  /* 0x000000251f257212 */ /* 0x000fc400078e962b */
[----:B------:R-:W-:Y:S02]  /*1590*/  LOP3.LUT R43, R36, R39, RZ, 0x3c, !PT ;  /* 0x00000027242b7212 */ /* 0x000fe400078e3cff */
[----:B------:R-:W-:Y:S02]  /*15a0*/  LOP3.LUT R24, R22, R24, RZ, 0x3c, !PT ;  /* 0x0000001816187212 */ /* 0x000fe400078e3cff */
[----:B------:R-:W-:Y:S01]  /*15b0*/  LOP3.LUT R38, R38, R27, R22, 0x96, !PT ;  /* 0x0000001b26267212 */ /* 0x000fe200078e9616 */
[----:B------:R-:W-:Y:S01]  /*15c0*/  IMAD.SHL.U32 R30, R43, 0x20000, RZ ;  /* 0x000200002b1e7824 */ /* 0x000fe200078e00ff */
[----:B------:R-:W-:Y:S02]  /*15d0*/  LOP3.LUT R36, R23, R36, R39, 0x96, !PT ;  /* 0x0000002417247212 */ /* 0x000fe400078e9627 */
[--C-:B------:R-:W-:Y:S02]  /*15e0*/  SHF.L.W.U32.HI R39, R21, 0xd, R20.reuse ;  /* 0x0000000d15277819 */ /* 0x100fe40000010e14 */
[----:B------:R-:W-:-:S02]  /*15f0*/  LOP3.LUT R24, R24, R29, R20, 0x96, !PT ;  /* 0x0000001d18187212 */ /* 0x000fc400078e9614 */
[----:B------:R-:W-:Y:S02]  /*1600*/  LOP3.LUT R29, R38, R29, R20, 0x96, !PT ;  /* 0x0000001d261d7212 */ /* 0x000fe400078e9614 */
[----:B------:R-:W-:Y:S02]  /*1610*/  LOP3.LUT R20, R27, R22, RZ, 0x3c, !PT ;  /* 0x000000161b147212 */ /* 0x000fe400078e3cff */
[----:B------:R-:W-:Y:S02]  /*1620*/  LOP3.LUT R39, R39, R26, R45, 0x96, !PT ;  /* 0x0000001a27277212 */ /* 0x000fe400078e962d */
[--C-:B------:R-:W-:Y:S02]  /*1630*/  LOP3.LUT R25, R25, R28, R21.reuse, 0x96, !PT ;  /* 0x0000001c19197212 */ /* 0x100fe400078e9615 */
[----:B------:R-:W-:Y:S01]  /*1640*/  LOP3.LUT R30, R23, R30, RZ, 0x3c, !PT ;  /* 0x0000001e171e7212 */ /* 0x000fe200078e3cff */
[----:B------:R-:W-:Y:S01]  /*1650*/  IMAD.SHL.U32 R23, R20, 0x20000, RZ ;  /* 0x0002000014177824 */ /* 0x000fe200078e00ff */
[----:B------:R-:W-:-:S02]  /*1660*/  LOP3.LUT R28, R39, R28, R21, 0x96, !PT ;  /* 0x0000001c271c7212 */ /* 0x000fc400078e9615 */
[----:B------:R-:W-:Y:S02]  /*1670*/  LOP3.LUT R27, R24, R27, R22, 0x96, !PT ;  /* 0x0000001b181b7212 */ /* 0x000fe400078e9616 */
[----:B------:R-:W-:Y:S02]  /*1680*/  LOP3.LUT R21, R26, R45, RZ, 0x3c, !PT ;  /* 0x0000002d1a157212 */ /* 0x000fe400078e3cff */
[----:B------:R-:W-:Y:S02]  /*1690*/  SHF.L.U64.HI R22, R43, 0x11, R40 ;  /* 0x000000112b167819 */ /* 0x000fe40000010228 */
[----:B------:R-:W-:Y:S01]  /*16a0*/  LOP3.LUT R24, R24, R23, RZ, 0x3c, !PT ;  /* 0x0000001718187212 */ /* 0x000fe200078e3cff */
[----:B------:R-:W-:Y:S01]  /*16b0*/  IMAD R23, R21, 0x5, RZ ;  /* 0x0000000515177824 */ /* 0x000fe200078e02ff */
[----:B------:R-:W-:Y:S02]  /*16c0*/  LOP3.LUT R31, R31, R22, RZ, 0x3c, !PT ;  /* 0x000000161f1f7212 */ /* 0x000fe400078e3cff */
[C---:B------:R-:W-:Y:S01]  /*16d0*/  SHF.L.U64.HI R22, R20.reuse, 0x11, R21 ;  /* 0x0000001114167819 */ /* 0x040fe20000010215 */
[----:B------:R-:W-:Y:S01]  /*16e0*/  IMAD.WIDE.U32 R20, R20, 0x5, RZ ;  /* 0x0000000514147825 */ /* 0x000fe200078e00ff */
[----:B------:R-:W-:-:S02]  /*16f0*/  LOP3.LUT R26, R25, R26, R45, 0x96, !PT ;  /* 0x0000001a191a7212 */ /* 0x000fc400078e962d */
[----:B------:R-:W-:Y:S01]  /*1700*/  LOP3.LUT R25, R25, R22, RZ, 0x3c, !PT ;  /* 0x0000001619197212 */ /* 0x000fe200078e3cff */
[----:B------:R-:W-:Y:S02]  /*1710*/  IMAD.IADD R23, R21, 0x1, R23 ;  /* 0x0000000115177824 */ /* 0x000fe400078e0217 */
[----:B------:R-:W-:-:S03]  /*1720*/  IMAD R45, R40, 0x5, RZ ;  /* 0x00000005282d7824 */ /* 0x000fc600078e02ff */
[----:B------:R-:W-:Y:S02]  /*1730*/  SHF.L.W.U32.HI R22, R20, 0x7, R23 ;  /* 0x0000000714167819 */ /* 0x000fe40000010e17 */
[----:B------:R-:W-:Y:S01]  /*1740*/  SHF.L.W.U32.HI R23, R23, 0x7, R20 ;  /* 0x0000000717177819 */ /* 0x000fe20000010e14 */
[----:B------:R-:W-:-:S04]  /*1750*/  IMAD.WIDE.U32 R20, R43, 0x5, RZ ;  /* 0x000000052b147825 */ /* 0x000fc800078e00ff */
[----:B------:R-:W-:-:S05]  /*1760*/  IMAD.IADD R43, R21, 0x1, R45 ;  /* 0x00000001152b7824 */ /* 0x000fca00078e022d */
[----:B------:R-:W-:Y:S02]  /*1770*/  SHF.L.W.U32.HI R21, R20, 0x7, R43 ;  /* 0x0000000714157819 */ /* 0x000fe40000010e2b */
[----:B------:R-:W-:-:S03]  /*1780*/  SHF.L.W.U32.HI R20, R43, 0x7, R20 ;  /* 0x000000072b147819 */ /* 0x000fc60000010e14 */
        /* <DEDUP_REMOVED lines=9> */
[----:B------:R-:W-:Y:S02]  /*1820*/  SHF.L.W.U32.HI R21, R39, 0xd, R38 ;  /* 0x0000000d27157819 */ /* 0x000fe40000010e26 */
[----:B------:R-:W-:Y:S01]  /*1830*/  SHF.L.W.U32.HI R20, R38, 0xd, R39 ;  /* 0x0000000d26147819 */ /* 0x000fe20000010e27 */
[----:B-1----:R-:W-:Y:S01]  /*1840*/  DADD R44, -R8, R22 ;  /* 0x00000000082c7229 */ /* 0x002fe20000000116 */
[----:B------:R-:W-:Y:S02]  /*1850*/  SHF.L.W.U32.HI R23, R35, 0xd, R34 ;  /* 0x0000000d23177819 */ /* 0x000fe40000010e22 */
[----:B------:R-:W-:-:S05]  /*1860*/  SHF.L.W.U32.HI R22, R34, 0xd, R35 ;  /* 0x0000000d22167819 */ /* 0x000fca0000010e23 */
[----:B------:R-:W-:Y:S01]  /*1870*/  DFMA R18, R42, R44, R18 ;  /* 0x0000002c2a12722b */ /* 0x000fe20000000012 */
[----:B------:R-:W-:Y:S10]  /*1880*/  BRA.U UP0, `(.L_x_204) ;  /* 0xfffffff9007c7547 */ /* 0x000ff4000b83ffff */
.L_x_203:
[----:B------:R-:W-:Y:S01]  /*1890*/  ULOP3.LUT UR4, UR5, 0x1, URZ, 0xc0, !UPT ;  /* 0x0000000105047892 */ /* 0x000fe2000f8ec0ff */
[----:B------:R-:W-:-:S03]  /*18a0*/  DFMA R20, -R4, R2, 1 ;  /* 0x3ff000000414742b */ /* 0x000fc60000000102 */
[----:B------:R-:W-:-:S05]  /*18b0*/  UISETP.NE.U32.AND UP0, UPT, UR4, 0x1, UPT ;  /* 0x000000010400788c */ /* 0x000fca000bf05070 */
[----:B------:R-:W-:-:S04]  /*18c0*/  DFMA R2, R2, R20, R2 ;  /* 0x000000140202722b */ /* 0x000fc80000000002 */
[----:B------:R-:W-:Y:S07]  /*18d0*/  BRA.U UP0, `(.L_x_205) ;  /* 0x00000001005c7547 */ /* 0x000fee000b800000 */
[----:B------:R-:W-:Y:S02]  /*18e0*/  IMAD R25, R37, 0x5, RZ ;  /* 0x0000000525197824 */ /* 0x000fe400078e02ff */
[----:B------:R-:W-:-:S04]  /*18f0*/  IMAD.WIDE.U32 R20, R36, 0x5, RZ ;  /* 0x0000000524147825 */ /* 0x000fc800078e00ff */
[----:B------:R-:W-:Y:S02]  /*1900*/  IMAD.IADD R25, R21, 0x1, R25 ;  /* 0x0000000115197824 */ /* 0x000fe400078e0219 */
[----:B------:R-:W-:Y:S02]  /*1910*/  IMAD R29, R26, 0x5, RZ ;  /* 0x000000051a1d7824 */ /* 0x000fe400078e02ff */
[----:B------:R-:W-:Y:S01]  /*1920*/  IMAD.WIDE.U32 R22, R27, 0x5, RZ ;  /* 0x000000051b167825 */ /* 0x000fe200078e00ff */
[----:B------:R-:W-:Y:S02]  /*1930*/  SHF.L.W.U32.HI R21, R20, 0x7, R25 ;  /* 0x0000000714157819 */ /* 0x000fe40000010e19 */
[----:B------:R-:W-:Y:S01]  /*1940*/  SHF.L.W.U32.HI R20, R25, 0x7, R20 ;  /* 0x0000000719147819 */ /* 0x000fe20000010e14 */
[----:B------:R-:W-:Y:S02]  /*1950*/  IMAD.IADD R25, R23, 0x1, R29 ;  /* 0x0000000117197824 */ /* 0x000fe400078e021d */
[----:B------:R-:W-:-:S02]  /*1960*/  IMAD R27, R21, 0x9, RZ ;  /* 0x00000009151b7824 */ /* 0x000fc400078e02ff */
[----:B------:R-:W-:Y:S01]  /*1970*/  IMAD.WIDE.U32 R20, R20, 0x9, RZ ;  /* 0x0000000914147825 */ /* 0x000fe200078e00ff */
[----:B------:R-:W-:Y:S02]  /*1980*/  SHF.L.W.U32.HI R23, R22, 0x7, R25 ;  /* 0x0000000716177819 */ /* 0x000fe40000010e19 */
[----:B------:R-:W-:Y:S01]  /*1990*/  SHF.L.W.U32.HI R22, R25, 0x7, R22 ;  /* 0x0000000719167819 */ /* 0x000fe20000010e16 */
[----:B------:R-:W-:Y:S02]  /*19a0*/  IMAD.IADD R25, R21, 0x1, R27 ;  /* 0x0000000115197824 */ /* 0x000fe400078e021b */
[----:B------:R-:W-:Y:S02]  /*19b0*/  IMAD R27, R23, 0x9, RZ ;  /* 0x00000009171b7824 */ /* 0x000fe400078e02ff */
[----:B------:R-:W-:-:S04]  /*19c0*/  IMAD.WIDE.U32 R22, R22, 0x9, RZ ;  /* 0x0000000916167825 */ /* 0x000fc800078e00ff */
[----:B------:R-:W-:Y:S02]  /*19d0*/  IMAD.MOV.U32 R24, RZ, RZ, R20 ;  /* 0x000000ffff187224 */ /* 0x000fe400078e0014 */
[----:B------:R-:W-:Y:S02]  /*19e0*/  IMAD.IADD R27, R23, 0x1, R27 ;  /* 0x00000001171b7824 */ /* 0x000fe400078e021b */
[----:B------:R-:W-:Y:S01]  /*19f0*/  IMAD.MOV.U32 R26, RZ, RZ, R22 ;  /* 0x000000ffff1a7224 */ /* 0x000fe200078e0016 */
[----:B------:R-:W0:Y:S08]  /*1a00*/  I2F.F64.U64 R20, R24 ;  /* 0x0000001800147312 */ /* 0x000e300000301800 */
[----:B------:R-:W1:Y:S01]  /*1a10*/  I2F.F64.U64 R22, R26 ;  /* 0x0000001a00167312 */ /* 0x000e620000301800 */
[----:B0-----:R-:W-:-:S02]  /*1a20*/  DADD R20, -R8, R20 ;  /* 0x0000000008147229 */ /* 0x001fc40000000114 */
[----:B-1----:R-:W-:-:S08]  /*1a30*/  DADD R22, -R8, R22 ;  /* 0x0000000008167229 */ /* 0x002fd00000000116 */
[----:B------:R-:W-:-:S11]  /*1a40*/  DFMA R18, R20, R22, R18 ;  /* 0x000000161412722b */ /* 0x000fd60000000012 */
.L_x_205:
[----:B------:R-:W-:Y:S01]  /*1a50*/  DMUL R20, R2, R18 ;  /* 0x0000001202147228 */ /* 0x000fe20000000000 */
[----:B------:R-:W-:Y:S01]  /*1a60*/  FSETP.GEU.AND P1, PT, |R19|, 6.5827683646048100446e-37, PT ;  /* 0x036000001300780b */ /* 0x000fe20003f2e200 */
[----:B------:R-:W-:Y:S06]  /*1a70*/  BSSY.RECONVERGENT B0, `(.L_x_206) ;  /* 0x0000008000007945 */ /* 0x000fec0003800200 */
[----:B------:R-:W-:-:S08]  /*1a80*/  DFMA R22, -R4, R20, R18 ;  /* 0x000000140416722b */ /* 0x000fd00000000112 */
[----:B------:R-:W-:-:S10]  /*1a90*/  DFMA R2, R2, R22, R20 ;  /* 0x000000160202722b */ /* 0x000fd40000000014 */
[----:B------:R-:W-:-:S05]  /*1aa0*/  FFMA R20, RZ, R5, R3 ;  /* 0x00000005ff147223 */ /* 0x000fca0000000003 */
[----:B------:R-:W-:-:S13]  /*1ab0*/  FSETP.GT.AND P0, PT, |R20|, 1.469367938527859385e-39, PT ;  /* 0x001000001400780b */ /* 0x000fda0003f04200 */
[----:B------:R-:W-:Y:S05]  /*1ac0*/  @P0 BRA P1, `(.L_x_207) ;  /* 0x0000000000080947 */ /* 0x000fea0000800000 */
[----:B------:R-:W-:-:S07]  /*1ad0*/  MOV R20, 0x1af0 ;  /* 0x00001af000147802 */ /* 0x000fce0000000f00 */
[----:B------:R-:W-:Y:S05]  /*1ae0*/  CALL.REL.NOINC `($__internal_2_$__cuda_sm20_div_rn_f64_full) ;  /* 0x0000000000747944 */ /* 0x000fea0003c00000 */
.L_x_207:
[----:B------:R-:W-:Y:S05]  /*1af0*/  BSYNC.RECONVERGENT B0 ;  /* 0x0000000000007941 */ /* 0x000fea0003800200 */
.L_x_206:
[C---:B------:R-:W-:Y:S01]  /*1b00*/  IMAD R5, R0.reuse, 0x8, R41 ;  /* 0x0000000800057824 */ /* 0x040fe200078e0229 */
[----:B------:R-:W-:Y:S01]  /*1b10*/  UIADD3 UR5, UPT, UPT, UR5, -0x1, URZ ;  /* 0xffffffff05057890 */ /* 0x000fe2000fffe0ff */
[----:B------:R-:W-:-:S03]  /*1b20*/  VIADD R0, R0, 0x1 ;  /* 0x0000000100007836 */ /* 0x000fc60000000000 */
[----:B------:R0:W-:Y:S02]  /*1b30*/  STL.64 [R5], R2 ;  /* 0x0000000205007387 */ /* 0x0001e40000100a00 */
[----:B------:R-:W-:-:S13]  /*1b40*/  ISETP.NE.AND P0, PT, R0, 0xa, PT ;  /* 0x0000000a0000780c */ /* 0x000fda0003f05270 */
[----:B0-----:R-:W-:Y:S05]  /*1b50*/  @P0 BRA `(.L_x_208) ;  /* 0xffffffec00580947 */ /* 0x001fea000383ffff */
[----:B------:R-:W2:Y:S04]  /*1b60*/  LDL.128 R24, [R1] ;  /* 0x0000000001187983 */ /* 0x000ea80000100c00 */
[----:B------:R-:W3:Y:S04]  /*1b70*/  LDL.128 R4, [R1+0x10] ;  /* 0x0000100001047983 */ /* 0x000ee80000100c00 */
[----:B------:R-:W4:Y:S04]  /*1b80*/  LDL.128 R8, [R1+0x20] ;  /* 0x0000200001087983 */ /* 0x000f280000100c00 */
[----:B------:R-:W5:Y:S04]  /*1b90*/  LDL.128 R12, [R1+0x30] ;  /* 0x00003000010c7983 */ /* 0x000f680000100c00 */
[----:B------:R-:W5:Y:S01]  /*1ba0*/  LDL.128 R16, [R1+0x40] ;  /* 0x0000400001107983 */ /* 0x000f620000100c00 */
[----:B------:R-:W0:Y:S01]  /*1bb0*/  S2UR UR4, SR_CTAID.X ;  /* 0x00000000000479c3 */ /* 0x000e220000002500 */
[----:B------:R-:W0:Y:S07]  /*1bc0*/  S2R R21, SR_TID.X ;  /* 0x0000000000157919 */ /* 0x000e2e0000002100 */
[----:B------:R-:W0:Y:S08]  /*1bd0*/  LDC R0, c[0x0][0x360] ;  /* 0x0000d800ff007b82 */ /* 0x000e300000000800 */
[----:B------:R-:W1:Y:S01]  /*1be0*/  LDC.64 R2, c[0x0][0x388] ;  /* 0x0000e200ff027b82 */ /* 0x000e620000000a00 */
[----:B0-----:R-:W-:-:S04]  /*1bf0*/  IMAD R0, R0, UR4, R21 ;  /* 0x0000000400007c24 */ /* 0x001fc8000f8e0215 */
[----:B-1----:R-:W-:-:S05]  /*1c00*/  IMAD.WIDE R2, R0, 0x50, R2 ;  /* 0x0000005000027825 */ /* 0x002fca00078e0202 */
[----:B--2---:R-:W-:Y:S04]  /*1c10*/  STG.E.64 desc[UR6][R2.64], R24 ;  /* 0x0000001802007986 */ /* 0x004fe8000c101b06 */
[----:B------:R-:W-:Y:S04]  /*1c20*/  STG.E.64 desc[UR6][R2.64+0x8], R26 ;  /* 0x0000081a02007986 */ /* 0x000fe8000c101b06 */
[----:B---3--:R-:W-:Y:S04]  /*1c30*/  STG.E.64 desc[UR6][R2.64+0x10], R4 ;  /* 0x0000100402007986 */ /* 0x008fe8000c101b06 */
[----:B------:R-:W-:Y:S04]  /*1c40*/  STG.E.64 desc[UR6][R2.64+0x18], R6 ;  /* 0x0000180602007986 */ /* 0x000fe8000c101b06 */
[----:B----4-:R-:W-:Y:S04]  /*1c50*/  STG.E.64 desc[UR6][R2.64+0x20], R8 ;  /* 0x0000200802007986 */ /* 0x010fe8000c101b06 */
[----:B------:R-:W-:Y:S04]  /*1c60*/  STG.E.64 desc[UR6][R2.64+0x28], R10 ;  /* 0x0000280a02007986 */ /* 0x000fe8000c101b06 */
[----:B-----5:R-:W-:Y:S04]  /*1c70*/  STG.E.64 desc[UR6][R2.64+0x30], R12 ;  /* 0x0000300c02007986 */ /* 0x020fe8000c101b06 */
[----:B------:R-:W-:Y:S04]  /*1c80*/  STG.E.64 desc[UR6][R2.64+0x38], R14 ;  /* 0x0000380e02007986 */ /* 0x000fe8000c101b06 */
[----:B------:R-:W-:Y:S04]  /*1c90*/  STG.E.64 desc[UR6][R2.64+0x40], R16 ;  /* 0x0000401002007986 */ /* 0x000fe8000c101b06 */
[----:B------:R-:W-:Y:S01]  /*1ca0*/  STG.E.64 desc[UR6][R2.64+0x48], R18 ;  /* 0x0000481202007986 */ /* 0x000fe2000c101b06 */
[----:B------:R-:W-:Y:S05]  /*1cb0*/  EXIT ;  /* 0x000000000000794d */ /* 0x000fea0003800000 */
        .weak           $__internal_2_$__cuda_sm20_div_rn_f64_full
        .type           $__internal_2_$__cuda_sm20_div_rn_f64_full,@function
        .size           $__internal_2_$__cuda_sm20_div_rn_f64_full,(.L_x_408 - $__internal_2_$__cuda_sm20_div_rn_f64_full)
$__internal_2_$__cuda_sm20_div_rn_f64_full:
[C---:B------:R-:W-:Y:S01]  /*1cc0*/  FSETP.GEU.AND P0, PT, |R5|.reuse, 1.469367938527859385e-39, PT ;  /* 0x001000000500780b */ /* 0x040fe20003f0e200 */
[----:B------:R-:W-:Y:S01]  /*1cd0*/  IMAD.MOV.U32 R22, RZ, RZ, 0x1 ;  /* 0x00000001ff167424 */ /* 0x000fe200078e00ff */
[----:B------:R-:W-:Y:S01]  /*1ce0*/  LOP3.LUT R2, R5, 0x800fffff, RZ, 0xc0, !PT ;  /* 0x800fffff05027812 */ /* 0x000fe200078ec0ff */
[----:B------:R-:W-:Y:S01]  /*1cf0*/  BSSY.RECONVERGENT B1, `(.L_x_209) ;  /* 0x0000054000017945 */ /* 0x000fe20003800200 */
[C---:B------:R-:W-:Y:S02]  /*1d00*/  FSETP.GEU.AND P2, PT, |R19|.reuse, 1.469367938527859385e-39, PT ;  /* 0x001000001300780b */ /* 0x040fe40003f4e200 */
[----:B------:R-:W-:Y:S01]  /*1d10*/  LOP3.LUT R3, R2, 0x3ff00000, RZ, 0xfc, !PT ;  /* 0x3ff0000002037812 */ /* 0x000fe200078efcff */
[----:B------:R-:W-:Y:S01]  /*1d20*/  IMAD.MOV.U32 R2, RZ, RZ, R4 ;  /* 0x000000ffff027224 */ /* 0x000fe200078e0004 */
[----:B------:R-:W-:Y:S02]  /*1d30*/  LOP3.LUT R21, R19, 0x7ff00000, RZ, 0xc0, !PT ;  /* 0x7ff0000013157812 */ /* 0x000fe400078ec0ff */
[----:B------:R-:W-:-:S03]  /*1d40*/  LOP3.LUT R32, R5, 0x7ff00000, RZ, 0xc0, !PT ;  /* 0x7ff0000005207812 */ /* 0x000fc600078ec0ff */
[----:B------:R-:W-:Y:S01]  /*1d50*/  @!P0 DMUL R2, R4, 8.98846567431157953865e+307 ;  /* 0x7fe0000004028828 */ /* 0x000fe20000000000 */
[----:B------:R-:W-:Y:S01]  /*1d60*/  ISETP.GE.U32.AND P1, PT, R21, R32, PT ;  /* 0x000000201500720c */ /* 0x000fe20003f26070 */
[----:B------:R-:W-:Y:S02]  /*1d70*/  IMAD.MOV.U32 R33, RZ, RZ, R21 ;  /* 0x000000ffff217224 */ /* 0x000fe400078e0015 */
[----:B------:R-:W-:Y:S02]  /*1d80*/  @!P2 LOP3.LUT R26, R5, 0x7ff00000, RZ, 0xc0, !PT ;  /* 0x7ff00000051aa812 */ /* 0x000fe400078ec0ff */
[----:B------:R-:W0:Y:S02]  /*1d90*/  MUFU.RCP64H R23, R3 ;  /* 0x0000000300177308 */ /* 0x000e240000001800 */
[----:B------:R-:W-:Y:S01]  /*1da0*/  @!P2 ISETP.GE.U32.AND P3, PT, R21, R26, PT ;  /* 0x0000001a1500a20c */ /* 0x000fe20003f66070 */
[----:B------:R-:W-:Y:S01]  /*1db0*/  IMAD.MOV.U32 R26, RZ, RZ, 0x1ca00000 ;  /* 0x1ca00000ff1a7424 */ /* 0x000fe200078e00ff */
[----:B------:R-:W-:-:S05]  /*1dc0*/  @!P0 LOP3.LUT R32, R3, 0x7ff00000, RZ, 0xc0, !PT ;  /* 0x7ff0000003208812 */ /* 0x000fca00078ec0ff */
[----:B------:R-:W-:Y:S01]  /*1dd0*/  VIADD R34, R32, 0xffffffff ;  /* 0xffffffff20227836 */ /* 0x000fe20000000000 */
[----:B0-----:R-:W-:-:S08]  /*1de0*/  DFMA R24, R22, -R2, 1 ;  /* 0x3ff000001618742b */ /* 0x001fd00000000802 */
[----:B------:R-:W-:-:S08]  /*1df0*/  DFMA R24, R24, R24, R24 ;  /* 0x000000181818722b */ /* 0x000fd00000000018 */
[----:B------:R-:W-:Y:S01]  /*1e00*/  DFMA R28, R22, R24, R22 ;  /* 0x00000018161c722b */ /* 0x000fe20000000016 */
[C---:B------:R-:W-:Y:S01]  /*1e10*/  @!P2 SEL R25, R26.reuse, 0x63400000, !P3 ;  /* 0x634000001a19a807 */ /* 0x040fe20005800000 */
[----:B------:R-:W-:Y:S01]  /*1e20*/  IMAD.MOV.U32 R22, RZ, RZ, R18 ;  /* 0x000000ffff167224 */ /* 0x000fe200078e0012 */
[----:B------:R-:W-:Y:S01]  /*1e30*/  SEL R23, R26, 0x63400000, !P1 ;  /* 0x634000001a177807 */ /* 0x000fe20004800000 */
[----:B------:R-:W-:Y:S01]  /*1e40*/  @!P2 IMAD.MOV.U32 R24, RZ, RZ, RZ ;  /* 0x000000ffff18a224 */ /* 0x000fe200078e00ff */
[--C-:B------:R-:W-:Y:S02]  /*1e50*/  @!P2 LOP3.LUT R25, R25, 0x80000000, R19.reuse, 0xf8, !PT ;  /* 0x800000001919a812 */ /* 0x100fe400078ef813 */
[----:B------:R-:W-:Y:S01]  /*1e60*/  LOP3.LUT R23, R23, 0x800fffff, R19, 0xf8, !PT ;  /* 0x800fffff17177812 */ /* 0x000fe200078ef813 */
[----:B------:R-:W-:Y:S01]  /*1e70*/  DFMA R30, R28, -R2, 1 ;  /* 0x3ff000001c1e742b */ /* 0x000fe20000000802 */
[----:B------:R-:W-:-:S06]  /*1e80*/  @!P2 LOP3.LUT R25, R25, 0x100000, RZ, 0xfc, !PT ;  /* 0x001000001919a812 */ /* 0x000fcc00078efcff */
[----:B------:R-:W-:Y:S02]  /*1e90*/  @!P2 DFMA R22, R22, 2, -R24 ;  /* 0x400000001616a82b */ /* 0x000fe40000000818 */
[----:B------:R-:W-:-:S08]  /*1ea0*/  DFMA R24, R28, R30, R28 ;  /* 0x0000001e1c18722b */ /* 0x000fd0000000001c */
[----:B------:R-:W-:Y:S01]  /*1eb0*/  @!P2 LOP3.LUT R33, R23, 0x7ff00000, RZ, 0xc0, !PT ;  /* 0x7ff000001721a812 */ /* 0x000fe200078ec0ff */
[----:B------:R-:W-:-:S04]  /*1ec0*/  DMUL R28, R24, R22 ;  /* 0x00000016181c7228 */ /* 0x000fc80000000000 */
[----:B------:R-:W-:-:S04]  /*1ed0*/  VIADD R27, R33, 0xffffffff ;  /* 0xffffffff211b7836 */ /* 0x000fc80000000000 */
[----:B------:R-:W-:Y:S01]  /*1ee0*/  DFMA R30, R28, -R2, R22 ;  /* 0x800000021c1e722b */ /* 0x000fe20000000016 */
[----:B------:R-:W-:-:S04]  /*1ef0*/  ISETP.GT.U32.AND P0, PT, R27, 0x7feffffe, PT ;  /* 0x7feffffe1b00780c */ /* 0x000fc80003f04070 */
[----:B------:R-:W-:-:S03]  /*1f00*/  ISETP.GT.U32.OR P0, PT, R34, 0x7feffffe, P0 ;  /* 0x7feffffe2200780c */ /* 0x000fc60000704470 */
[----:B------:R-:W-:-:S10]  /*1f10*/  DFMA R24, R24, R30, R28 ;  /* 0x0000001e1818722b */ /* 0x000fd4000000001c */
[----:B------:R-:W-:Y:S05]  /*1f20*/  @P0 BRA `(.L_x_210) ;  /* 0x00000000006c0947 */ /* 0x000fea0003800000 */
[----:B------:R-:W-:-:S04]  /*1f30*/  LOP3.LUT R28, R5, 0x7ff00000, RZ, 0xc0, !PT ;  /* 0x7ff00000051c7812 */ /* 0x000fc800078ec0ff */
[CC--:B------:R-:W-:Y:S02]  /*1f40*/  VIADDMNMX R18, R21.reuse, -R28.reuse, 0xb9600000, !PT ;  /* 0xb960000015127446 */ /* 0x0c0fe4000780091c */
[----:B------:R-:W-:Y:S02]  /*1f50*/  ISETP.GE.U32.AND P0, PT, R21, R28, PT ;  /* 0x0000001c1500720c */ /* 0x000fe40003f06070 */
[----:B------:R-:W-:Y:S02]  /*1f60*/  VIMNMX R18, PT, PT, R18, 0x46a00000, PT ;  /* 0x46a0000012127848 */ /* 0x000fe40003fe0100 */
[----:B------:R-:W-:-:S05]  /*1f70*/  SEL R21, R26, 0x63400000, !P0 ;  /* 0x634000001a157807 */ /* 0x000fca0004000000 */
[----:B------:R-:W-:Y:S02]  /*1f80*/  IMAD.IADD R21, R18, 0x1, -R21 ;  /* 0x0000000112157824 */ /* 0x000fe400078e0a15 */
[----:B------:R-:W-:Y:S02]  /*1f90*/  IMAD.MOV.U32 R18, RZ, RZ, RZ ;  /* 0x000000ffff127224 */ /* 0x000fe400078e00ff */
        /* <DEDUP_REMOVED lines=20> */
.L_x_210:
        /* <DEDUP_REMOVED lines=16> */
.L_x_213:
[----:B------:R-:W-:Y:S01]  /*21e0*/  LOP3.LUT R27, R5, 0x80000, RZ, 0xfc, !PT ;  /* 0x00080000051b7812 */ /* 0x000fe200078efcff */
[----:B------:R-:W-:Y:S01]  /*21f0*/  IMAD.MOV.U32 R26, RZ, RZ, R4 ;  /* 0x000000ffff1a7224 */ /* 0x000fe200078e0004 */
[----:B------:R-:W-:Y:S06]  /*2200*/  BRA `(.L_x_211) ;  /* 0x0000000000087947 */ /* 0x000fec0003800000 */
.L_x_212:
[----:B------:R-:W-:Y:S01]  /*2210*/  LOP3.LUT R27, R19, 0x80000, RZ, 0xfc, !PT ;  /* 0x00080000131b7812 */ /* 0x000fe200078efcff */
[----:B------:R-:W-:-:S07]  /*2220*/  IMAD.MOV.U32 R26, RZ, RZ, R18 ;  /* 0x000000ffff1a7224 */ /* 0x000fce00078e0012 */
.L_x_211:
[----:B------:R-:W-:Y:S05]  /*2230*/  BSYNC.RECONVERGENT B1 ;  /* 0x0000000000017941 */ /* 0x000fea0003800200 */
.L_x_209:
[----:B------:R-:W-:Y:S02]  /*2240*/  IMAD.MOV.U32 R21, RZ, RZ, 0x0 ;  /* 0x00000000ff157424 */ /* 0x000fe400078e00ff */
[----:B------:R-:W-:Y:S02]  /*2250*/  IMAD.MOV.U32 R2, RZ, RZ, R26 ;  /* 0x000000ffff027224 */ /* 0x000fe400078e001a */
[----:B------:R-:W-:Y:S01]  /*2260*/  IMAD.MOV.U32 R3, RZ, RZ, R27 ;  /* 0x000000ffff037224 */ /* 0x000fe200078e001b */
[----:B------:R-:W-:Y:S06]  /*2270*/  RET.REL.NODEC R20 `(_Z17calculateAutocorrPyPdm) ;  /* 0xffffffdc14607950 */ /* 0x000fec0003c3ffff */
.L_x_214:
        /* <DEDUP_REMOVED lines=16> */
.L_x_408:


//--------------------- .text._Z26calculateMutualInformationPyPdS0_m --------------------------
	.section	.text._Z26calculateMutualInformationPyPdS0_m,"ax",@progbits
	.align	128
        .global         _Z26calculateMutualInformationPyPdS0_m
        .type           _Z26calculateMutualInformationPyPdS0_m,@function
        .size           _Z26calculateMutualInformationPyPdS0_m,(.L_x_409 - _Z26calculateMutualInformationPyPdS0_m)
        .other          _Z26calculateMutualInformationPyPdS0_m,@"STO_CUDA_ENTRY STV_DEFAULT"
_Z26calculateMutualInformationPyPdS0_m:
.text._Z26calculateMutualInformationPyPdS0_m:
[----:B------:R-:W0:Y:S01]  /*0000*/  LDC R1, c[0x0][0x37c] ;  /* 0x0000df00ff017b82 */ /* 0x000e220000000800 */
[----:B------:R-:W1:Y:S07]  /*0010*/  S2R R3, SR_TID.X ;  /* 0x0000000000037919 */ /* 0x000e6e0000002100 */
[----:B------:R-:W1:Y:S01]  /*0020*/  S2UR UR4, SR_CTAID.X ;  /* 0x00000000000479c3 */ /* 0x000e620000002500 */
[----:B------:R-:W2:Y:S01]  /*0030*/  LDCU.64 UR6, c[0x0][0x398] ;  /* 0x00007300ff0677ac */ /* 0x000ea20008000a00 */
[----:B0-----:R-:W-:-:S05]  /*0040*/  VIADD R1, R1, 0xfffffd30 ;  /* 0xfffffd3001017836 */ /* 0x001fca0000000000 */
[----:B------:R-:W-:Y:S01]  /*0050*/  R2UR UR10, R1 ;  /* 0x00000000010a72ca */ /* 0x000fe200000e0000 */
[----:B------:R-:W1:Y:S02]  /*0060*/  LDC R6, c[0x0][0x360] ;  /* 0x0000d800ff067b82 */ /* 0x000e640000000800 */
[----:B-1----:R-:W-:-:S05]  /*0070*/  IMAD R6, R6, UR4, R3 ;  /* 0x0000000406067c24 */ /* 0x002fca000f8e0203 */
[----:B--2---:R-:W-:Y:S02]  /*0080*/  ISETP.GE.U32.AND P0, PT, R6, UR6, PT ;  /* 0x0000000606007c0c */ /* 0x004fe4000bf06070 */
[----:B------:R-:W-:Y:S02]  /*0090*/  SHF.R.S32.HI R0, RZ, 0x1f, R6 ;  /* 0x0000001fff007819 */ /* 0x000fe40000011406 */
[C---:B------:R-:W-:Y:S02]  /*00a0*/  R2UR UR6, R1.reuse ;  /* 0x00000000010672ca */ /* 0x040fe400000e0000 */
[----:B------:R-:W-:Y:S02]  /*00b0*/  ISETP.GE.U32.AND.EX P0, PT, R0, UR7, PT, P0 ;  /* 0x0000000700007c0c */ /* 0x000fe4000bf06100 */
[----:B------:R-:W-:-:S11]  /*00c0*/  R2UR UR7, R1 ;  /* 0x00000000010772ca */ /* 0x000fd600000e0000 */
        /* <DEDUP_REMOVED lines=9> */
[----:B------:R-:W-:Y:S01]  /*0160*/  VIADD R0, R1, 0xd0 ;  /* 0x000000d001007836 */ /* 0x000fe20000000000 */
[----:B------:R-:W-:-:S02]  /*0170*/  UIADD3 UR11, UPT, UPT, UR6, 0x50, URZ ;  /* 0x00000050060b7890 */ /* 0x000fc4000fffe0ff */
[----:B------:R0:W-:Y:S01]  /*0180*/  STL.128 [R1], RZ ;  /* 0x000000ff01007387 */ /* 0x0001e20000100c00 */
[----:B------:R-:W-:-:S03]  /*0190*/  UMOV UR4, URZ ;  /* 0x000000ff00047c82 */ /* 0x000fc60008000000 */
        /* <DEDUP_REMOVED lines=42> */
.L_x_216:
[----:B0----5:R-:W-:Y:S01]  /*0440*/  IMAD R9, R15, 0x5, RZ ;  /* 0x000000050f097824 */ /* 0x021fe200078e02ff */
[----:B------:R-:W-:Y:S01]  /*0450*/  LOP3.LUT R4, R11, R15, RZ, 0x3c, !PT ;  /* 0x0000000f0b047212 */ /* 0x000fe200078e3cff */
[----:B0-----:R-:W-:Y:S01]  /*0460*/  IMAD.WIDE.U32 R2, R14, 0x5, RZ ;  /* 0x000000050e027825 */ /* 0x001fe200078e00ff */
[----:B------:R-:W-:Y:S01]  /*0470*/  LOP3.LUT R5, R10, R14, RZ, 0x3c, !PT ;  /* 0x0000000e0a057212 */ /* 0x000fe200078e3cff */
[----:B------:R-:W-:Y:S02]  /*0480*/  UIADD3 UR4, UPT, UPT, UR4, 0x1, URZ ;  /* 0x0000000104047890 */ /* 0x000fe4000fffe0ff */
[----:B------:R-:W-:Y:S01]  /*0490*/  IMAD.IADD R9, R3, 0x1, R9 ;  /* 0x0000000103097824 */ /* 0x000fe200078e0209 */
[----:B------:R-:W-:Y:S01]  /*04a0*/  SHF.L.W.U32.HI R11, R4, 0xd, R5 ;  /* 0x0000000d040b7819 */ /* 0x000fe20000010e05 */
[----:B------:R-:W-:Y:S01]  /*04b0*/  UISETP.NE.AND UP1, UPT, UR4, 0x10000, UPT ;  /* 0x000100000400788c */ /* 0x000fe2000bf25270 */
[----:B------:R-:W-:Y:S01]  /*04c0*/  SHF.L.W.U32.HI R10, R5, 0xd, R4 ;  /* 0x0000000d050a7819 */ /* 0x000fe20000010e04 */
[----:B------:R-:W-:Y:S01]  /*04d0*/  UMOV UR5, URZ ;  /* 0x000000ff00057c82 */ /* 0x000fe20008000000 */
[----:B------:R-:W-:-:S02]  /*04e0*/  SHF.L.W.U32.HI R3, R2, 0x7, R9 ;  /* 0x0000000702037819 */ /* 0x000fc40000010e09 */
[----:B------:R-:W-:Y:S02]  /*04f0*/  SHF.L.W.U32.HI R18, R9, 0x7, R2 ;  /* 0x0000000709127819 */ /* 0x000fe40000010e02 */
[----:B------:R-:W-:Y:S01]  /*0500*/  LOP3.LUT R9, R16, R12, RZ, 0x3c, !PT ;  /* 0x0000000c10097212 */ /* 0x000fe200078e3cff */
[C---:B------:R-:W-:Y:S01]  /*0510*/  IMAD.SHL.U32 R16, R14.reuse, 0x20000, RZ ;  /* 0x000200000e107824 */ /* 0x040fe200078e00ff */
[----:B------:R-:W-:Y:S01]  /*0520*/  LOP3.LUT R2, R17, R13, RZ, 0x3c, !PT ;  /* 0x0000000d11027212 */ /* 0x000fe200078e3cff */
[----:B------:R-:W-:Y:S01]  /*0530*/  IMAD R3, R3, 0x9, RZ ;  /* 0x0000000903037824 */ /* 0x000fe200078e02ff */
[----:B------:R-:W-:Y:S01]  /*0540*/  SHF.L.U64.HI R17, R14, 0x11, R15 ;  /* 0x000000110e117819 */ /* 0x000fe2000001020f */
[----:B------:R-:W-:Y:S01]  /*0550*/  IMAD.WIDE.U32 R18, R18, 0x9, RZ ;  /* 0x0000000912127825 */ /* 0x000fe200078e00ff */
[----:B------:R-:W-:Y:S02]  /*0560*/  LOP3.LUT R12, R12, R5, RZ, 0x3c, !PT ;  /* 0x000000050c0c7212 */ /* 0x000fe400078e3cff */
[----:B------:R-:W-:Y:S01]  /*0570*/  LOP3.LUT R15, R15, R2, RZ, 0x3c, !PT ;  /* 0x000000020f0f7212 */ /* 0x000fe200078e3cff */
[----:B------:R-:W-:Y:S01]  /*0580*/  IMAD.IADD R5, R19, 0x1, R3 ;  /* 0x0000000113057824 */ /* 0x000fe200078e0203 */
[----:B------:R-:W-:-:S02]  /*0590*/  LOP3.LUT R17, R2, R17, RZ, 0x3c, !PT ;  /* 0x0000001102117212 */ /* 0x000fc400078e3cff */
[----:B------:R-:W-:Y:S02]  /*05a0*/  LOP3.LUT R14, R14, R9, RZ, 0x3c, !PT ;  /* 0x000000090e0e7212 */ /* 0x000fe400078e3cff */
[----:B------:R-:W-:Y:S02]  /*05b0*/  LOP3.LUT R16, R9, R16, RZ, 0x3c, !PT ;  /* 0x0000001009107212 */ /* 0x000fe400078e3cff */
[----:B------:R-:W-:-:S07]  /*05c0*/  LOP3.LUT R13, R13, R4, RZ, 0x3c, !PT ;  /* 0x000000040d0d7212 */ /* 0x000fce00078e3cff */
.L_x_215:
[----:B0-----:R-:W-:-:S05]  /*05d0*/  SHF.R.U64 R23, R12, UR5, R13 ;  /* 0x000000050c177c19 */ /* 0x001fca000800120d */
[----:B------:R-:W-:-:S05]  /*05e0*/  IMAD.SHL.U32 R2, R23, 0x8, RZ ;  /* 0x0000000817027824 */ /* 0x000fca00078e00ff */
[----:B------:R-:W-:-:S05]  /*05f0*/  LOP3.LUT R2, R2, 0x8, RZ, 0xc0, !PT ;  /* 0x0000000802027812 */ /* 0x000fca00078ec0ff */
[----:B------:R-:W-:-:S05]  /*0600*/  IMAD.IADD R29, R1, 0x1, R2 ;  /* 0x00000001011d7824 */ /* 0x000fca00078e0202 */
[----:B------:R-:W2:Y:S01]  /*0610*/  LDL.64 R8, [R29] ;  /* 0x000000001d087983 */ /* 0x000ea20000100a00 */
[----:B------:R-:W-:Y:S02]  /*0620*/  SHF.R.U64 R2, R18, UR5, R5 ;  /* 0x0000000512027c19 */ /* 0x000fe40008001205 */
[----:B------:R-:W-:-:S03]  /*0630*/  SHF.L.U32 R23, R23, 0x4, RZ ;  /* 0x0000000417177819 */ /* 0x000fc600000006ff */
[----:B------:R-:W-:Y:S01]  /*0640*/  IMAD.SHL.U32 R2, R2, 0x8, RZ ;  /* 0x0000000802027824 */ /* 0x000fe200078e00ff */
[----:B------:R-:W-:-:S04]  /*0650*/  LOP3.LUT R23, R23, 0x10, RZ, 0xc0, !PT ;  /* 0x0000001017177812 */ /* 0x000fc800078ec0ff */
[----:B------:R-:W-:-:S04]  /*0660*/  LOP3.LUT R2, R2, 0x8, RZ, 0xc0, !PT ;  /* 0x0000000802027812 */ /* 0x000fc800078ec0ff */
[----:B------:R-:W-:Y:S02]  /*0670*/  IADD3 R3, PT, PT, R2, UR11, R23 ;  /* 0x0000000b02037c10 */ /* 0x000fe4000fffe017 */
[----:B--2---:R-:W-:-:S05]  /*0680*/  IADD3 R26, P0, PT, R8, 0x1, RZ ;  /* 0x00000001081a7810 */ /* 0x004fca0007f1e0ff */
[----:B------:R-:W-:-:S05]  /*0690*/  IMAD.X R27, RZ, RZ, R9, P0 ;  /* 0x000000ffff1b7224 */ /* 0x000fca00000e0609 */
[----:B------:R0:W-:Y:S04]  /*06a0*/  STL.64 [R29], R26 ;  /* 0x0000001a1d007387 */ /* 0x0001e80000100a00 */
[----:B------:R-:W2:Y:S01]  /*06b0*/  LDL.64 R20, [R3] ;  /* 0x0000000003147983 */ /* 0x000ea20000100a00 */
[----:B------:R-:W-:Y:S01]  /*06c0*/  SHF.R.U64 R9, R14, UR5, R15 ;  /* 0x000000050e097c19 */ /* 0x000fe2000800120f */
[----:B------:R-:W-:-:S04]  /*06d0*/  IMAD.IADD R23, R23, 0x1, R0 ;  /* 0x0000000117177824 */ /* 0x000fc800078e0200 */
[----:B------:R-:W-:-:S05]  /*06e0*/  IMAD.SHL.U32 R24, R9, 0x8, RZ ;  /* 0x0000000809187824 */ /* 0x000fca00078e00ff */
[----:B------:R-:W-:-:S05]  /*06f0*/  LOP3.LUT R24, R24, 0x8, RZ, 0xc0, !PT ;  /* 0x0000000818187812 */ /* 0x000fca00078ec0ff */
[----:B------:R-:W-:Y:S01]  /*0700*/  IMAD.IADD R25, R24, 0x1, R23 ;  /* 0x0000000118197824 */ /* 0x000fe200078e0217 */
[----:B--2---:R-:W-:-:S05]  /*0710*/  IADD3 R30, P0, PT, R20, 0x1, RZ ;  /* 0x00000001141e7810 */ /* 0x004fca0007f1e0ff */
[----:B------:R-:W-:-:S05]  /*0720*/  IMAD.X R31, RZ, RZ, R21, P0 ;  /* 0x000000ffff1f7224 */ /* 0x000fca00000e0615 */
[----:B------:R1:W-:Y:S04]  /*0730*/  STL.64 [R3], R30 ;  /* 0x0000001e03007387 */ /* 0x0003e80000100a00 */
[----:B------:R-:W2:Y:S01]  /*0740*/  LDL.64 R20, [R25+0x20] ;  /* 0x0000200019147983 */ /* 0x000ea20000100a00 */
[----:B------:R-:W-:-:S05]  /*0750*/  SHF.R.U64 R8, R16, UR5, R17 ;  /* 0x0000000510087c19 */ /* 0x000fca0008001211 */
[----:B------:R-:W-:-:S05]  /*0760*/  IMAD.SHL.U32 R4, R8, 0x8, RZ ;  /* 0x0000000808047824 */ /* 0x000fca00078e00ff */
[----:B------:R-:W-:-:S05]  /*0770*/  LOP3.LUT R4, R4, 0x8, RZ, 0xc0, !PT ;  /* 0x0000000804047812 */ /* 0x000fca00078ec0ff */
[----:B0-----:R-:W-:Y:S01]  /*0780*/  IMAD.IADD R27, R4, 0x1, R23 ;  /* 0x00000001041b7824 */ /* 0x001fe200078e0217 */
[----:B--2---:R-:W-:-:S04]  /*0790*/  IADD3 R28, P0, PT, R20, 0x1, RZ ;  /* 0x00000001141c7810 */ /* 0x004fc80007f1e0ff */
[----:B------:R-:W-:-:S05]  /*07a0*/  IADD3.X R29, PT, PT, RZ, R21, RZ, P0, !PT ;  /* 0x00000015ff1d7210 */ /* 0x000fca00007fe4ff */
[----:B------:R0:W-:Y:S04]  /*07b0*/  STL.64 [R25+0x20], R28 ;  /* 0x0000201c19007387 */ /* 0x0001e80000100a00 */
[----:B------:R-:W2:Y:S01]  /*07c0*/  LDL.64 R20, [R27+0x40] ;  /* 0x000040001b147983 */ /* 0x000ea20000100a00 */
[----:B------:R-:W-:-:S05]  /*07d0*/  SHF.R.U64 R26, R10, UR5, R11 ;  /* 0x000000050a1a7c19 */ /* 0x000fca000800120b */
[----:B-1----:R-:W-:-:S05]  /*07e0*/  IMAD.SHL.U32 R3, R26, 0x8, RZ ;  /* 0x000000081a037824 */ /* 0x002fca00078e00ff */
[----:B------:R-:W-:-:S05]  /*07f0*/  LOP3.LUT R3, R3, 0x8, RZ, 0xc0, !PT ;  /* 0x0000000803037812 */ /* 0x000fca00078ec0ff */
[----:B------:R-:W-:Y:S01]  /*0800*/  IMAD.IADD R31, R3, 0x1, R23 ;  /* 0x00000001031f7824 */ /* 0x000fe200078e0217 */
[----:B--2---:R-:W-:-:S05]  /*0810*/  IADD3 R20, P0, PT, R20, 0x1, RZ ;  /* 0x0000000114147810 */ /* 0x004fca0007f1e0ff */
[----:B------:R-:W-:-:S05]  /*0820*/  IMAD.X R21, RZ, RZ, R21, P0 ;  /* 0x000000ffff157224 */ /* 0x000fca00000e0615 */
[----:B------:R1:W-:Y:S04]  /*0830*/  STL.64 [R27+0x40], R20 ;  /* 0x000040141b007387 */ /* 0x0003e80000100a00 */
[----:B------:R-:W2:Y:S01]  /*0840*/  LDL.64 R22, [R31+0x60] ;  /* 0x000060001f167983 */ /* 0x000ea20000100a00 */
[----:B------:R-:W-:Y:S01]  /*0850*/  IMAD.IADD R33, R1, 0x1, R24 ;  /* 0x0000000101217824 */ /* 0x000fe200078e0218 */
[----:B--2---:R-:W-:-:S05]  /*0860*/  IADD3 R22, P0, PT, R22, 0x1, RZ ;  /* 0x0000000116167810 */ /* 0x004fca0007f1e0ff */
[----:B------:R-:W-:-:S05]  /*0870*/  IMAD.X R23, RZ, RZ, R23, P0 ;  /* 0x000000ffff177224 */ /* 0x000fca00000e0617 */
[----:B------:R2:W-:Y:S04]  /*0880*/  STL.64 [R31+0x60], R22 ;  /* 0x000060161f007387 */ /* 0x0005e80000100a00 */
[----:B0-----:R-:W3:Y:S01]  /*0890*/  LDL.64 R24, [R33+0x10] ;  /* 0x0000100021187983 */ /* 0x001ee20000100a00 */
[----:B------:R-:W-:-:S05]  /*08a0*/  IMAD.SHL.U32 R9, R9, 0x10, RZ ;  /* 0x0000001009097824 */ /* 0x000fca00078e00ff */
[----:B------:R-:W-:-:S04]  /*08b0*/  LOP3.LUT R9, R9, 0x10, RZ, 0xc0, !PT ;  /* 0x0000001009097812 */ /* 0x000fc800078ec0ff */
[----:B-1----:R-:W-:Y:S02]  /*08c0*/  IADD3 R27, PT, PT, R2, UR11, R9 ;  /* 0x0000000b021b7c10 */ /* 0x002fe4000fffe009 */
[----:B---3--:R-:W-:-:S04]  /*08d0*/  IADD3 R28, P0, PT, R24, 0x1, RZ ;  /* 0x00000001181c7810 */ /* 0x008fc80007f1e0ff */
[----:B------:R-:W-:-:S05]  /*08e0*/  IADD3.X R29, PT, PT, RZ, R25, RZ, P0, !PT ;  /* 0x00000019ff1d7210 */ /* 0x000fca00007fe4ff */
[----:B------:R-:W-:Y:S04]  /*08f0*/  STL.64 [R33+0x10], R28 ;  /* 0x0000101c21007387 */ /* 0x000fe80000100a00 */
[----:B------:R-:W3:Y:S01]  /*0900*/  LDL.64 R20, [R27+0x20] ;  /* 0x000020001b147983 */ /* 0x000ee20000100a00 */
[----:B------:R-:W-:-:S04]  /*0910*/  IMAD.IADD R9, R9, 0x1, R0 ;  /* 0x0000000109097824 */ /* 0x000fc800078e0200 */
[----:B------:R-:W-:Y:S01]  /*0920*/  IMAD.IADD R35, R9, 0x1, R4 ;  /* 0x0000000109237824 */ /* 0x000fe200078e0204 */
[----:B---3--:R-:W-:-:S05]  /*0930*/  IADD3 R24, P0, PT, R20, 0x1, RZ ;  /* 0x0000000114187810 */ /* 0x008fca0007f1e0ff */
[----:B------:R-:W-:-:S05]  /*0940*/  IMAD.X R25, RZ, RZ, R21, P0 ;  /* 0x000000ffff197224 */ /* 0x000fca00000e0615 */
[----:B------:R0:W-:Y:S04]  /*0950*/  STL.64 [R27+0x20], R24 ;  /* 0x000020181b007387 */ /* 0x0001e80000100a00 */
[----:B------:R-:W3:Y:S01]  /*0960*/  LDL.64 R20, [R35+0xc0] ;  /* 0x0000c00023147983 */ /* 0x000ee20000100a00 */
[----:B--2---:R-:W-:Y:S01]  /*0970*/  IMAD.IADD R31, R9, 0x1, R3 ;  /* 0x00000001091f7824 */ /* 0x004fe200078e0203 */
[----:B---3--:R-:W-:-:S05]  /*0980*/  IADD3 R22, P0, PT, R20, 0x1, RZ ;  /* 0x0000000114167810 */ /* 0x008fca0007f1e0ff */
        /* <DEDUP_REMOVED lines=8> */
[----:B------:R-:W-:-:S04]  /*0a10*/  SHF.L.U32 R29, R8, 0x4, RZ ;  /* 0x00000004081d7819 */ /* 0x000fc800000006ff */
[----:B------:R-:W-:-:S04]  /*0a20*/  LOP3.LUT R29, R29, 0x10, RZ, 0xc0, !PT ;  /* 0x000000101d1d7812 */ /* 0x000fc800078ec0ff */
[----:B------:R-:W-:Y:S02]  /*0a30*/  IADD3 R33, PT, PT, R2, UR11, R29 ;  /* 0x0000000b02217c10 */ /* 0x000fe4000fffe01d */
[----:B---3--:R-:W-:-:S05]  /*0a40*/  IADD3 R8, P0, PT, R24, 0x1, RZ ;  /* 0x0000000118087810 */ /* 0x008fca0007f1e0ff */
[----:B------:R-:W-:-:S05]  /*0a50*/  IMAD.X R9, RZ, RZ, R25, P0 ;  /* 0x000000ffff097224 */ /* 0x000fca00000e0619 */
[----:B------:R0:W-:Y:S04]  /*0a60*/  STL.64 [R37+0x20], R8 ;  /* 0x0000200825007387 */ /* 0x0001e80000100a00 */
[----:B-1----:R-:W3:Y:S01]  /*0a70*/  LDL.64 R22, [R33+0x40] ;  /* 0x0000400021167983 */ /* 0x002ee20000100a00 */
[----:B------:R-:W-:Y:S02]  /*0a80*/  IADD3 R29, PT, PT, R3, R0, R29 ;  /* 0x00000000031d7210 */ /* 0x000fe40007ffe01d */
[----:B---3--:R-:W-:-:S05]  /*0a90*/  IADD3 R22, P0, PT, R22, 0x1, RZ ;  /* 0x0000000116167810 */ /* 0x008fca0007f1e0ff */
[----:B------:R-:W-:-:S05]  /*0aa0*/  IMAD.X R23, RZ, RZ, R23, P0 ;  /* 0x000000ffff177224 */ /* 0x000fca00000e0617 */
[----:B------:R1:W-:Y:S04]  /*0ab0*/  STL.64 [R33+0x40], R22 ;  /* 0x0000401621007387 */ /* 0x0003e80000100a00 */
[----:B--2---:R-:W2:Y:S01]  /*0ac0*/  LDL.64 R20, [R29+0x160] ;  /* 0x000160001d147983 */ /* 0x004ea20000100a00 */
[----:B------:R-:W-:Y:S01]  /*0ad0*/  IMAD.IADD R27, R1, 0x1, R3 ;  /* 0x00000001011b7824 */ /* 0x000fe200078e0203 */
[----:B--2---:R-:W-:-:S05]  /*0ae0*/  IADD3 R20, P0, PT, R20, 0x1, RZ ;  /* 0x0000000114147810 */ /* 0x004fca0007f1e0ff */
[----:B------:R-:W-:-:S05]  /*0af0*/  IMAD.X R21, RZ, RZ, R21, P0 ;  /* 0x000000ffff157224 */ /* 0x000fca00000e0615 */
[----:B------:R2:W-:Y:S04]  /*0b00*/  STL.64 [R29+0x160], R20 ;  /* 0x000160141d007387 */ /* 0x0005e80000100a00 */
[----:B0-----:R-:W3:Y:S01]  /*0b10*/  LDL.64 R8, [R27+0x30] ;  /* 0x000030001b087983 */ /* 0x001ee20000100a00 */
[----:B------:R-:W-:-:S05]  /*0b20*/  IMAD.SHL.U32 R25, R26, 0x10, RZ ;  /* 0x000000101a197824 */ /* 0x000fca00078e00ff */
[----:B------:R-:W-:-:S04]  /*0b30*/  LOP3.LUT R25, R25, 0x10, RZ, 0xc0, !PT ;  /* 0x0000001019197812 */ /* 0x000fc800078ec0ff */
[----:B------:R-:W-:Y:S02]  /*0b40*/  IADD3 R25, PT, PT, R2, UR11, R25 ;  /* 0x0000000b02197c10 */ /* 0x000fe4000fffe019 */
[----:B---3--:R-:W-:-:S05]  /*0b50*/  IADD3 R8, P0, PT, R8, 0x1, RZ ;  /* 0x0000000108087810 */ /* 0x008fca0007f1e0ff */
[----:B------:R-:W-:-:S05]  /*0b60*/  IMAD.X R9, RZ, RZ, R9, P0 ;  /* 0x000000ffff097224 */ /* 0x000fca00000e0609 */
[----:B------:R0:W-:Y:S04]  /*0b70*/  STL.64 [R27+0x30], R8 ;  /* 0x000030081b007387 */ /* 0x0001e80000100a00 */
[----:B-1----:R-:W3:Y:S01]  /*0b80*/  LDL.64 R22, [R25+0x60] ;  /* 0x0000600019167983 */ /* 0x002ee20000100a00 */
[----:B--2---:R-:W-:Y:S02]  /*0b90*/  IADD3 R21, PT, PT, R1, R2, RZ ;  /* 0x0000000201157210 */ /* 0x004fe40007ffe0ff */
[----:B---3--:R-:W-:-:S05]  /*0ba0*/  IADD3 R22, P0, PT, R22, 0x1, RZ ;  /* 0x0000000116167810 */ /* 0x008fca0007f1e0ff */
[----:B------:R-:W-:-:S05]  /*0bb0*/  IMAD.X R23, RZ, RZ, R23, P0 ;  /* 0x000000ffff177224 */ /* 0x000fca00000e0617 */
[----:B------:R0:W-:Y:S04]  /*0bc0*/  STL.64 [R25+0x60], R22 ;  /* 0x0000601619007387 */ /* 0x0001e80000100a00 */
[----:B------:R-:W2:Y:S01]  /*0bd0*/  LDL.64 R2, [R21+0x40] ;  /* 0x0000400015027983 */ /* 0x000ea20000100a00 */
[----:B------:R-:W-:-:S04]  /*0be0*/  UIADD3 UR5, UPT, UPT, UR5, 0x1, URZ ;  /* 0x0000000105057890 */ /* 0x000fc8000fffe0ff */
[----:B------:R-:W-:Y:S01]  /*0bf0*/  UISETP.NE.AND UP0, UPT, UR5, 0x40, UPT ;  /* 0x000000400500788c */ /* 0x000fe2000bf05270 */
[----:B--2---:R-:W-:-:S05]  /*0c00*/  IADD3 R2, P0, PT, R2, 0x1, RZ ;  /* 0x0000000102027810 */ /* 0x004fca0007f1e0ff */
[----:B------:R-:W-:-:S05]  /*0c10*/  IMAD.X R3, RZ, RZ, R3, P0 ;  /* 0x000000ffff037224 */ /* 0x000fca00000e0603 */
[----:B------:R0:W-:Y:S01]  /*0c20*/  STL.64 [R21+0x40], R2 ;  /* 0x0000400215007387 */ /* 0x0001e20000100a00 */
[----:B------:R-:W-:Y:S05]  /*0c30*/  BRA.U UP0, `(.L_x_215) ;  /* 0xfffffff900647547 */ /* 0x000fea000b83ffff */
[----:B------:R-:W-:Y:S05]  /*0c40*/  BRA.U UP1, `(.L_x_216) ;  /* 0xfffffff501fc7547 */ /* 0x000fea000b83ffff */
[----:B0-----:R-:W2:Y:S01]  /*0c50*/  LDL.128 R8, [R1+0x40] ;  /* 0x0000400001087983 */ /* 0x001ea20000100c00 */
[----:B------:R-:W-:Y:S01]  /*0c60*/  UIADD3 UR5, UPT, UPT, UR6, 0x108, URZ ;  /* 0x0000010806057890 */ /* 0x000fe2000fffe0ff */
[----:B------:R-:W-:Y:S01]  /*0c70*/  UMOV UR4, URZ ;  /* 0x000000ff00047c82 */ /* 0x000fe20008000000 */
[----:B--2---:R-:W0:Y:S08]  /*0c80*/  I2F.F64.U64 R4, R8 ;  /* 0x0000000800047312 */ /* 0x004e300000301800 */
[----:B------:R-:W1:Y:S01]  /*0c90*/  I2F.F64.U64 R2, R10 ;  /* 0x0000000a00027312 */ /* 0x000e620000301800 */
[----:B0-----:R-:W-:-:S02]  /*0ca0*/  DMUL R4, R4, 2.384185791015625e-07 ;  /* 0x3e90000004047828 */ /* 0x001fc40000000000 */
[----:B-1----:R-:W-:-:S11]  /*0cb0*/  DMUL R2, R2, 2.384185791015625e-07 ;  /* 0x3e90000002027828 */ /* 0x002fd60000000000 */
.L_x_269:
[----:B------:R-:W-:-:S09]  /*0cc0*/  UISETP.GT.U32.AND UP0, UPT, UR4, 0x2, UPT ;  /* 0x000000020400788c */ /* 0x000fd2000bf04070 */
[----:B0-----:R-:W-:Y:S05]  /*0cd0*/  BRA.U UP0, `(.L_x_217) ;  /* 0x0000002100007547 */ /* 0x001fea000b800000 */
[----:B------:R-:W-:Y:S02]  /*0ce0*/  USHF.L.U32 UR6, UR4, 0x2, URZ ;  /* 0x0000000204067899 */ /* 0x000fe400080006ff */
[----:B------:R-:W-:Y:S02]  /*0cf0*/  UIMAD UR12, UR4, 0x10, UR10 ;  /* 0x00000010040c78a4 */ /* 0x000fe4000f8e020a */
[----:B------:R-:W-:Y:S02]  /*0d00*/  UIMAD UR13, UR4, 0xa0, UR5 ;  /* 0x000000a0040d78a4 */ /* 0x000fe4000f8e0205 */
[----:B------:R-:W-:Y:S01]  /*0d10*/  IMAD.U32 R9, RZ, RZ, UR6 ;  /* 0x00000006ff097e24 */ /* 0x000fe2000f8e00ff */
[----:B------:R-:W-:Y:S01]  /*0d20*/  UIADD3 UR14, UPT, UPT, UR12, 0x18, URZ ;  /* 0x000000180c0e7890 */ /* 0x000fe2000fffe0ff */
[----:B------:R-:W-:Y:S02]  /*0d30*/  UMOV UR6, UR4 ;  /* 0x0000000400067c82 */ /* 0x000fe40008000000 */
[----:B------:R-:W-:-:S09]  /*0d40*/  IMAD R8, R6, 0x6, R9 ;  /* 0x0000000606087824 */ /* 0x000fd200078e0209 */
.L_x_243:
[----:B0-----:R-:W2:Y:S01]  /*0d50*/  LDL.64 R12, [UR13+-0x18] ;  /* 0xffffe80dff0c7983 */ /* 0x001ea20008100a00 */
[----:B------:R-:W-:Y:S01]  /*0d60*/  UIADD3 UR6, UPT, UPT, UR6, 0x1, URZ ;  /* 0x0000000106067890 */ /* 0x000fe2000fffe0ff */
[----:B------:R-:W-:Y:S01]  /*0d70*/  BSSY.RECONVERGENT B1, `(.L_x_218) ;  /* 0x000007d000017945 */ /* 0x000fe20003800200 */
[----:B------:R-:W-:Y:S01]  /*0d80*/  CS2R R10, SRZ ;  /* 0x00000000000a7805 */ /* 0x000fe2000001ff00 */
[----:B--2---:R-:W0:Y:S02]  /*0d90*/  I2F.F64.U64 R12, R12 ;  /* 0x0000000c000c7312 */ /* 0x004e240000301800 */
[----:B0-----:R-:W-:-:S08]  /*0da0*/  DMUL R22, R12, 2.384185791015625e-07 ;  /* 0x3e9000000c167828 */ /* 0x001fd00000000000 */
[----:B------:R-:W-:-:S14]  /*0db0*/  DSETP.GT.AND P0, PT, R22, RZ, PT ;  /* 0x000000ff1600722a */ /* 0x000fdc0003f04000 */
[----:B------:R-:W-:Y:S05]  /*0dc0*/  @!P0 BRA `(.L_x_219) ;  /* 0x0000000400dc8947 */ /* 0x000fea0003800000 */
[----:B------:R-:W2:Y:S04]  /*0dd0*/  LDL.64 R10, [UR14+-0x8] ;  /* 0xfffff80eff0a7983 */ /* 0x000ea80008100a00 */
[----:B------:R-:W3:Y:S01]  /*0de0*/  LDL.64 R12, [UR12] ;  /* 0x0000000cff0c7983 */ /* 0x000ee20008100a00 */
[----:B------:R-:W-:Y:S01]  /*0df0*/  FSETP.GEU.AND P1, PT, |R23|, 6.5827683646048100446e-37, PT ;  /* 0x036000001700780b */ /* 0x000fe20003f2e200 */
[----:B------:R-:W-:Y:S01]  /*0e00*/  BSSY.RECONVERGENT B2, `(.L_x_220) ;  /* 0x0000017000027945 */ /* 0x000fe20003800200 */
[----:B--2---:R-:W0:Y:S08]  /*0e10*/  I2F.F64.U64 R10, R10 ;  /* 0x0000000a000a7312 */ /* 0x004e300000301800 */
[----:B---3--:R-:W1:Y:S01]  /*0e20*/  I2F.F64.U64 R12, R12 ;  /* 0x0000000c000c7312 */ /* 0x008e620000301800 */
[----:B0-----:R-:W-:-:S02]  /*0e30*/  DMUL R16, R10, 2.384185791015625e-07 ;  /* 0x3e9000000a107828 */ /* 0x001fc40000000000 */
[----:B-1----:R-:W-:-:S08]  /*0e40*/  DMUL R14, R12, 2.384185791015625e-07 ;  /* 0x3e9000000c0e7828 */ /* 0x002fd00000000000 */
[----:B------:R-:W-:Y:S01]  /*0e50*/  DMUL R16, R16, R14 ;  /* 0x0000000e10107228 */ /* 0x000fe20000000000 */
[----:B------:R-:W-:-:S05]  /*0e60*/  IMAD.MOV.U32 R14, RZ, RZ, 0x1 ;  /* 0x00000001ff0e7424 */ /* 0x000fca00078e00ff */
[----:B------:R-:W0:Y:S02]  /*0e70*/  MUFU.RCP64H R15, R17 ;  /* 0x00000011000f7308 */ /* 0x000e240000001800 */
[----:B0-----:R-:W-:-:S08]  /*0e80*/  DFMA R18, -R16, R14, 1 ;  /* 0x3ff000001012742b */ /* 0x001fd0000000010e */
        /* <DEDUP_REMOVED lines=13> */
[----:B------:R-:W-:Y:S05]  /*0f60*/  CALL.REL.NOINC `($__internal_3_$__cuda_sm20_div_rn_f64_full) ;  /* 0x0000003c00487944 */ /* 0x000fea0003c00000 */
.L_x_221:
[----:B------:R-:W-:Y:S05]  /*0f70*/  BSYNC.RECONVERGENT B2 ;  /* 0x0000000000027941 */ /* 0x000fea0003800200 */
.L_x_220:
[----:B------:R-:W-:Y:S01]  /*0f80*/  ISETP.GT.AND P0, PT, R13, 0xfffff, PT ;  /* 0x000fffff0d00780c */ /* 0x000fe20003f04270 */
[--C-:B------:R-:W-:Y:S01]  /*0f90*/  IMAD.MOV.U32 R10, RZ, RZ, R12.reuse ;  /* 0x000000ffff0a7224 */ /* 0x100fe200078e000c */
[----:B------:R-:W-:Y:S01]  /*0fa0*/  MOV R9, R13 ;  /* 0x0000000d00097202 */ /* 0x000fe20000000f00 */
[----:B------:R-:W-:Y:S01]  /*0fb0*/  IMAD.MOV.U32 R11, RZ, RZ, R13 ;  /* 0x000000ffff0b7224 */ /* 0x000fe200078e000d */
[----:B------:R-:W-:Y:S01]  /*0fc0*/  BSSY.RECONVERGENT B0, `(.L_x_222) ;  /* 0x0000050000007945 */ /* 0x000fe20003800200 */
[----:B------:R-:W-:-:S08]  /*0fd0*/  IMAD.MOV.U32 R16, RZ, RZ, R12 ;  /* 0x000000ffff107224 */ /* 0x000fd000078e000c */
[----:B------:R-:W-:-:S10]  /*0fe0*/  @!P0 DMUL R10, R10, 1.80143985094819840000e+16 ;  /* 0x435000000a0a8828 */ /* 0x000fd40000000000 */
[----:B------:R-:W-:Y:S02]  /*0ff0*/  @!P0 IMAD.MOV.U32 R9, RZ, RZ, R11 ;  /* 0x000000ffff098224 */ /* 0x000fe400078e000b */
[----:B------:R-:W-:Y:S02]  /*1000*/  @!P0 IMAD.MOV.U32 R16, RZ, RZ, R10 ;  /* 0x000000ffff108224 */ /* 0x000fe400078e000a */
[----:B------:R-:W-:-:S05]  /*1010*/  VIADD R0, R9, 0xffffffff ;  /* 0xffffffff09007836 */ /* 0x000fca0000000000 */
[----:B------:R-:W-:Y:S01]  /*1020*/  ISETP.GT.U32.AND P1, PT, R0, 0x7feffffe, PT ;  /* 0x7feffffe0000780c */ /* 0x000fe20003f24070 */
[----:B------:R-:W-:Y:S02]  /*1030*/  IMAD.MOV.U32 R0, RZ, RZ, -0x3ff ;  /* 0xfffffc01ff007424 */ /* 0x000fe400078e00ff */
[----:B------:R-:W-:-:S10]  /*1040*/  @!P0 IMAD.MOV.U32 R0, RZ, RZ, -0x435 ;  /* 0xfffffbcbff008424 */ /* 0x000fd400078e00ff */
[----:B------:R-:W-:Y:S05]  /*1050*/  @P1 BRA `(.L_x_223) ;  /* 0x0000000400001947 */ /* 0x000fea0003800000 */
[C---:B------:R-:W-:Y:S01]  /*1060*/  LOP3.LUT R10, R9.reuse, 0xfffff, RZ, 0xc0, !PT ;  /* 0x000fffff090a7812 */ /* 0x040fe200078ec0ff */
[----:B------:R-:W-:Y:S01]  /*1070*/  IMAD.MOV.U32 R14, RZ, RZ, RZ ;  /* 0x000000ffff0e7224 */ /* 0x000fe200078e00ff */
[----:B------:R-:W-:Y:S01]  /*1080*/  UMOV UR16, 0x3ae80f1e ;  /* 0x3ae80f1e00107882 */ /* 0x000fe20000000000 */
[----:B------:R-:W-:Y:S01]  /*1090*/  IMAD.MOV.U32 R20, RZ, RZ, -0x748574fc ;  /* 0x8b7a8b04ff147424 */ /* 0x000fe200078e00ff */
[----:B------:R-:W-:Y:S01]  /*10a0*/  LOP3.LUT R17, R10, 0x3ff00000, RZ, 0xfc, !PT ;  /* 0x3ff000000a117812 */ /* 0x000fe200078efcff */
[----:B------:R-:W-:Y:S01]  /*10b0*/  IMAD.MOV.U32 R21, RZ, RZ, 0x3ed0ee25 ;  /* 0x3ed0ee25ff157424 */ /* 0x000fe200078e00ff */
[----:B------:R-:W-:Y:S01]  /*10c0*/  UMOV UR17, 0x3eb1380b ;  /* 0x3eb1380b00117882 */ /* 0x000fe20000000000 */
[----:B------:R-:W-:Y:S01]  /*10d0*/  LEA.HI R0, R9, R0, RZ, 0xc ;  /* 0x0000000009007211 */ /* 0x000fe200078f60ff */
[----:B------:R-:W-:Y:S01]  /*10e0*/  UMOV UR18, 0x80000000 ;  /* 0x8000000000127882 */ /* 0x000fe20000000000 */
[----:B------:R-:W-:Y:S01]  /*10f0*/  ISETP.GE.U32.AND P0, PT, R17, 0x3ff6a09f, PT ;  /* 0x3ff6a09f1100780c */ /* 0x000fe20003f06070 */
[----:B------:R-:W-:-:S12]  /*1100*/  UMOV UR19, 0x43300000 ;  /* 0x4330000000137882 */ /* 0x000fd80000000000 */
[----:B------:R-:W-:Y:S02]  /*1110*/  @P0 VIADD R11, R17, 0xfff00000 ;  /* 0xfff00000110b0836 */ /* 0x000fe40000000000 */
[----:B------:R-:W-:-:S03]  /*1120*/  @P0 VIADD R0, R0, 0x1 ;  /* 0x0000000100000836 */ /* 0x000fc60000000000 */
[----:B------:R-:W-:-:S06]  /*1130*/  @P0 MOV R17, R11 ;  /* 0x0000000b00110202 */ /* 0x000fcc0000000f00 */
[C---:B------:R-:W-:Y:S02]  /*1140*/  DADD R18, R16.reuse, 1 ;  /* 0x3ff0000010127429 */ /* 0x040fe40000000000 */
[----:B------:R-:W-:-:S04]  /*1150*/  DADD R16, R16, -1 ;  /* 0xbff0000010107429 */ /* 0x000fc80000000000 */
[----:B------:R-:W0:Y:S02]  /*1160*/  MUFU.RCP64H R15, R19 ;  /* 0x00000013000f7308 */ /* 0x000e240000001800 */
[----:B0-----:R-:W-:-:S08]  /*1170*/  DFMA R10, -R18, R14, 1 ;  /* 0x3ff00000120a742b */ /* 0x001fd0000000010e */
[----:B------:R-:W-:-:S08]  /*1180*/  DFMA R10, R10, R10, R10 ;  /* 0x0000000a0a0a722b */ /* 0x000fd0000000000a */
[----:B------:R-:W-:-:S08]  /*1190*/  DFMA R14, R14, R10, R14 ;  /* 0x0000000a0e0e722b */ /* 0x000fd0000000000e */
[----:B------:R-:W-:-:S08]  /*11a0*/  DMUL R12, R16, R14 ;  /* 0x0000000e100c7228 */ /* 0x000fd00000000000 */
[----:B------:R-:W-:-:S08]  /*11b0*/  DFMA R12, R16, R14, R12 ;  /* 0x0000000e100c722b */ /* 0x000fd0000000000c */
[----:B------:R-:W-:Y:S02]  /*11c0*/  DMUL R10, R12, R12 ;  /* 0x0000000c0c0a7228 */ /* 0x000fe40000000000 */
[----:B------:R-:W-:-:S06]  /*11d0*/  DADD R24, R16, -R12 ;  /* 0x0000000010187229 */ /* 0x000fcc000000080c */
[----:B------:R-:W-:Y:S01]  /*11e0*/  DFMA R18, R10, UR16, R20 ;  /* 0x000000100a127c2b */ /* 0x000fe20008000014 */
[----:B------:R-:W-:Y:S01]  /*11f0*/  UMOV UR16, 0x9f02676f ;  /* 0x9f02676f00107882 */ /* 0x000fe20000000000 */
[----:B------:R-:W-:Y:S01]  /*1200*/  UMOV UR17, 0x3ef3b266 ;  /* 0x3ef3b26600117882 */ /* 0x000fe20000000000 */
[----:B------:R-:W-:-:S05]  /*1210*/  DADD R24, R24, R24 ;  /* 0x0000000018187229 */ /* 0x000fca0000000018 */
[----:B------:R-:W-:Y:S01]  /*1220*/  DFMA R18, R10, R18, UR16 ;  /* 0x000000100a127e2b */ /* 0x000fe20008000012 */
[----:B------:R-:W-:Y:S01]  /*1230*/  UMOV UR16, 0xa9ab0956 ;  /* 0xa9ab095600107882 */ /* 0x000fe20000000000 */
[----:B------:R-:W-:Y:S01]  /*1240*/  UMOV UR17, 0x3f1745cb ;  /* 0x3f1745cb00117882 */ /* 0x000fe20000000000 */
[----:B------:R-:W-:-:S05]  /*1250*/  DFMA R24, R16, -R12, R24 ;  /* 0x8000000c1018722b */ /* 0x000fca0000000018 */
[----:B------:R-:W-:Y:S01]  /*1260*/  DFMA R18, R10, R18, UR16 ;  /* 0x000000100a127e2b */ /* 0x000fe20008000012 */
[----:B------:R-:W-:Y:S01]  /*1270*/  UMOV UR16, 0x2d1b5154 ;  /* 0x2d1b515400107882 */ /* 0x000fe20000000000 */
[----:B------:R-:W-:Y:S01]  /*1280*/  UMOV UR17, 0x3f3c71c7 ;  /* 0x3f3c71c700117882 */ /* 0x000fe20000000000 */
[----:B------:R-:W-:-:S05]  /*1290*/  DMUL R14, R14, R24 ;  /* 0x000000180e0e7228 */ /* 0x000fca0000000000 */
[----:B------:R-:W-:Y:S01]  /*12a0*/  DFMA R20, R10, R18, UR16 ;  /* 0x000000100a147e2b */ /* 0x000fe20008000012 */
[----:B------:R-:W-:Y:S01]  /*12b0*/  UMOV UR16, 0x923be72d ;  /* 0x923be72d00107882 */ /* 0x000fe20000000000 */
[----:B------:R-:W-:Y:S01]  /*12c0*/  UMOV UR17, 0x3f624924 ;  /* 0x3f62492400117882 */ /* 0x000fe20000000000 */
[----:B------:R-:W-:Y:S01]  /*12d0*/  LOP3.LUT R18, R0, 0x80000000, RZ, 0x3c, !PT ;  /* 0x8000000000127812 */ /* 0x000fe200078e3cff */
[----:B------:R-:W-:-:S04]  /*12e0*/  IMAD.MOV.U32 R19, RZ, RZ, 0x43300000 ;  /* 0x43300000ff137424 */ /* 0x000fc800078e00ff */
[----:B------:R-:W-:Y:S01]  /*12f0*/  DFMA R20, R10, R20, UR16 ;  /* 0x000000100a147e2b */ /* 0x000fe20008000014 */
[----:B------:R-:W-:Y:S01]  /*1300*/  UMOV UR16, 0x9999a3c4 ;  /* 0x9999a3c400107882 */ /* 0x000fe20000000000 */
[----:B------:R-:W-:Y:S01]  /*1310*/  UMOV UR17, 0x3f899999 ;  /* 0x3f89999900117882 */ /* 0x000fe20000000000 */
[----:B------:R-:W-:Y:S01]  /*1320*/  DADD R18, R18, -UR18 ;  /* 0x8000001212127e29 */ /* 0x000fe20008000000 */
[----:B------:R-:W-:Y:S01]  /*1330*/  UMOV UR18, 0xfefa39ef ;  /* 0xfefa39ef00127882 */ /* 0x000fe20000000000 */
[----:B------:R-:W-:-:S03]  /*1340*/  UMOV UR19, 0x3fe62e42 ;  /* 0x3fe62e4200137882 */ /* 0x000fc60000000000 */
[----:B------:R-:W-:Y:S01]  /*1350*/  DFMA R20, R10, R20, UR16 ;  /* 0x000000100a147e2b */ /* 0x000fe20008000014 */
[----:B------:R-:W-:Y:S01]  /*1360*/  UMOV UR16, 0x55555554 ;  /* 0x5555555400107882 */ /* 0x000fe20000000000 */
[----:B------:R-:W-:Y:S01]  /*1370*/  UMOV UR17, 0x3fb55555 ;  /* 0x3fb5555500117882 */ /* 0x000fe20000000000 */
[----:B------:R-:W-:-:S05]  /*1380*/  DFMA R16, R18, UR18, R12 ;  /* 0x0000001212107c2b */ /* 0x000fca000800000c */
[----:B------:R-:W-:Y:S01]  /*1390*/  DFMA R20, R10, R20, UR16 ;  /* 0x000000100a147e2b */ /* 0x000fe20008000014 */
[----:B------:R-:W-:Y:S01]  /*13a0*/  UMOV UR16, 0xfefa39ef ;  /* 0xfefa39ef00107882 */ /* 0x000fe20000000000 */
[----:B------:R-:W-:Y:S02]  /*13b0*/  UMOV UR17, 0x3fe62e42 ;  /* 0x3fe62e4200117882 */ /* 0x000fe40000000000 */
[----:B------:R-:W-:Y:S01]  /*13c0*/  DFMA R24, R18, -UR16, R16 ;  /* 0x8000001012187c2b */ /* 0x000fe20008000010 */
[----:B------:R-:W-:Y:S01]  /*13d0*/  UMOV UR16, 0x3b39803f ;  /* 0x3b39803f00107882 */ /* 0x000fe20000000000 */
[----:B------:R-:W-:Y:S02]  /*13e0*/  UMOV UR17, 0x3c7abc9e ;  /* 0x3c7abc9e00117882 */ /* 0x000fe40000000000 */
[----:B------:R-:W-:-:S04]  /*13f0*/  DMUL R20, R10, R20 ;  /* 0x000000140a147228 */ /* 0x000fc80000000000 */
[----:B------:R-:W-:-:S04]  /*1400*/  DADD R24, -R12, R24 ;  /* 0x000000000c187229 */ /* 0x000fc80000000118 */
[----:B------:R-:W-:-:S08]  /*1410*/  DFMA R14, R12, R20, R14 ;  /* 0x000000140c0e722b */ /* 0x000fd0000000000e */
[----:B------:R-:W-:-:S08]  /*1420*/  DADD R14, R14, -R24 ;  /* 0x000000000e0e7229 */ /* 0x000fd00000000818 */
[----:B------:R-:W-:-:S08]  /*1430*/  DFMA R14, R18, UR16, R14 ;  /* 0x00000010120e7c2b */ /* 0x000fd0000800000e */
[----:B------:R-:W-:Y:S01]  /*1440*/  DADD R14, R16, R14 ;  /* 0x00000000100e7229 */ /* 0x000fe2000000000e */
[----:B------:R-:W-:Y:S10]  /*1450*/  BRA `(.L_x_224) ;  /* 0x0000000000187947 */ /* 0x000ff40003800000 */
.L_x_223:
[----:B------:R-:W-:Y:S01]  /*1460*/  IMAD.MOV.U32 R12, RZ, RZ, 0x0 ;  /* 0x00000000ff0c7424 */ /* 0x000fe200078e00ff */
[----:B------:R-:W-:Y:S01]  /*1470*/  LOP3.LUT P0, RZ, R11, 0x7fffffff, RZ, 0xc0, !PT ;  /* 0x7fffffff0bff7812 */ /* 0x000fe2000780c0ff */
[----:B------:R-:W-:-:S06]  /*1480*/  IMAD.MOV.U32 R13, RZ, RZ, 0x7ff00000 ;  /* 0x7ff00000ff0d7424 */ /* 0x000fcc00078e00ff */
[----:B------:R-:W-:-:S10]  /*1490*/  DFMA R12, R10, R12, +INF ;  /* 0x7ff000000a0c742b */ /* 0x000fd4000000000c */
[----:B------:R-:W-:Y:S02]  /*14a0*/  FSEL R14, R12, RZ, P0 ;  /* 0x000000ff0c0e7208 */ /* 0x000fe40000000000 */
[----:B------:R-:W-:-:S07]  /*14b0*/  FSEL R15, R13, -QNAN , P0 ;  /* 0xfff000000d0f7808 */ /* 0x000fce0000000000 */
.L_x_224:
[----:B------:R-:W-:Y:S05]  /*14c0*/  BSYNC.RECONVERGENT B0 ;  /* 0x0000000000007941 */ /* 0x000fea0003800200 */
.L_x_222:
[----:B------:R-:W-:Y:S01]  /*14d0*/  UMOV UR16, 0xffda0d24 ;  /* 0xffda0d2400107882 */ /* 0x000fe20000000000 */
[----:B------:R-:W-:Y:S02]  /*14e0*/  UMOV UR17, 0x3c7777d0 ;  /* 0x3c7777d000117882 */ /* 0x000fe40000000000 */
[----:B------:R-:W-:Y:S01]  /*14f0*/  DMUL R10, R14, UR16 ;  /* 0x000000100e0a7c28 */ /* 0x000fe20008000000 */
[----:B------:R-:W-:Y:S01]  /*1500*/  UMOV UR16, 0x652b82fe ;  /* 0x652b82fe00107882 */ /* 0x000fe20000000000 */
[----:B------:R-:W-:-:S06]  /*1510*/  UMOV UR17, 0x3ff71547 ;  /* 0x3ff7154700117882 */ /* 0x000fcc0000000000 */
[----:B------:R-:W-:-:S08]  /*1520*/  DFMA R10, R14, UR16, R10 ;  /* 0x000000100e0a7c2b */ /* 0x000fd0000800000a */
[----:B------:R-:W-:-:S11]  /*1530*/  DFMA R10, R22, R10, RZ ;  /* 0x0000000a160a722b */ /* 0x000fd600000000ff */
.L_x_219:
[----:B------:R-:W-:Y:S05]  /*1540*/  BSYNC.RECONVERGENT B1 ;  /* 0x0000000000017941 */ /* 0x000fea0003800200 */
.L_x_218:
[----:B------:R-:W2:Y:S01]  /*1550*/  LDL.64 R12, [UR13+-0x10] ;  /* 0xfffff00dff0c7983 */ /* 0x000ea20008100a00 */
[----:B------:R-:W-:Y:S01]  /*1560*/  BSSY.RECONVERGENT B1, `(.L_x_225) ;  /* 0x0000079000017945 */ /* 0x000fe20003800200 */
[----:B--2---:R-:W0:Y:S02]  /*1570*/  I2F.F64.U64 R12, R12 ;  /* 0x0000000c000c7312 */ /* 0x004e240000301800 */
[----:B0-----:R-:W-:-:S08]  /*1580*/  DMUL R22, R12, 2.384185791015625e-07 ;  /* 0x3e9000000c167828 */ /* 0x001fd00000000000 */
[----:B------:R-:W-:-:S14]  /*1590*/  DSETP.GT.AND P0, PT, R22, RZ, PT ;  /* 0x000000ff1600722a */ /* 0x000fdc0003f04000 */
[----:B------:R-:W-:Y:S05]  /*15a0*/  @!P0 BRA `(.L_x_226) ;  /* 0x0000000400d08947 */ /* 0x000fea0003800000 */
[----:B------:R-:W2:Y:S04]  /*15b0*/  LDL.64 R12, [UR14] ;  /* 0x0000000eff0c7983 */ /* 0x000ea80008100a00 */
        /* <DEDUP_REMOVED lines=8> */
[----:B------:R-:W-:-:S05]  /*1640*/  MOV R18, 0x1 ;  /* 0x0000000100127802 */ /* 0x000fca0000000f00 */
        /* <DEDUP_REMOVED lines=16> */
.L_x_228:
[----:B------:R-:W-:Y:S05]  /*1750*/  BSYNC.RECONVERGENT B2 ;  /* 0x0000000000027941 */ /* 0x000fea0003800200 */
.L_x_227:
[----:B------:R-:W-:Y:S01]  /*1760*/  ISETP.GT.AND P0, PT, R13, 0xfffff, PT ;  /* 0x000fffff0d00780c */ /* 0x000fe20003f04270 */
[----:B------:R-:W-:Y:S01]  /*1770*/  IMAD.MOV.U32 R14, RZ, RZ, R12 ;  /* 0x000000ffff0e7224 */ /* 0x000fe200078e000c */
[----:B------:R-:W-:Y:S01]  /*1780*/  BSSY.RECONVERGENT B0, `(.L_x_229) ;  /* 0x000004f000007945 */ /* 0x000fe20003800200 */
[--C-:B------:R-:W-:Y:S02]  /*1790*/  IMAD.MOV.U32 R15, RZ, RZ, R13.reuse ;  /* 0x000000ffff0f7224 */ /* 0x100fe400078e000d */
[----:B------:R-:W-:-:S08]  /*17a0*/  IMAD.MOV.U32 R0, RZ, RZ, R13 ;  /* 0x000000ffff007224 */ /* 0x000fd000078e000d */
[----:B------:R-:W-:-:S10]  /*17b0*/  @!P0 DMUL R14, R14, 1.80143985094819840000e+16 ;  /* 0x435000000e0e8828 */ /* 0x000fd40000000000 */
[----:B------:R-:W-:Y:S02]  /*17c0*/  @!P0 IMAD.MOV.U32 R0, RZ, RZ, R15 ;  /* 0x000000ffff008224 */ /* 0x000fe400078e000f */
[----:B------:R-:W-:Y:S02]  /*17d0*/  @!P0 IMAD.MOV.U32 R12, RZ, RZ, R14 ;  /* 0x000000ffff0c8224 */ /* 0x000fe400078e000e */
[----:B------:R-:W-:-:S05]  /*17e0*/  VIADD R9, R0, 0xffffffff ;  /* 0xffffffff00097836 */ /* 0x000fca0000000000 */
[----:B------:R-:W-:Y:S01]  /*17f0*/  ISETP.GE.U32.AND P1, PT, R9, 0x7fefffff, PT ;  /* 0x7fefffff0900780c */ /* 0x000fe20003f26070 */
[----:B------:R-:W-:Y:S02]  /*1800*/  IMAD.MOV.U32 R9, RZ, RZ, -0x3ff ;  /* 0xfffffc01ff097424 */ /* 0x000fe400078e00ff */
[----:B------:R-:W-:-:S10]  /*1810*/  @!P0 IMAD.MOV.U32 R9, RZ, RZ, -0x435 ;  /* 0xfffffbcbff098424 */ /* 0x000fd400078e00ff */
[----:B------:R-:W-:Y:S01]  /*1820*/  @P1 MOV R16, 0x0 ;  /* 0x0000000000101802 */ /* 0x000fe20000000f00 */
[----:B------:R-:W-:Y:S01]  /*1830*/  @P1 IMAD.MOV.U32 R17, RZ, RZ, 0x7ff00000 ;  /* 0x7ff00000ff111424 */ /* 0x000fe200078e00ff */
[----:B------:R-:W-:-:S05]  /*1840*/  @P1 LOP3.LUT P2, RZ, R15, 0x7fffffff, RZ, 0xc0, !PT ;  /* 0x7fffffff0fff1812 */ /* 0x000fca000784c0ff */
[----:B------:R-:W-:-:S10]  /*1850*/  @P1 DFMA R16, R14, R16, +INF ;  /* 0x7ff000000e10142b */ /* 0x000fd40000000010 */
[----:B------:R-:W-:Y:S02]  /*1860*/  @P1 FSEL R18, R16, RZ, P2 ;  /* 0x000000ff10121208 */ /* 0x000fe40001000000 */
[----:B------:R-:W-:Y:S01]  /*1870*/  @P1 FSEL R19, R17, -QNAN , P2 ;  /* 0xfff0000011131808 */ /* 0x000fe20001000000 */
[----:B------:R-:W-:Y:S06]  /*1880*/  @P1 BRA `(.L_x_230) ;  /* 0x0000000000f81947 */ /* 0x000fec0003800000 */
[C---:B------:R-:W-:Y:S01]  /*1890*/  LOP3.LUT R13, R0.reuse, 0xfffff, RZ, 0xc0, !PT ;  /* 0x000fffff000d7812 */ /* 0x040fe200078ec0ff */
[----:B------:R-:W-:Y:S01]  /*18a0*/  IMAD.MOV.U32 R18, RZ, RZ, R12 ;  /* 0x000000ffff127224 */ /* 0x000fe200078e000c */
[----:B------:R-:W-:Y:S01]  /*18b0*/  MOV R12, RZ ;  /* 0x000000ff000c7202 */ /* 0x000fe20000000f00 */
[----:B------:R-:W-:Y:S01]  /*18c0*/  IMAD.MOV.U32 R24, RZ, RZ, -0x748574fc ;  /* 0x8b7a8b04ff187424 */ /* 0x000fe200078e00ff */
[----:B------:R-:W-:Y:S01]  /*18d0*/  LOP3.LUT R19, R13, 0x3ff00000, RZ, 0xfc, !PT ;  /* 0x3ff000000d137812 */ /* 0x000fe200078efcff */
[----:B------:R-:W-:Y:S01]  /*18e0*/  IMAD.MOV.U32 R25, RZ, RZ, 0x3ed0ee25 ;  /* 0x3ed0ee25ff197424 */ /* 0x000fe200078e00ff */
[----:B------:R-:W-:Y:S01]  /*18f0*/  UMOV UR16, 0x3ae80f1e ;  /* 0x3ae80f1e00107882 */ /* 0x000fe20000000000 */
[----:B------:R-:W-:Y:S01]  /*1900*/  UMOV UR17, 0x3eb1380b ;  /* 0x3eb1380b00117882 */ /* 0x000fe20000000000 */
[----:B------:R-:W-:Y:S02]  /*1910*/  ISETP.GE.U32.AND P0, PT, R19, 0x3ff6a09f, PT ;  /* 0x3ff6a09f1300780c */ /* 0x000fe40003f06070 */
[----:B------:R-:W-:-:S11]  /*1920*/  LEA.HI R0, R0, R9, RZ, 0xc ;  /* 0x0000000900007211 */ /* 0x000fd600078f60ff */
[----:B------:R-:W-:Y:S02]  /*1930*/  @P0 VIADD R13, R19, 0xfff00000 ;  /* 0xfff00000130d0836 */ /* 0x000fe40000000000 */
[----:B------:R-:W-:Y:S02]  /*1940*/  @P0 VIADD R0, R0, 0x1 ;  /* 0x0000000100000836 */ /* 0x000fe40000000000 */
[----:B------:R-:W-:-:S06]  /*1950*/  @P0 IMAD.MOV.U32 R19, RZ, RZ, R13 ;  /* 0x000000ffff130224 */ /* 0x000fcc00078e000d */
        /* <DEDUP_REMOVED lines=8> */
[----:B------:R-:W-:-:S08]  /*19e0*/  DMUL R16, R14, R14 ;  /* 0x0000000e0e107228 */ /* 0x000fd00000000000 */
[----:B------:R-:W-:Y:S01]  /*19f0*/  DFMA R20, R16, UR16, R24 ;  /* 0x0000001010147c2b */ /* 0x000fe20008000018 */
[----:B------:R-:W-:Y:S01]  /*1a00*/  UMOV UR16, 0x9f02676f ;  /* 0x9f02676f00107882 */ /* 0x000fe20000000000 */
[----:B------:R-:W-:Y:S01]  /*1a10*/  UMOV UR17, 0x3ef3b266 ;  /* 0x3ef3b26600117882 */ /* 0x000fe20000000000 */
[----:B------:R-:W-:-:S05]  /*1a20*/  DADD R24, R18, -R14 ;  /* 0x0000000012187229 */ /* 0x000fca000000080e */
[----:B------:R-:W-:Y:S01]  /*1a30*/  DFMA R20, R16, R20, UR16 ;  /* 0x0000001010147e2b */ /* 0x000fe20008000014 */
        /* <DEDUP_REMOVED lines=10> */
[----:B------:R-:W-:Y:S01]  /*1ae0*/  LOP3.LUT R20, R0, 0x80000000, RZ, 0x3c, !PT ;  /* 0x8000000000147812 */ /* 0x000fe200078e3cff */
[----:B------:R-:W-:Y:S01]  /*1af0*/  IMAD.MOV.U32 R21, RZ, RZ, 0x43300000 ;  /* 0x43300000ff157424 */ /* 0x000fe200078e00ff */
[----:B------:R-:W-:-:S03]  /*1b00*/  DMUL R24, R12, R24 ;  /* 0x000000180c187228 */ /* 0x000fc60000000000 */
[----:B------:R-:W-:Y:S01]  /*1b10*/  DFMA R26, R16, R26, UR16 ;  /* 0x00000010101a7e2b */ /* 0x000fe2000800001a */
[----:B------:R-:W-:Y:S01]  /*1b20*/  UMOV UR16, 0x9999a3c4 ;  /* 0x9999a3c400107882 */ /* 0x000fe20000000000 */
[----:B------:R-:W-:-:S06]  /*1b30*/  UMOV UR17, 0x3f899999 ;  /* 0x3f89999900117882 */ /* 0x000fcc0000000000 */
[----:B------:R-:W-:Y:S01]  /*1b40*/  DFMA R26, R16, R26, UR16 ;  /* 0x00000010101a7e2b */ /* 0x000fe2000800001a */
[----:B------:R-:W-:Y:S01]  /*1b50*/  UMOV UR16, 0x80000000 ;  /* 0x8000000000107882 */ /* 0x000fe20000000000 */
[----:B------:R-:W-:Y:S02]  /*1b60*/  UMOV UR17, 0x43300000 ;  /* 0x4330000000117882 */ /* 0x000fe40000000000 */
[----:B------:R-:W-:Y:S01]  /*1b70*/  DADD R20, R20, -UR16 ;  /* 0x8000001014147e29 */ /* 0x000fe20008000000 */
[----:B------:R-:W-:Y:S01]  /*1b80*/  UMOV UR16, 0x55555554 ;  /* 0x5555555400107882 */ /* 0x000fe20000000000 */
[----:B------:R-:W-:Y:S02]  /*1b90*/  UMOV UR17, 0x3fb55555 ;  /* 0x3fb5555500117882 */ /* 0x000fe40000000000 */
[----:B------:R-:W-:Y:S01]  /*1ba0*/  DFMA R26, R16, R26, UR16 ;  /* 0x00000010101a7e2b */ /* 0x000fe2000800001a */
[----:B------:R-:W-:Y:S01]  /*1bb0*/  UMOV UR16, 0xfefa39ef ;  /* 0xfefa39ef00107882 */ /* 0x000fe20000000000 */
[----:B------:R-:W-:-:S02]  /*1bc0*/  UMOV UR17, 0x3fe62e42 ;  /* 0x3fe62e4200117882 */ /* 0x000fc40000000000 */
[----:B------:R-:W-:-:S04]  /*1bd0*/  DFMA R18, R20, UR16, R14 ;  /* 0x0000001014127c2b */ /* 0x000fc8000800000e */
[----:B------:R-:W-:-:S04]  /*1be0*/  DMUL R26, R16, R26 ;  /* 0x0000001a101a7228 */ /* 0x000fc80000000000 */
[----:B------:R-:W-:Y:S01]  /*1bf0*/  DFMA R12, R20, -UR16, R18 ;  /* 0x80000010140c7c2b */ /* 0x000fe20008000012 */
[----:B------:R-:W-:Y:S01]  /*1c00*/  UMOV UR16, 0x3b39803f ;  /* 0x3b39803f00107882 */ /* 0x000fe20000000000 */
[----:B------:R-:W-:Y:S02]  /*1c10*/  UMOV UR17, 0x3c7abc9e ;  /* 0x3c7abc9e00117882 */ /* 0x000fe40000000000 */
[----:B------:R-:W-:-:S04]  /*1c20*/  DFMA R24, R14, R26, R24 ;  /* 0x0000001a0e18722b */ /* 0x000fc80000000018 */
[----:B------:R-:W-:-:S08]  /*1c30*/  DADD R12, -R14, R12 ;  /* 0x000000000e0c7229 */ /* 0x000fd0000000010c */
[----:B------:R-:W-:-:S08]  /*1c40*/  DADD R12, R24, -R12 ;  /* 0x00000000180c7229 */ /* 0x000fd0000000080c */
[----:B------:R-:W-:-:S08]  /*1c50*/  DFMA R12, R20, UR16, R12 ;  /* 0x00000010140c7c2b */ /* 0x000fd0000800000c */
[----:B------:R-:W-:-:S11]  /*1c60*/  DADD R18, R18, R12 ;  /* 0x0000000012127229 */ /* 0x000fd6000000000c */
.L_x_230:
[----:B------:R-:W-:Y:S05]  /*1c70*/  BSYNC.RECONVERGENT B0 ;  /* 0x0000000000007941 */ /* 0x000fea0003800200 */
.L_x_229:
[----:B------:R-:W-:Y:S01]  /*1c80*/  UMOV UR16, 0xffda0d24 ;  /* 0xffda0d2400107882 */ /* 0x000fe20000000000 */
[----:B------:R-:W-:Y:S02]  /*1c90*/  UMOV UR17, 0x3c7777d0 ;  /* 0x3c7777d000117882 */ /* 0x000fe40000000000 */
[----:B------:R-:W-:Y:S01]  /*1ca0*/  DMUL R12, R18, UR16 ;  /* 0x00000010120c7c28 */ /* 0x000fe20008000000 */
[----:B------:R-:W-:Y:S01]  /*1cb0*/  UMOV UR16, 0x652b82fe ;  /* 0x652b82fe00107882 */ /* 0x000fe20000000000 */
[----:B------:R-:W-:-:S06]  /*1cc0*/  UMOV UR17, 0x3ff71547 ;  /* 0x3ff7154700117882 */ /* 0x000fcc0000000000 */
[----:B------:R-:W-:-:S08]  /*1cd0*/  DFMA R12, R18, UR16, R12 ;  /* 0x00000010120c7c2b */ /* 0x000fd0000800000c */
[----:B------:R-:W-:-:S11]  /*1ce0*/  DFMA R10, R22, R12, R10 ;  /* 0x0000000c160a722b */ /* 0x000fd6000000000a */
.L_x_226:
[----:B------:R-:W-:Y:S05]  /*1cf0*/  BSYNC.RECONVERGENT B1 ;  /* 0x0000000000017941 */ /* 0x000fea0003800200 */
.L_x_225:
[----:B------:R-:W2:Y:S01]  /*1d00*/  LDL.64 R12, [UR13+-0x8] ;  /* 0xfffff80dff0c7983 */ /* 0x000ea20008100a00 */
[----:B------:R-:W-:Y:S01]  /*1d10*/  BSSY.RECONVERGENT B1, `(.L_x_231) ;  /* 0x0000079000017945 */ /* 0x000fe20003800200 */
[----:B--2---:R-:W0:Y:S02]  /*1d20*/  I2F.F64.U64 R12, R12 ;  /* 0x0000000c000c7312 */ /* 0x004e240000301800 */
[----:B0-----:R-:W-:-:S08]  /*1d30*/  DMUL R22, R12, 2.384185791015625e-07 ;  /* 0x3e9000000c167828 */ /* 0x001fd00000000000 */
[----:B------:R-:W-:-:S14]  /*1d40*/  DSETP.GT.AND P0, PT, R22, RZ, PT ;  /* 0x000000ff1600722a */ /* 0x000fdc0003f04000 */
[----:B------:R-:W-:Y:S05]  /*1d50*/  @!P0 BRA `(.L_x_232) ;  /* 0x0000000400d08947 */ /* 0x000fea0003800000 */
[----:B------:R-:W2:Y:S04]  /*1d60*/  LDL.64 R12, [UR14+-0x8] ;  /* 0xfffff80eff0c7983 */ /* 0x000ea80008100a00 */
[----:B------:R-:W3:Y:S01]  /*1d70*/  LDL.64 R14, [UR12+0x8] ;  /* 0x0000080cff0e7983 */ /* 0x000ee20008100a00 */
        /* <DEDUP_REMOVED lines=24> */
.L_x_234:
[----:B------:R-:W-:Y:S05]  /*1f00*/  BSYNC.RECONVERGENT B2 ;  /* 0x0000000000027941 */ /* 0x000fea0003800200 */
.L_x_233:
[----:B------:R-:W-:Y:S01]  /*1f10*/  ISETP.GT.AND P0, PT, R13, 0xfffff, PT ;  /* 0x000fffff0d00780c */ /* 0x000fe20003f04270 */
[--C-:B------:R-:W-:Y:S01]  /*1f20*/  IMAD.MOV.U32 R15, RZ, RZ, R13.reuse ;  /* 0x000000ffff0f7224 */ /* 0x100fe200078e000d */
[----:B------:R-:W-:Y:S01]  /*1f30*/  MOV R14, R12 ;  /* 0x0000000c000e7202 */ /* 0x000fe20000000f00 */
[----:B------:R-:W-:Y:S01]  /*1f40*/  IMAD.MOV.U32 R0, RZ, RZ, R13 ;  /* 0x000000ffff007224 */ /* 0x000fe200078e000d */
[----:B------:R-:W-:Y:S09]  /*1f50*/  BSSY.RECONVERGENT B0, `(.L_x_235) ;  /* 0x000004d000007945 */ /* 0x000ff20003800200 */
[----:B------:R-:W-:-:S10]  /*1f60*/  @!P0 DMUL R14, R14, 1.80143985094819840000e+16 ;  /* 0x435000000e0e8828 */ /* 0x000fd40000000000 */
[----:B------:R-:W-:Y:S01]  /*1f70*/  @!P0 IMAD.MOV.U32 R0, RZ, RZ, R15 ;  /* 0x000000ffff008224 */ /* 0x000fe200078e000f */
[----:B------:R-:W-:-:S03]  /*1f80*/  @!P0 MOV R12, R14 ;  /* 0x0000000e000c8202 */ /* 0x000fc60000000f00 */
[----:B------:R-:W-:-:S05]  /*1f90*/  VIADD R9, R0, 0xffffffff ;  /* 0xffffffff00097836 */ /* 0x000fca0000000000 */
[----:B------:R-:W-:Y:S01]  /*1fa0*/  ISETP.GE.U32.AND P1, PT, R9, 0x7fefffff, PT ;  /* 0x7fefffff0900780c */ /* 0x000fe20003f26070 */
[----:B------:R-:W-:Y:S02]  /*1fb0*/  IMAD.MOV.U32 R9, RZ, RZ, -0x3ff ;  /* 0xfffffc01ff097424 */ /* 0x000fe400078e00ff */
[----:B------:R-:W-:-:S10]  /*1fc0*/  @!P0 IMAD.MOV.U32 R9, RZ, RZ, -0x435 ;  /* 0xfffffbcbff098424 */ /* 0x000fd400078e00ff */
[----:B------:R-:W-:Y:S01]  /*1fd0*/  @P1 IMAD.MOV.U32 R16, RZ, RZ, 0x0 ;  /* 0x00000000ff101424 */ /* 0x000fe200078e00ff */
[----:B------:R-:W-:Y:S01]  /*1fe0*/  @P1 LOP3.LUT P2, RZ, R15, 0x7fffffff, RZ, 0xc0, !PT ;  /* 0x7fffffff0fff1812 */ /* 0x000fe2000784c0ff */
[----:B------:R-:W-:-:S06]  /*1ff0*/  @P1 IMAD.MOV.U32 R17, RZ, RZ, 0x7ff00000 ;  /* 0x7ff00000ff111424 */ /* 0x000fcc00078e00ff */
[----:B------:R-:W-:-:S10]  /*2000*/  @P1 DFMA R16, R14, R16, +INF ;  /* 0x7ff000000e10142b */ /* 0x000fd40000000010 */
[----:B------:R-:W-:Y:S02]  /*2010*/  @P1 FSEL R18, R16, RZ, P2 ;  /* 0x000000ff10121208 */ /* 0x000fe40001000000 */
[----:B------:R-:W-:Y:S01]  /*2020*/  @P1 FSEL R19, R17, -QNAN , P2 ;  /* 0xfff0000011131808 */ /* 0x000fe20001000000 */
[----:B------:R-:W-:Y:S06]  /*2030*/  @P1 BRA `(.L_x_236) ;  /* 0x0000000000f81947 */ /* 0x000fec0003800000 */
[C---:B------:R-:W-:Y:S01]  /*2040*/  LOP3.LUT R13, R0.reuse, 0xfffff, RZ, 0xc0, !PT ;  /* 0x000fffff000d7812 */ /* 0x040fe200078ec0ff */
[----:B------:R-:W-:Y:S01]  /*2050*/  IMAD.MOV.U32 R18, RZ, RZ, R12 ;  /* 0x000000ffff127224 */ /* 0x000fe200078e000c */
[----:B------:R-:W-:Y:S01]  /*2060*/  UMOV UR16, 0x3ae80f1e ;  /* 0x3ae80f1e00107882 */ /* 0x000fe20000000000 */
[----:B------:R-:W-:Y:S01]  /*2070*/  IMAD.MOV.U32 R12, RZ, RZ, RZ ;  /* 0x000000ffff0c7224 */ /* 0x000fe200078e00ff */
[----:B------:R-:W-:Y:S01]  /*2080*/  LOP3.LUT R19, R13, 0x3ff00000, RZ, 0xfc, !PT ;  /* 0x3ff000000d137812 */ /* 0x000fe200078efcff */
[----:B------:R-:W-:Y:S01]  /*2090*/  IMAD.MOV.U32 R24, RZ, RZ, -0x748574fc ;  /* 0x8b7a8b04ff187424 */ /* 0x000fe200078e00ff */
[----:B------:R-:W-:Y:S01]  /*20a0*/  UMOV UR17, 0x3eb1380b ;  /* 0x3eb1380b00117882 */ /* 0x000fe20000000000 */
[----:B------:R-:W-:Y:S01]  /*20b0*/  IMAD.MOV.U32 R25, RZ, RZ, 0x3ed0ee25 ;  /* 0x3ed0ee25ff197424 */ /* 0x000fe200078e00ff */
[----:B------:R-:W-:Y:S02]  /*20c0*/  ISETP.GE.U32.AND P0, PT, R19, 0x3ff6a09f, PT ;  /* 0x3ff6a09f1300780c */ /* 0x000fe40003f06070 */
[----:B------:R-:W-:-:S11]  /*20d0*/  LEA.HI R0, R0, R9, RZ, 0xc ;  /* 0x0000000900007211 */ /* 0x000fd600078f60ff */
[----:B------:R-:W-:Y:S01]  /*20e0*/  @P0 VIADD R13, R19, 0xfff00000 ;  /* 0xfff00000130d0836 */ /* 0x000fe20000000000 */
[----:B------:R-:W-:-:S03]  /*20f0*/  @P0 IADD3 R0, PT, PT, R0, 0x1, RZ ;  /* 0x0000000100000810 */ /* 0x000fc60007ffe0ff */
        /* <DEDUP_REMOVED lines=50> */
.L_x_236:
[----:B------:R-:W-:Y:S05]  /*2420*/  BSYNC.RECONVERGENT B0 ;  /* 0x0000000000007941 */ /* 0x000fea0003800200 */
.L_x_235:
[----:B------:R-:W-:Y:S01]  /*2430*/  UMOV UR16, 0xffda0d24 ;  /* 0xffda0d2400107882 */ /* 0x000fe20000000000 */
[----:B------:R-:W-:Y:S02]  /*2440*/  UMOV UR17, 0x3c7777d0 ;  /* 0x3c7777d000117882 */ /* 0x000fe40000000000 */
[----:B------:R-:W-:Y:S01]  /*2450*/  DMUL R12, R18, UR16 ;  /* 0x00000010120c7c28 */ /* 0x000fe20008000000 */
[----:B------:R-:W-:Y:S01]  /*2460*/  UMOV UR16, 0x652b82fe ;  /* 0x652b82fe00107882 */ /* 0x000fe20000000000 */
[----:B------:R-:W-:-:S06]  /*2470*/  UMOV UR17, 0x3ff71547 ;  /* 0x3ff7154700117882 */ /* 0x000fcc0000000000 */
[----:B------:R-:W-:-:S08]  /*2480*/  DFMA R12, R18, UR16, R12 ;  /* 0x00000010120c7c2b */ /* 0x000fd0000800000c */
[----:B------:R-:W-:-:S11]  /*2490*/  DFMA R10, R22, R12, R10 ;  /* 0x0000000c160a722b */ /* 0x000fd6000000000a */
.L_x_232:
[----:B------:R-:W-:Y:S05]  /*24a0*/  BSYNC.RECONVERGENT B1 ;  /* 0x0000000000017941 */ /* 0x000fea0003800200 */
.L_x_231:
[----:B------:R-:W2:Y:S01]  /*24b0*/  LDL.64 R12, [UR13] ;  /* 0x0000000dff0c7983 */ /* 0x000ea20008100a00 */
[----:B------:R-:W-:Y:S01]  /*24c0*/  BSSY.RECONVERGENT B1, `(.L_x_237) ;  /* 0x0000079000017945 */ /* 0x000fe20003800200 */
[----:B--2---:R-:W0:Y:S02]  /*24d0*/  I2F.F64.U64 R12, R12 ;  /* 0x0000000c000c7312 */ /* 0x004e240000301800 */
[----:B0-----:R-:W-:-:S08]  /*24e0*/  DMUL R22, R12, 2.384185791015625e-07 ;  /* 0x3e9000000c167828 */ /* 0x001fd00000000000 */
[----:B------:R-:W-:-:S14]  /*24f0*/  DSETP.GT.AND P0, PT, R22, RZ, PT ;  /* 0x000000ff1600722a */ /* 0x000fdc0003f04000 */
[----:B------:R-:W-:Y:S05]  /*2500*/  @!P0 BRA `(.L_x_238) ;  /* 0x0000000400d08947 */ /* 0x000fea0003800000 */
[----:B------:R-:W2:Y:S04]  /*2510*/  LDL.64 R12, [UR14] ;  /* 0x0000000eff0c7983 */ /* 0x000ea80008100a00 */
        /* <DEDUP_REMOVED lines=25> */
.L_x_240:
[----:B------:R-:W-:Y:S05]  /*26b0*/  BSYNC.RECONVERGENT B2 ;  /* 0x0000000000027941 */ /* 0x000fea0003800200 */
.L_x_239:
[----:B------:R-:W-:Y:S01]  /*26c0*/  ISETP.GT.AND P0, PT, R13, 0xfffff, PT ;  /* 0x000fffff0d00780c */ /* 0x000fe20003f04270 */
[----:B------:R-:W-:Y:S01]  /*26d0*/  IMAD.MOV.U32 R14, RZ, RZ, R12 ;  /* 0x000000ffff0e7224 */ /* 0x000fe200078e000c */
[----:B------:R-:W-:Y:S01]  /*26e0*/  BSSY.RECONVERGENT B0, `(.L_x_241) ;  /* 0x000004f000007945 */ /* 0x000fe20003800200 */
[--C-:B------:R-:W-:Y:S02]  /*26f0*/  IMAD.MOV.U32 R15, RZ, RZ, R13.reuse ;  /* 0x000000ffff0f7224 */ /* 0x100fe400078e000d */
[----:B------:R-:W-:-:S08]  /*2700*/  IMAD.MOV.U32 R0, RZ, RZ, R13 ;  /* 0x000000ffff007224 */ /* 0x000fd000078e000d */
[----:B------:R-:W-:-:S10]  /*2710*/  @!P0 DMUL R14, R14, 1.80143985094819840000e+16 ;  /* 0x435000000e0e8828 */ /* 0x000fd40000000000 */
[----:B------:R-:W-:Y:S01]  /*2720*/  @!P0 MOV R0, R15 ;  /* 0x0000000f00008202 */ /* 0x000fe20000000f00 */
[----:B------:R-:W-:-:S04]  /*2730*/  @!P0 IMAD.MOV.U32 R12, RZ, RZ, R14 ;  /* 0x000000ffff0c8224 */ /* 0x000fc800078e000e */
        /* <DEDUP_REMOVED lines=21> */
[----:B------:R-:W-:Y:S01]  /*2890*/  @P0 IADD3 R13, PT, PT, R19, -0x100000, RZ ;  /* 0xfff00000130d0810 */ /* 0x000fe20007ffe0ff */
[----:B------:R-:W-:-:S04]  /*28a0*/  @P0 VIADD R0, R0, 0x1 ;  /* 0x0000000100000836 */ /* 0x000fc80000000000 */
        /* <DEDUP_REMOVED lines=50> */
.L_x_242:
[----:B------:R-:W-:Y:S05]  /*2bd0*/  BSYNC.RECONVERGENT B0 ;  /* 0x0000000000007941 */ /* 0x000fea0003800200 */
.L_x_241:
[----:B------:R-:W-:Y:S01]  /*2be0*/  UMOV UR16, 0xffda0d24 ;  /* 0xffda0d2400107882 */ /* 0x000fe20000000000 */
[----:B------:R-:W-:Y:S02]  /*2bf0*/  UMOV UR17, 0x3c7777d0 ;  /* 0x3c7777d000117882 */ /* 0x000fe40000000000 */
[----:B------:R-:W-:Y:S01]  /*2c00*/  DMUL R12, R18, UR16 ;  /* 0x00000010120c7c28 */ /* 0x000fe20008000000 */
[----:B------:R-:W-:Y:S01]  /*2c10*/  UMOV UR16, 0x652b82fe ;  /* 0x652b82fe00107882 */ /* 0x000fe20000000000 */
[----:B------:R-:W-:-:S06]  /*2c20*/  UMOV UR17, 0x3ff71547 ;  /* 0x3ff7154700117882 */ /* 0x000fcc0000000000 */
[----:B------:R-:W-:-:S08]  /*2c30*/  DFMA R12, R18, UR16, R12 ;  /* 0x00000010120c7c2b */ /* 0x000fd0000800000c */
[----:B------:R-:W-:-:S11]  /*2c40*/  DFMA R10, R22, R12, R10 ;  /* 0x0000000c160a722b */ /* 0x000fd6000000000a */
.L_x_238:
[----:B------:R-:W-:Y:S05]  /*2c50*/  BSYNC.RECONVERGENT B1 ;  /* 0x0000000000017941 */ /* 0x000fea0003800200 */
.L_x_237:
[----:B------:R-:W0:Y:S01]  /*2c60*/  LDC.64 R12, c[0x0][0x388] ;  /* 0x0000e200ff0c7b82 */ /* 0x000e220000000a00 */
[----:B------:R-:W-:Y:S02]  /*2c70*/  UISETP.NE.AND UP0, UPT, UR6, 0x3, UPT ;  /* 0x000000030600788c */ /* 0x000fe4000bf05270 */
[----:B------:R-:W-:Y:S02]  /*2c80*/  UIADD3 UR14, UPT, UPT, UR14, 0x10, URZ ;  /* 0x000000100e0e7890 */ /* 0x000fe4000fffe0ff */
[----:B------:R-:W-:Y:S01]  /*2c90*/  UIADD3 UR13, UPT, UPT, UR13, 0x20, URZ ;  /* 0x000000200d0d7890 */ /* 0x000fe2000fffe0ff */
[----:B0-----:R-:W-:-:S04]  /*2ca0*/  IMAD.WIDE R12, R8, 0x8, R12 ;  /* 0x00000008080c7825 */ /* 0x001fc800078e020c */
[----:B------:R-:W-:Y:S01]  /*2cb0*/  VIADD R8, R8, 0x1 ;  /* 0x0000000108087836 */ /* 0x000fe20000000000 */
[----:B------:R0:W-:Y:S01]  /*2cc0*/  STG.E.64 desc[UR8][R12.64], R10 ;  /* 0x0000000a0c007986 */ /* 0x0001e2000c101b08 */
[----:B------:R-:W-:Y:S05]  /*2cd0*/  BRA.U UP0, `(.L_x_243) ;  /* 0xffffffe1001c7547 */ /* 0x000fea000b83ffff */
.L_x_217:
[----:B------:R-:W-:-:S09]  /*2ce0*/  ULEA UR6, UR4, UR11, 0x5 ;  /* 0x0000000b04067291 */ /* 0x000fd2000f8e28ff */
[----:B------:R-:W2:Y:S01]  /*2cf0*/  LDL.64 R8, [UR6] ;  /* 0x00000006ff087983 */ /* 0x000ea20008100a00 */
[----:B------:R-:W-:Y:S01]  /*2d00*/  ULEA UR12, UR4, UR7, 0x4 ;  /* 0x00000007040c7291 */ /* 0x000fe2000f8e20ff */
[----:B------:R-:W-:Y:S01]  /*2d10*/  BSSY.RECONVERGENT B1, `(.L_x_244) ;  /* 0x0000079000017945 */ /* 0x000fe20003800200 */
[----:B------:R-:W-:Y:S01]  /*2d20*/  CS2R R22, SRZ ;  /* 0x0000000000167805 */ /* 0x000fe2000001ff00 */
[----:B--2---:R-:W0:Y:S02]  /*2d30*/  I2F.F64.U64 R8, R8 ;  /* 0x0000000800087312 */ /* 0x004e240000301800 */
[----:B0-----:R-:W-:-:S08]  /*2d40*/  DMUL R10, R8, 2.384185791015625e-07 ;  /* 0x3e900000080a7828 */ /* 0x001fd00000000000 */
[----:B------:R-:W-:-:S14]  /*2d50*/  DSETP.GT.AND P0, PT, R10, RZ, PT ;  /* 0x000000ff0a00722a */ /* 0x000fdc0003f04000 */
[----:B------:R-:W-:Y:S05]  /*2d60*/  @!P0 BRA `(.L_x_245) ;  /* 0x0000000400cc8947 */ /* 0x000fea0003800000 */
[----:B------:R-:W2:Y:S01]  /*2d70*/  LDL.64 R8, [UR12] ;  /* 0x0000000cff087983 */ /* 0x000ea20008100a00 */
[----:B------:R-:W-:Y:S01]  /*2d80*/  MOV R12, 0x1 ;  /* 0x00000001000c7802 */ /* 0x000fe20000000f00 */
[----:B------:R-:W-:Y:S01]  /*2d90*/  BSSY.RECONVERGENT B2, `(.L_x_246) ;  /* 0x0000015000027945 */ /* 0x000fe20003800200 */
[----:B------:R-:W-:Y:S01]  /*2da0*/  FSETP.GEU.AND P1, PT, |R11|, 6.5827683646048100446e-37, PT ;  /* 0x036000000b00780b */ /* 0x000fe20003f2e200 */
[----:B--2---:R-:W0:Y:S02]  /*2db0*/  I2F.F64.U64 R8, R8 ;  /* 0x0000000800087312 */ /* 0x004e240000301800 */
[----:B0-----:R-:W-:-:S08]  /*2dc0*/  DMUL R16, R8, 2.384185791015625e-07 ;  /* 0x3e90000008107828 */ /* 0x001fd00000000000 */
[----:B------:R-:W-:-:S06]  /*2dd0*/  DMUL R16, R4, R16 ;  /* 0x0000001004107228 */ /* 0x000fcc0000000000 */
        /* <DEDUP_REMOVED lines=16> */
.L_x_247:
[----:B------:R-:W-:Y:S05]  /*2ee0*/  BSYNC.RECONVERGENT B2 ;  /* 0x0000000000027941 */ /* 0x000fea0003800200 */
.L_x_246:
[----:B------:R-:W-:Y:S01]  /*2ef0*/  ISETP.GT.AND P0, PT, R13, 0xfffff, PT ;  /* 0x000fffff0d00780c */ /* 0x000fe20003f04270 */
[----:B------:R-:W-:Y:S01]  /*2f00*/  IMAD.MOV.U32 R8, RZ, RZ, R12 ;  /* 0x000000ffff087224 */ /* 0x000fe200078e000c */
[----:B------:R-:W-:Y:S01]  /*2f10*/  BSSY.RECONVERGENT B0, `(.L_x_248) ;  /* 0x0000051000007945 */ /* 0x000fe20003800200 */
[----:B------:R-:W-:-:S10]  /*2f20*/  IMAD.MOV.U32 R9, RZ, RZ, R13 ;  /* 0x000000ffff097224 */ /* 0x000fd400078e000d */
[----:B------:R-:W-:-:S10]  /*2f30*/  @!P0 DMUL R8, R8, 1.80143985094819840000e+16 ;  /* 0x4350000008088828 */ /* 0x000fd40000000000 */
[----:B------:R-:W-:Y:S02]  /*2f40*/  @!P0 IMAD.MOV.U32 R13, RZ, RZ, R9 ;  /* 0x000000ffff0d8224 */ /* 0x000fe400078e0009 */
[----:B------:R-:W-:Y:S02]  /*2f50*/  @!P0 IMAD.MOV.U32 R12, RZ, RZ, R8 ;  /* 0x000000ffff0c8224 */ /* 0x000fe400078e0008 */
[----:B------:R-:W-:-:S05]  /*2f60*/  VIADD R0, R13, 0xffffffff ;  /* 0xffffffff0d007836 */ /* 0x000fca0000000000 */
[----:B------:R-:W-:Y:S01]  /*2f70*/  ISETP.GT.U32.AND P1, PT, R0, 0x7feffffe, PT ;  /* 0x7feffffe0000780c */ /* 0x000fe20003f24070 */
[----:B------:R-:W-:Y:S01]  /*2f80*/  IMAD.MOV.U32 R0, RZ, RZ, -0x3ff ;  /* 0xfffffc01ff007424 */ /* 0x000fe200078e00ff */
[----:B------:R-:W-:-:S11]  /*2f90*/  @!P0 MOV R0, 0xfffffbcb ;  /* 0xfffffbcb00008802 */ /* 0x000fd60000000f00 */
[----:B------:R-:W-:Y:S05]  /*2fa0*/  @P1 BRA `(.L_x_249) ;  /* 0x0000000400041947 */ /* 0x000fea0003800000 */
[----:B------:R-:W-:Y:S01]  /*2fb0*/  LOP3.LUT R8, R13, 0xfffff, RZ, 0xc0, !PT ;  /* 0x000fffff0d087812 */ /* 0x000fe200078ec0ff */
[----:B------:R-:W-:Y:S01]  /*2fc0*/  IMAD.MOV.U32 R14, RZ, RZ, RZ ;  /* 0x000000ffff0e7224 */ /* 0x000fe200078e00ff */
[----:B------:R-:W-:Y:S01]  /*2fd0*/  UMOV UR14, 0x3ae80f1e ;  /* 0x3ae80f1e000e7882 */ /* 0x000fe20000000000 */
[----:B------:R-:W-:Y:S01]  /*2fe0*/  IMAD.MOV.U32 R22, RZ, RZ, -0x748574fc ;  /* 0x8b7a8b04ff167424 */ /* 0x000fe200078e00ff */
[----:B------:R-:W-:Y:S01]  /*2ff0*/  LOP3.LUT R9, R8, 0x3ff00000, RZ, 0xfc, !PT ;  /* 0x3ff0000008097812 */ /* 0x000fe200078efcff */
[----:B------:R-:W-:Y:S01]  /*3000*/  IMAD.MOV.U32 R8, RZ, RZ, R12 ;  /* 0x000000ffff087224 */ /* 0x000fe200078e000c */
[----:B------:R-:W-:Y:S01]  /*3010*/  UMOV UR15, 0x3eb1380b ;  /* 0x3eb1380b000f7882 */ /* 0x000fe20000000000 */
[----:B------:R-:W-:Y:S01]  /*3020*/  IMAD.MOV.U32 R23, RZ, RZ, 0x3ed0ee25 ;  /* 0x3ed0ee25ff177424 */ /* 0x000fe200078e00ff */
[----:B------:R-:W-:Y:S01]  /*3030*/  ISETP.GE.U32.AND P0, PT, R9, 0x3ff6a09f, PT ;  /* 0x3ff6a09f0900780c */ /* 0x000fe20003f06070 */
[----:B------:R-:W-:Y:S01]  /*3040*/  IMAD.MOV.U32 R25, RZ, RZ, 0x43300000 ;  /* 0x43300000ff197424 */ /* 0x000fe200078e00ff */
[----:B------:R-:W-:Y:S01]  /*3050*/  LEA.HI R0, R13, R0, RZ, 0xc ;  /* 0x000000000d007211 */ /* 0x000fe200078f60ff */
[----:B------:R-:W-:Y:S01]  /*3060*/  UMOV UR16, 0x80000000 ;  /* 0x8000000000107882 */ /* 0x000fe20000000000 */
[----:B------:R-:W-:-:S09]  /*3070*/  UMOV UR17, 0x43300000 ;  /* 0x4330000000117882 */ /* 0x000fd20000000000 */
[----:B------:R-:W-:Y:S01]  /*3080*/  @P0 VIADD R15, R9, 0xfff00000 ;  /* 0xfff00000090f0836 */ /* 0x000fe20000000000 */
[----:B------:R-:W-:-:S03]  /*3090*/  @P0 IADD3 R0, PT, PT, R0, 0x1, RZ ;  /* 0x0000000100000810 */ /* 0x000fc60007ffe0ff */
[----:B------:R-:W-:Y:S01]  /*30a0*/  @P0 IMAD.MOV.U32 R9, RZ, RZ, R15 ;  /* 0x000000ffff090224 */ /* 0x000fe200078e000f */
[----:B------:R-:W-:-:S05]  /*30b0*/  LOP3.LUT R24, R0, 0x80000000, RZ, 0x3c, !PT ;  /* 0x8000000000187812 */ /* 0x000fca00078e3cff */
        /* <DEDUP_REMOVED lines=13> */
[----:B------:R-:W-:Y:S02]  /*3190*/  DADD R22, R12, R12 ;  /* 0x000000000c167229 */ /* 0x000fe4000000000c */
[----:B------:R-:W-:Y:S01]  /*31a0*/  DADD R12, R24, -UR16 ;  /* 0x80000010180c7e29 */ /* 0x000fe20008000000 */
[----:B------:R-:W-:Y:S01]  /*31b0*/  UMOV UR16, 0xfefa39ef ;  /* 0xfefa39ef00107882 */ /* 0x000fe20000000000 */
[----:B------:R-:W-:Y:S01]  /*31c0*/  UMOV UR17, 0x3fe62e42 ;  /* 0x3fe62e4200117882 */ /* 0x000fe20000000000 */
[----:B------:R-:W-:Y:S01]  /*31d0*/  DFMA R20, R18, R20, UR14 ;  /* 0x0000000e12147e2b */ /* 0x000fe20008000014 */
[----:B------:R-:W-:Y:S01]  /*31e0*/  UMOV UR14, 0xa9ab0956 ;  /* 0xa9ab0956000e7882 */ /* 0x000fe20000000000 */
[----:B------:R-:W-:Y:S01]  /*31f0*/  UMOV UR15, 0x3f1745cb ;  /* 0x3f1745cb000f7882 */ /* 0x000fe20000000000 */
[----:B------:R-:W-:-:S02]  /*3200*/  DFMA R24, R8, -R16, R22 ;  /* 0x800000100818722b */ /* 0x000fc40000000016 */
[----:B------:R-:W-:-:S03]  /*3210*/  DFMA R8, R12, UR16, R16 ;  /* 0x000000100c087c2b */ /* 0x000fc60008000010 */
[----:B------:R-:W-:Y:S01]  /*3220*/  DFMA R20, R18, R20, UR14 ;  /* 0x0000000e12147e2b */ /* 0x000fe20008000014 */
[----:B------:R-:W-:Y:S01]  /*3230*/  UMOV UR14, 0x2d1b5154 ;  /* 0x2d1b5154000e7882 */ /* 0x000fe20000000000 */
[----:B------:R-:W-:Y:S01]  /*3240*/  UMOV UR15, 0x3f3c71c7 ;  /* 0x3f3c71c7000f7882 */ /* 0x000fe20000000000 */
[----:B------:R-:W-:-:S05]  /*3250*/  DMUL R24, R14, R24 ;  /* 0x000000180e187228 */ /* 0x000fca0000000000 */
        /* <DEDUP_REMOVED lines=22> */
.L_x_249:
[----:B------:R-:W-:Y:S01]  /*33c0*/  IMAD.MOV.U32 R12, RZ, RZ, 0x0 ;  /* 0x00000000ff0c7424 */ /* 0x000fe200078e00ff */
[----:B------:R-:W-:Y:S01]  /*33d0*/  LOP3.LUT P0, RZ, R9, 0x7fffffff, RZ, 0xc0, !PT ;  /* 0x7fffffff09ff7812 */ /* 0x000fe2000780c0ff */
[----:B------:R-:W-:-:S06]  /*33e0*/  IMAD.MOV.U32 R13, RZ, RZ, 0x7ff00000 ;  /* 0x7ff00000ff0d7424 */ /* 0x000fcc00078e00ff */
[----:B------:R-:W-:-:S10]  /*33f0*/  DFMA R12, R8, R12, +INF ;  /* 0x7ff00000080c742b */ /* 0x000fd4000000000c */
[----:B------:R-:W-:Y:S02]  /*3400*/  FSEL R8, R12, RZ, P0 ;  /* 0x000000ff0c087208 */ /* 0x000fe40000000000 */
[----:B------:R-:W-:-:S07]  /*3410*/  FSEL R9, R13, -QNAN , P0 ;  /* 0xfff000000d097808 */ /* 0x000fce0000000000 */
.L_x_250:
[----:B------:R-:W-:Y:S05]  /*3420*/  BSYNC.RECONVERGENT B0 ;  /* 0x0000000000007941 */ /* 0x000fea0003800200 */
.L_x_248:
[----:B------:R-:W-:Y:S01]  /*3430*/  UMOV UR14, 0xffda0d24 ;  /* 0xffda0d24000e7882 */ /* 0x000fe20000000000 */
[----:B------:R-:W-:Y:S02]  /*3440*/  UMOV UR15, 0x3c7777d0 ;  /* 0x3c7777d0000f7882 */ /* 0x000fe40000000000 */
[----:B------:R-:W-:Y:S01]  /*3450*/  DMUL R12, R8, UR14 ;  /* 0x0000000e080c7c28 */ /* 0x000fe20008000000 */
[----:B------:R-:W-:Y:S01]  /*3460*/  UMOV UR14, 0x652b82fe ;  /* 0x652b82fe000e7882 */ /* 0x000fe20000000000 */
[----:B------:R-:W-:-:S06]  /*3470*/  UMOV UR15, 0x3ff71547 ;  /* 0x3ff71547000f7882 */ /* 0x000fcc0000000000 */
[----:B------:R-:W-:-:S08]  /*3480*/  DFMA R12, R8, UR14, R12 ;  /* 0x0000000e080c7c2b */ /* 0x000fd0000800000c */
[----:B------:R-:W-:-:S11]  /*3490*/  DFMA R22, R10, R12, RZ ;  /* 0x0000000c0a16722b */ /* 0x000fd600000000ff */
.L_x_245:
[----:B------:R-:W-:Y:S05]  /*34a0*/  BSYNC.RECONVERGENT B1 ;  /* 0x0000000000017941 */ /* 0x000fea0003800200 */
.L_x_244:
[----:B------:R-:W2:Y:S01]  /*34b0*/  LDL.64 R8, [UR6+0x8] ;  /* 0x00000806ff087983 */ /* 0x000ea20008100a00 */
[----:B------:R-:W-:Y:S01]  /*34c0*/  BSSY.RECONVERGENT B1, `(.L_x_251) ;  /* 0x0000078000017945 */ /* 0x000fe20003800200 */
[----:B--2---:R-:W0:Y:S02]  /*34d0*/  I2F.F64.U64 R8, R8 ;  /* 0x0000000800087312 */ /* 0x004e240000301800 */
[----:B0-----:R-:W-:-:S08]  /*34e0*/  DMUL R10, R8, 2.384185791015625e-07 ;  /* 0x3e900000080a7828 */ /* 0x001fd00000000000 */
[----:B------:R-:W-:-:S14]  /*34f0*/  DSETP.GT.AND P0, PT, R10, RZ, PT ;  /* 0x000000ff0a00722a */ /* 0x000fdc0003f04000 */
[----:B------:R-:W-:Y:S05]  /*3500*/  @!P0 BRA `(.L_x_252) ;  /* 0x0000000400cc8947 */ /* 0x000fea0003800000 */
[----:B------:R-:W2:Y:S01]  /*3510*/  LDL.64 R8, [UR12] ;  /* 0x0000000cff087983 */ /* 0x000ea20008100a00 */
[----:B------:R-:W-:Y:S01]  /*3520*/  IMAD.MOV.U32 R12, RZ, RZ, 0x1 ;  /* 0x00000001ff0c7424 */ /* 0x000fe200078e00ff */
[----:B------:R-:W-:Y:S01]  /*3530*/  FSETP.GEU.AND P1, PT, |R11|, 6.5827683646048100446e-37, PT ;  /* 0x036000000b00780b */ /* 0x000fe20003f2e200 */
[----:B------:R-:W-:Y:S01]  /*3540*/  BSSY.RECONVERGENT B2, `(.L_x_253) ;  /* 0x0000014000027945 */ /* 0x000fe20003800200 */
        /* <DEDUP_REMOVED lines=19> */
.L_x_254:
[----:B------:R-:W-:Y:S05]  /*3680*/  BSYNC.RECONVERGENT B2 ;  /* 0x0000000000027941 */ /* 0x000fea0003800200 */
.L_x_253:
[----:B------:R-:W-:Y:S01]  /*3690*/  ISETP.GT.AND P0, PT, R13, 0xfffff, PT ;  /* 0x000fffff0d00780c */ /* 0x000fe20003f04270 */
[----:B------:R-:W-:Y:S01]  /*36a0*/  IMAD.MOV.U32 R8, RZ, RZ, R12 ;  /* 0x000000ffff087224 */ /* 0x000fe200078e000c */
[----:B------:R-:W-:Y:S01]  /*36b0*/  MOV R9, R13 ;  /* 0x0000000d00097202 */ /* 0x000fe20000000f00 */
[----:B------:R-:W-:Y:S01]  /*36c0*/  IMAD.MOV.U32 R0, RZ, RZ, R13 ;  /* 0x000000ffff007224 */ /* 0x000fe200078e000d */
[----:B------:R-:W-:Y:S01]  /*36d0*/  BSSY.RECONVERGENT B0, `(.L_x_255) ;  /* 0x000004f000007945 */ /* 0x000fe20003800200 */
[----:B------:R-:W-:-:S08]  /*36e0*/  IMAD.MOV.U32 R19, RZ, RZ, -0x3ff ;  /* 0xfffffc01ff137424 */ /* 0x000fd000078e00ff */
[----:B------:R-:W-:Y:S01]  /*36f0*/  @!P0 DMUL R8, R8, 1.80143985094819840000e+16 ;  /* 0x4350000008088828 */ /* 0x000fe20000000000 */
[----:B------:R-:W-:-:S09]  /*3700*/  @!P0 MOV R19, 0xfffffbcb ;  /* 0xfffffbcb00138802 */ /* 0x000fd20000000f00 */
[----:B------:R-:W-:Y:S02]  /*3710*/  @!P0 IMAD.MOV.U32 R0, RZ, RZ, R9 ;  /* 0x000000ffff008224 */ /* 0x000fe400078e0009 */
[----:B------:R-:W-:Y:S02]  /*3720*/  @!P0 IMAD.MOV.U32 R12, RZ, RZ, R8 ;  /* 0x000000ffff0c8224 */ /* 0x000fe400078e0008 */
[----:B------:R-:W-:-:S05]  /*3730*/  VIADD R13, R0, 0xffffffff ;  /* 0xffffffff000d7836 */ /* 0x000fca0000000000 */
[----:B------:R-:W-:-:S13]  /*3740*/  ISETP.GE.U32.AND P1, PT, R13, 0x7fefffff, PT ;  /* 0x7fefffff0d00780c */ /* 0x000fda0003f26070 */
[----:B------:R-:W-:Y:S01]  /*3750*/  @P1 IMAD.MOV.U32 R14, RZ, RZ, 0x0 ;  /* 0x00000000ff0e1424 */ /* 0x000fe200078e00ff */
[----:B------:R-:W-:Y:S01]  /*3760*/  @P1 LOP3.LUT P2, RZ, R9, 0x7fffffff, RZ, 0xc0, !PT ;  /* 0x7fffffff09ff1812 */ /* 0x000fe2000784c0ff */
[----:B------:R-:W-:-:S06]  /*3770*/  @P1 IMAD.MOV.U32 R15, RZ, RZ, 0x7ff00000 ;  /* 0x7ff00000ff0f1424 */ /* 0x000fcc00078e00ff */
[----:B------:R-:W-:-:S10]  /*3780*/  @P1 DFMA R14, R8, R14, +INF ;  /* 0x7ff00000080e142b */ /* 0x000fd4000000000e */
[----:B------:R-:W-:Y:S02]  /*3790*/  @P1 FSEL R16, R14, RZ, P2 ;  /* 0x000000ff0e101208 */ /* 0x000fe40001000000 */
[----:B------:R-:W-:Y:S01]  /*37a0*/  @P1 FSEL R17, R15, -QNAN , P2 ;  /* 0xfff000000f111808 */ /* 0x000fe20001000000 */
[----:B------:R-:W-:Y:S06]  /*37b0*/  @P1 BRA `(.L_x_256) ;  /* 0x0000000400001947 */ /* 0x000fec0003800000 */
[----:B------:R-:W-:Y:S01]  /*37c0*/  LOP3.LUT R8, R0, 0xfffff, RZ, 0xc0, !PT ;  /* 0x000fffff00087812 */ /* 0x000fe200078ec0ff */
[----:B------:R-:W-:Y:S01]  /*37d0*/  IMAD.MOV.U32 R16, RZ, RZ, R12 ;  /* 0x000000ffff107224 */ /* 0x000fe200078e000c */
[----:B------:R-:W-:Y:S01]  /*37e0*/  UMOV UR14, 0x3ae80f1e ;  /* 0x3ae80f1e000e7882 */ /* 0x000fe20000000000 */
[----:B------:R-:W-:Y:S01]  /*37f0*/  IMAD.MOV.U32 R14, RZ, RZ, RZ ;  /* 0x000000ffff0e7224 */ /* 0x000fe200078e00ff */
[----:B------:R-:W-:Y:S01]  /*3800*/  LOP3.LUT R17, R8, 0x3ff00000, RZ, 0xfc, !PT ;  /* 0x3ff0000008117812 */ /* 0x000fe200078efcff */
[----:B------:R-:W-:Y:S01]  /*3810*/  IMAD.MOV.U32 R24, RZ, RZ, -0x748574fc ;  /* 0x8b7a8b04ff187424 */ /* 0x000fe200078e00ff */
[----:B------:R-:W-:Y:S01]  /*3820*/  UMOV UR15, 0x3eb1380b ;  /* 0x3eb1380b000f7882 */ /* 0x000fe20000000000 */
[----:B------:R-:W-:Y:S01]  /*3830*/  IMAD.MOV.U32 R25, RZ, RZ, 0x3ed0ee25 ;  /* 0x3ed0ee25ff197424 */ /* 0x000fe200078e00ff */
[----:B------:R-:W-:Y:S01]  /*3840*/  ISETP.GE.U32.AND P0, PT, R17, 0x3ff6a09f, PT ;  /* 0x3ff6a09f1100780c */ /* 0x000fe20003f06070 */
[----:B------:R-:W-:Y:S01]  /*3850*/  UMOV UR16, 0x80000000 ;  /* 0x8000000000107882 */ /* 0x000fe20000000000 */
[----:B------:R-:W-:Y:S01]  /*3860*/  LEA.HI R19, R0, R19, RZ, 0xc ;  /* 0x0000001300137211 */ /* 0x000fe200078f60ff */
[----:B------:R-:W-:-:S10]  /*3870*/  UMOV UR17, 0x43300000 ;  /* 0x4330000000117882 */ /* 0x000fd40000000000 */
[----:B------:R-:W-:Y:S02]  /*3880*/  @P0 VIADD R9, R17, 0xfff00000 ;  /* 0xfff0000011090836 */ /* 0x000fe40000000000 */
[----:B------:R-:W-:Y:S02]  /*3890*/  @P0 VIADD R19, R19, 0x1 ;  /* 0x0000000113130836 */ /* 0x000fe40000000000 */
[----:B------:R-:W-:-:S03]  /*38a0*/  @P0 IMAD.MOV.U32 R17, RZ, RZ, R9 ;  /* 0x000000ffff110224 */ /* 0x000fc600078e0009 */
[----:B------:R-:W-:Y:S02]  /*38b0*/  LOP3.LUT R18, R19, 0x80000000, RZ, 0x3c, !PT ;  /* 0x8000000013127812 */ /* 0x000fe400078e3cff */
[----:B------:R-:W-:Y:S01]  /*38c0*/  MOV R19, 0x43300000 ;  /* 0x4330000000137802 */ /* 0x000fe20000000f00 */
[C---:B------:R-:W-:Y:S02]  /*38d0*/  DADD R20, R16.reuse, 1 ;  /* 0x3ff0000010147429 */ /* 0x040fe40000000000 */
[----:B------:R-:W-:-:S03]  /*38e0*/  DADD R16, R16, -1 ;  /* 0xbff0000010107429 */ /* 0x000fc60000000000 */
[----:B------:R-:W-:Y:S01]  /*38f0*/  DADD R18, R18, -UR16 ;  /* 0x8000001012127e29 */ /* 0x000fe20008000000 */
[----:B------:R-:W0:Y:S01]  /*3900*/  MUFU.RCP64H R15, R21 ;  /* 0x00000015000f7308 */ /* 0x000e220000001800 */
[----:B------:R-:W-:Y:S01]  /*3910*/  UMOV UR16, 0xfefa39ef ;  /* 0xfefa39ef00107882 */ /* 0x000fe20000000000 */
[----:B------:R-:W-:Y:S01]  /*3920*/  UMOV UR17, 0x3fe62e42 ;  /* 0x3fe62e4200117882 */ /* 0x000fe20000000000 */
        /* <DEDUP_REMOVED lines=17> */
[----:B------:R-:W-:Y:S02]  /*3a40*/  DFMA R24, R16, -R12, R24 ;  /* 0x8000000c1018722b */ /* 0x000fe40000000018 */
        /* <DEDUP_REMOVED lines=22> */
[----:B------:R-:W-:-:S11]  /*3bb0*/  DADD R16, R16, R14 ;  /* 0x0000000010107229 */ /* 0x000fd6000000000e */
.L_x_256:
[----:B------:R-:W-:Y:S05]  /*3bc0*/  BSYNC.RECONVERGENT B0 ;  /* 0x0000000000007941 */ /* 0x000fea0003800200 */
.L_x_255:
[----:B------:R-:W-:Y:S01]  /*3bd0*/  UMOV UR14, 0xffda0d24 ;  /* 0xffda0d24000e7882 */ /* 0x000fe20000000000 */
[----:B------:R-:W-:Y:S02]  /*3be0*/  UMOV UR15, 0x3c7777d0 ;  /* 0x3c7777d0000f7882 */ /* 0x000fe40000000000 */
[----:B------:R-:W-:Y:S01]  /*3bf0*/  DMUL R8, R16, UR14 ;  /* 0x0000000e10087c28 */ /* 0x000fe20008000000 */
[----:B------:R-:W-:Y:S01]  /*3c00*/  UMOV UR14, 0x652b82fe ;  /* 0x652b82fe000e7882 */ /* 0x000fe20000000000 */
[----:B------:R-:W-:-:S06]  /*3c10*/  UMOV UR15, 0x3ff71547 ;  /* 0x3ff71547000f7882 */ /* 0x000fcc0000000000 */
[----:B------:R-:W-:-:S08]  /*3c20*/  DFMA R8, R16, UR14, R8 ;  /* 0x0000000e10087c2b */ /* 0x000fd00008000008 */
[----:B------:R-:W-:-:S11]  /*3c30*/  DFMA R22, R10, R8, R22 ;  /* 0x000000080a16722b */ /* 0x000fd60000000016 */
.L_x_252:
[----:B------:R-:W-:Y:S05]  /*3c40*/  BSYNC.RECONVERGENT B1 ;  /* 0x0000000000017941 */ /* 0x000fea0003800200 */
.L_x_251:
[----:B------:R-:W2:Y:S01]  /*3c50*/  LDL.64 R8, [UR6+0x10] ;  /* 0x00001006ff087983 */ /* 0x000ea20008100a00 */
[----:B------:R-:W-:Y:S01]  /*3c60*/  BSSY.RECONVERGENT B1, `(.L_x_257) ;  /* 0x0000078000017945 */ /* 0x000fe20003800200 */
[----:B--2---:R-:W0:Y:S02]  /*3c70*/  I2F.F64.U64 R8, R8 ;  /* 0x0000000800087312 */ /* 0x004e240000301800 */
[----:B0-----:R-:W-:-:S08]  /*3c80*/  DMUL R10, R8, 2.384185791015625e-07 ;  /* 0x3e900000080a7828 */ /* 0x001fd00000000000 */
[----:B------:R-:W-:-:S14]  /*3c90*/  DSETP.GT.AND P0, PT, R10, RZ, PT ;  /* 0x000000ff0a00722a */ /* 0x000fdc0003f04000 */
[----:B------:R-:W-:Y:S05]  /*3ca0*/  @!P0 BRA `(.L_x_258) ;  /* 0x0000000400cc8947 */ /* 0x000fea0003800000 */
[----:B------:R-:W2:Y:S01]  /*3cb0*/  LDL.64 R8, [UR12+0x8] ;  /* 0x0000080cff087983 */ /* 0x000ea20008100a00 */
        /* <DEDUP_REMOVED lines=22> */
.L_x_260:
[----:B------:R-:W-:Y:S05]  /*3e20*/  BSYNC.RECONVERGENT B2 ;  /* 0x0000000000027941 */ /* 0x000fea0003800200 */
.L_x_259:
[----:B------:R-:W-:Y:S01]  /*3e30*/  ISETP.GT.AND P0, PT, R13, 0xfffff, PT ;  /* 0x000fffff0d00780c */ /* 0x000fe20003f04270 */
[----:B------:R-:W-:Y:S01]  /*3e40*/  IMAD.MOV.U32 R8, RZ, RZ, R12 ;  /* 0x000000ffff087224 */ /* 0x000fe200078e000c */
[----:B------:R-:W-:Y:S01]  /*3e50*/  BSSY.RECONVERGENT B0, `(.L_x_261) ;  /* 0x0000051000007945 */ /* 0x000fe20003800200 */
[--C-:B------:R-:W-:Y:S02]  /*3e60*/  IMAD.MOV.U32 R9, RZ, RZ, R13.reuse ;  /* 0x000000ffff097224 */ /* 0x100fe400078e000d */
[----:B------:R-:W-:Y:S02]  /*3e70*/  IMAD.MOV.U32 R0, RZ, RZ, R13 ;  /* 0x000000ffff007224 */ /* 0x000fe400078e000d */
[----:B------:R-:W-:-:S06]  /*3e80*/  IMAD.MOV.U32 R19, RZ, RZ, -0x3ff ;  /* 0xfffffc01ff137424 */ /* 0x000fcc00078e00ff */
[----:B------:R-:W-:Y:S01]  /*3e90*/  @!P0 DMUL R8, R8, 1.80143985094819840000e+16 ;  /* 0x4350000008088828 */ /* 0x000fe20000000000 */
[----:B------:R-:W-:-:S09]  /*3ea0*/  @!P0 IMAD.MOV.U32 R19, RZ, RZ, -0x435 ;  /* 0xfffffbcbff138424 */ /* 0x000fd200078e00ff */
[----:B------:R-:W-:Y:S02]  /*3eb0*/  @!P0 IMAD.MOV.U32 R0, RZ, RZ, R9 ;  /* 0x000000ffff008224 */ /* 0x000fe400078e0009 */
[----:B------:R-:W-:-:S03]  /*3ec0*/  @!P0 IMAD.MOV.U32 R12, RZ, RZ, R8 ;  /* 0x000000ffff0c8224 */ /* 0x000fc600078e0008 */
[----:B------:R-:W-:-:S04]  /*3ed0*/  IADD3 R13, PT, PT, R0, -0x1, RZ ;  /* 0xffffffff000d7810 */ /* 0x000fc80007ffe0ff */
        /* <DEDUP_REMOVED lines=21> */
[----:B------:R-:W-:-:S03]  /*4030*/  @P0 VIADD R19, R19, 0x1 ;  /* 0x0000000113130836 */ /* 0x000fc60000000000 */
[----:B------:R-:W-:Y:S02]  /*4040*/  @P0 MOV R17, R9 ;  /* 0x0000000900110202 */ /* 0x000fe40000000f00 */
[----:B------:R-:W-:Y:S01]  /*4050*/  LOP3.LUT R18, R19, 0x80000000, RZ, 0x3c, !PT ;  /* 0x8000000013127812 */ /* 0x000fe200078e3cff */
[----:B------:R-:W-:-:S03]  /*4060*/  IMAD.MOV.U32 R19, RZ, RZ, 0x43300000 ;  /* 0x43300000ff137424 */ /* 0x000fc600078e00ff */
[C---:B------:R-:W-:Y:S02]  /*4070*/  DADD R20, R16.reuse, 1 ;  /* 0x3ff0000010147429 */ /* 0x040fe40000000000 */
[----:B------:R-:W-:Y:S02]  /*4080*/  DADD R16, R16, -1 ;  /* 0xbff0000010107429 */ /* 0x000fe40000000000 */
[----:B------:R-:W-:Y:S01]  /*4090*/  DADD R18, R18, -UR16 ;  /* 0x8000001012127e29 */ /* 0x000fe20008000000 */
[----:B------:R-:W-:Y:S01]  /*40a0*/  UMOV UR16, 0xfefa39ef ;  /* 0xfefa39ef00107882 */ /* 0x000fe20000000000 */
[----:B------:R-:W0:Y:S01]  /*40b0*/  MUFU.RCP64H R15, R21 ;  /* 0x00000015000f7308 */ /* 0x000e220000001800 */
        /* <DEDUP_REMOVED lines=42> */
.L_x_262:
[----:B------:R-:W-:Y:S05]  /*4360*/  BSYNC.RECONVERGENT B0 ;  /* 0x0000000000007941 */ /* 0x000fea0003800200 */
.L_x_261:
[----:B------:R-:W-:Y:S01]  /*4370*/  UMOV UR14, 0xffda0d24 ;  /* 0xffda0d24000e7882 */ /* 0x000fe20000000000 */
[----:B------:R-:W-:Y:S02]  /*4380*/  UMOV UR15, 0x3c7777d0 ;  /* 0x3c7777d0000f7882 */ /* 0x000fe40000000000 */
[----:B------:R-:W-:Y:S01]  /*4390*/  DMUL R8, R16, UR14 ;  /* 0x0000000e10087c28 */ /* 0x000fe20008000000 */
[----:B------:R-:W-:Y:S01]  /*43a0*/  UMOV UR14, 0x652b82fe ;  /* 0x652b82fe000e7882 */ /* 0x000fe20000000000 */
[----:B------:R-:W-:-:S06]  /*43b0*/  UMOV UR15, 0x3ff71547 ;  /* 0x3ff71547000f7882 */ /* 0x000fcc0000000000 */
[----:B------:R-:W-:-:S08]  /*43c0*/  DFMA R8, R16, UR14, R8 ;  /* 0x0000000e10087c2b */ /* 0x000fd00008000008 */
[----:B------:R-:W-:-:S11]  /*43d0*/  DFMA R22, R10, R8, R22 ;  /* 0x000000080a16722b */ /* 0x000fd60000000016 */
.L_x_258:
[----:B------:R-:W-:Y:S05]  /*43e0*/  BSYNC.RECONVERGENT B1 ;  /* 0x0000000000017941 */ /* 0x000fea0003800200 */
.L_x_257:
        /* <DEDUP_REMOVED lines=26> */
[----:B------:R-:W-:Y:S02]  /*4590*/  MOV R13, R11 ;  /* 0x0000000b000d7202 */ /* 0x000fe40000000f00 */
[----:B------:R-:W-:-:S07]  /*45a0*/  MOV R0, 0x45c0 ;  /* 0x000045c000007802 */ /* 0x000fce0000000f00 */
[----:B------:R-:W-:Y:S05]  /*45b0*/  CALL.REL.NOINC `($__internal_3_$__cuda_sm20_div_rn_f64_full) ;  /* 0x0000000400b47944 */ /* 0x000fea0003c00000 */
.L_x_266:
[----:B------:R-:W-:Y:S05]  /*45c0*/  BSYNC.RECONVERGENT B2 ;  /* 0x0000000000027941 */ /* 0x000fea0003800200 */
.L_x_265:
[----:B------:R-:W-:Y:S01]  /*45d0*/  ISETP.GT.AND P0, PT, R13, 0xfffff, PT ;  /* 0x000fffff0d00780c */ /* 0x000fe20003f04270 */
[----:B------:R-:W-:Y:S01]  /*45e0*/  IMAD.MOV.U32 R8, RZ, RZ, R12 ;  /* 0x000000ffff087224 */ /* 0x000fe200078e000c */
[----:B------:R-:W-:Y:S01]  /*45f0*/  BSSY.RECONVERGENT B0, `(.L_x_267) ;  /* 0x0000051000007945 */ /* 0x000fe20003800200 */
[--C-:B------:R-:W-:Y:S01]  /*4600*/  IMAD.MOV.U32 R9, RZ, RZ, R13.reuse ;  /* 0x000000ffff097224 */ /* 0x100fe200078e000d */
[----:B------:R-:W-:Y:S01]  /*4610*/  MOV R19, 0xfffffc01 ;  /* 0xfffffc0100137802 */ /* 0x000fe20000000f00 */
[----:B------:R-:W-:-:S08]  /*4620*/  IMAD.MOV.U32 R0, RZ, RZ, R13 ;  /* 0x000000ffff007224 */ /* 0x000fd000078e000d */
[----:B------:R-:W-:Y:S01]  /*4630*/  @!P0 DMUL R8, R8, 1.80143985094819840000e+16 ;  /* 0x4350000008088828 */ /* 0x000fe20000000000 */
[----:B------:R-:W-:-:S09]  /*4640*/  @!P0 IMAD.MOV.U32 R19, RZ, RZ, -0x435 ;  /* 0xfffffbcbff138424 */ /* 0x000fd200078e00ff */
        /* <DEDUP_REMOVED lines=13> */
[----:B------:R-:W-:Y:S01]  /*4720*/  MOV R25, 0x3ed0ee25 ;  /* 0x3ed0ee2500197802 */ /* 0x000fe20000000f00 */
[----:B------:R-:W-:Y:S01]  /*4730*/  IMAD.MOV.U32 R14, RZ, RZ, RZ ;  /* 0x000000ffff0e7224 */ /* 0x000fe200078e00ff */
[----:B------:R-:W-:Y:S01]  /*4740*/  LOP3.LUT R17, R8, 0x3ff00000, RZ, 0xfc, !PT ;  /* 0x3ff0000008117812 */ /* 0x000fe200078efcff */
[----:B------:R-:W-:Y:S01]  /*4750*/  IMAD.MOV.U32 R24, RZ, RZ, -0x748574fc ;  /* 0x8b7a8b04ff187424 */ /* 0x000fe200078e00ff */
[----:B------:R-:W-:Y:S01]  /*4760*/  UMOV UR14, 0x3ae80f1e ;  /* 0x3ae80f1e000e7882 */ /* 0x000fe20000000000 */
[----:B------:R-:W-:Y:S01]  /*4770*/  UMOV UR15, 0x3eb1380b ;  /* 0x3eb1380b000f7882 */ /* 0x000fe20000000000 */
[----:B------:R-:W-:Y:S01]  /*4780*/  ISETP.GE.U32.AND P0, PT, R17, 0x3ff6a09f, PT ;  /* 0x3ff6a09f1100780c */ /* 0x000fe20003f06070 */
[----:B------:R-:W-:Y:S01]  /*4790*/  UMOV UR16, 0x80000000 ;  /* 0x8000000000107882 */ /* 0x000fe20000000000 */
[----:B------:R-:W-:Y:S01]  /*47a0*/  LEA.HI R19, R0, R19, RZ, 0xc ;  /* 0x0000001300137211 */ /* 0x000fe200078f60ff */
[----:B------:R-:W-:-:S10]  /*47b0*/  UMOV UR17, 0x43300000 ;  /* 0x4330000000117882 */ /* 0x000fd40000000000 */
[----:B------:R-:W-:Y:S02]  /*47c0*/  @P0 VIADD R9, R17, 0xfff00000 ;  /* 0xfff0000011090836 */ /* 0x000fe40000000000 */
[----:B------:R-:W-:Y:S02]  /*47d0*/  @P0 VIADD R19, R19, 0x1 ;  /* 0x0000000113130836 */ /* 0x000fe40000000000 */
[----:B------:R-:W-:-:S03]  /*47e0*/  @P0 IMAD.MOV.U32 R17, RZ, RZ, R9 ;  /* 0x000000ffff110224 */ /* 0x000fc600078e0009 */
[----:B------:R-:W-:Y:S01]  /*47f0*/  LOP3.LUT R18, R19, 0x80000000, RZ, 0x3c, !PT ;  /* 0x8000000013127812 */ /* 0x000fe200078e3cff */
[----:B------:R-:W-:Y:S02]  /*4800*/  IMAD.MOV.U32 R19, RZ, RZ, 0x43300000 ;  /* 0x43300000ff137424 */ /* 0x000fe400078e00ff */
        /* <DEDUP_REMOVED lines=47> */
.L_x_268:
[----:B------:R-:W-:Y:S05]  /*4b00*/  BSYNC.RECONVERGENT B0 ;  /* 0x0000000000007941 */ /* 0x000fea0003800200 */
.L_x_267:
[----:B------:R-:W-:Y:S01]  /*4b10*/  UMOV UR14, 0xffda0d24 ;  /* 0xffda0d24000e7882 */ /* 0x000fe20000000000 */
[----:B------:R-:W-:Y:S02]  /*4b20*/  UMOV UR15, 0x3c7777d0 ;  /* 0x3c7777d0000f7882 */ /* 0x000fe40000000000 */
[----:B------:R-:W-:Y:S01]  /*4b30*/  DMUL R8, R16, UR14 ;  /* 0x0000000e10087c28 */ /* 0x000fe20008000000 */
[----:B------:R-:W-:Y:S01]  /*4b40*/  UMOV UR14, 0x652b82fe ;  /* 0x652b82fe000e7882 */ /* 0x000fe20000000000 */
[----:B------:R-:W-:-:S06]  /*4b50*/  UMOV UR15, 0x3ff71547 ;  /* 0x3ff71547000f7882 */ /* 0x000fcc0000000000 */
[----:B------:R-:W-:-:S08]  /*4b60*/  DFMA R8, R16, UR14, R8 ;  /* 0x0000000e10087c2b */ /* 0x000fd00008000008 */
[----:B------:R-:W-:-:S11]  /*4b70*/  DFMA R22, R10, R8, R22 ;  /* 0x000000080a16722b */ /* 0x000fd60000000016 */
.L_x_264:
[----:B------:R-:W-:Y:S05]  /*4b80*/  BSYNC.RECONVERGENT B1 ;  /* 0x0000000000017941 */ /* 0x000fea0003800200 */
.L_x_263:
[----:B------:R-:W0:Y:S01]  /*4b90*/  LDC.64 R10, c[0x0][0x390] ;  /* 0x0000e400ff0a7b82 */ /* 0x000e220000000a00 */
[----:B------:R-:W-:Y:S01]  /*4ba0*/  DSETP.MAX.AND P0, P1, RZ, R22, PT ;  /* 0x00000016ff00722a */ /* 0x000fe2000390f000 */
[----:B------:R-:W-:Y:S02]  /*4bb0*/  IMAD.MOV.U32 R13, RZ, RZ, R23 ;  /* 0x000000ffff0d7224 */ /* 0x000fe400078e0017 */
[----:B------:R-:W-:Y:S02]  /*4bc0*/  IMAD.MOV.U32 R0, RZ, RZ, RZ ;  /* 0x000000ffff007224 */ /* 0x000fe400078e00ff */
[----:B------:R-:W-:Y:S01]  /*4bd0*/  VIADD R9, R7, UR4 ;  /* 0x0000000407097c36 */ /* 0x000fe20008000000 */
[----:B------:R-:W-:Y:S01]  /*4be0*/  UIADD3 UR4, UPT, UPT, UR4, 0x1, URZ ;  /* 0x0000000104047890 */ /* 0x000fe2000fffe0ff */
[----:B------:R-:W-:Y:S01]  /*4bf0*/  IMAD.MOV.U32 R8, RZ, RZ, RZ ;  /* 0x000000ffff087224 */ /* 0x000fe200078e00ff */
[----:B------:R-:W-:Y:S02]  /*4c00*/  FSEL R15, R0, R13, P0 ;  /* 0x0000000d000f7208 */ /* 0x000fe40000000000 */
[----:B------:R-:W-:-:S02]  /*4c10*/  UISETP.NE.AND UP0, UPT, UR4, 0x4, UPT ;  /* 0x000000040400788c */ /* 0x000fc4000bf05270 */
[----:B------:R-:W-:Y:S02]  /*4c20*/  SEL R8, R8, R22, P0 ;  /* 0x0000001608087207 */ /* 0x000fe40000000000 */
[----:B------:R-:W-:Y:S01]  /*4c30*/  @P1 LOP3.LUT R15, R13, 0x80000, RZ, 0xfc, !PT ;  /* 0x000800000d0f1812 */ /* 0x000fe200078efcff */
[----:B0-----:R-:W-:-:S04]  /*4c40*/  IMAD.WIDE R10, R9, 0x8, R10 ;  /* 0x00000008090a7825 */ /* 0x001fc800078e020a */
[----:B------:R-:W-:-:S05]  /*4c50*/  IMAD.MOV.U32 R9, RZ, RZ, R15 ;  /* 0x000000ffff097224 */ /* 0x000fca00078e000f */
[----:B------:R0:W-:Y:S01]  /*4c60*/  STG.E.64 desc[UR8][R10.64], R8 ;  /* 0x000000080a007986 */ /* 0x0001e2000c101b08 */
[----:B------:R-:W-:Y:S05]  /*4c70*/  BRA.U UP0, `(.L_x_269) ;  /* 0xffffffc100107547 */ /* 0x000fea000b83ffff */
[----:B------:R-:W-:Y:S05]  /*4c80*/  EXIT ;  /* 0x000000000000794d */ /* 0x000fea0003800000 */
        .weak           $__internal_3_$__cuda_sm20_div_rn_f64_full
        .type           $__internal_3_$__cuda_sm20_div_rn_f64_full,@function
        .size           $__internal_3_$__cuda_sm20_div_rn_f64_full,(.L_x_409 - $__internal_3_$__cuda_sm20_div_rn_f64_full)
$__internal_3_$__cuda_sm20_div_rn_f64_full:
[----:B------:R-:W-:Y:S01]  /*4c90*/  FSETP.GEU.AND P2, PT, |R13|, 1.469367938527859385e-39, PT ;  /* 0x001000000d00780b */ /* 0x000fe20003f4e200 */
[----:B------:R-:W-:Y:S01]  /*4ca0*/  IMAD.MOV.U32 R24, RZ, RZ, 0x1ca00000 ;  /* 0x1ca00000ff187424 */ /* 0x000fe200078e00ff */
[C---:B------:R-:W-:Y:S01]  /*4cb0*/  FSETP.GEU.AND P0, PT, |R17|.reuse, 1.469367938527859385e-39, PT ;  /* 0x001000001100780b */ /* 0x040fe20003f0e200 */
[----:B------:R-:W-:Y:S01]  /*4cc0*/  IMAD.MOV.U32 R28, RZ, RZ, 0x1 ;  /* 0x00000001ff1c7424 */ /* 0x000fe200078e00ff */
[----:B------:R-:W-:Y:S01]  /*4cd0*/  LOP3.LUT R14, R17, 0x800fffff, RZ, 0xc0, !PT ;  /* 0x800fffff110e7812 */ /* 0x000fe200078ec0ff */
[----:B------:R-:W-:Y:S01]  /*4ce0*/  BSSY.RECONVERGENT B0, `(.L_x_270) ;  /* 0x0000055000007945 */ /* 0x000fe20003800200 */
[----:B------:R-:W-:Y:S02]  /*4cf0*/  LOP3.LUT R9, R13, 0x7ff00000, RZ, 0xc0, !PT ;  /* 0x7ff000000d097812 */ /* 0x000fe400078ec0ff */
[----:B------:R-:W-:Y:S02]  /*4d00*/  LOP3.LUT R15, R14, 0x3ff00000, RZ, 0xfc, !PT ;  /* 0x3ff000000e0f7812 */ /* 0x000fe400078efcff */
[----:B------:R-:W-:Y:S01]  /*4d10*/  MOV R14, R16 ;  /* 0x00000010000e7202 */ /* 0x000fe20000000f00 */
[----:B------:R-:W-:Y:S01]  /*4d20*/  IMAD.MOV.U32 R25, RZ, RZ, R9 ;  /* 0x000000ffff197224 */ /* 0x000fe200078e0009 */
[C---:B------:R-:W-:Y:S01]  /*4d30*/  LOP3.LUT R26, R17.reuse, 0x7ff00000, RZ, 0xc0, !PT ;  /* 0x7ff00000111a7812 */ /* 0x040fe200078ec0ff */
[----:B------:R-:W-:Y:S01]  /*4d40*/  @!P2 IMAD.MOV.U32 R20, RZ, RZ, RZ ;  /* 0x000000ffff14a224 */ /* 0x000fe200078e00ff */
[----:B------:R-:W-:Y:S01]  /*4d50*/  @!P2 LOP3.LUT R18, R17, 0x7ff00000, RZ, 0xc0, !PT ;  /* 0x7ff000001112a812 */ /* 0x000fe200078ec0ff */
[----:B------:R-:W-:Y:S01]  /*4d60*/  @!P0 DMUL R14, R16, 8.98846567431157953865e+307 ;  /* 0x7fe00000100e8828 */ /* 0x000fe20000000000 */
[----:B------:R-:W-:-:S02]  /*4d70*/  ISETP.GE.U32.AND P1, PT, R9, R26, PT ;  /* 0x0000001a0900720c */ /* 0x000fc40003f26070 */
[----:B------:R-:W-:Y:S02]  /*4d80*/  @!P2 ISETP.GE.U32.AND P3, PT, R9, R18, PT ;  /* 0x000000120900a20c */ /* 0x000fe40003f66070 */
[C---:B------:R-:W-:Y:S01]  /*4d90*/  SEL R19, R24.reuse, 0x63400000, !P1 ;  /* 0x6340000018137807 */ /* 0x040fe20004800000 */
[----:B------:R-:W0:Y:S01]  /*4da0*/  MUFU.RCP64H R29, R15 ;  /* 0x0000000f001d7308 */ /* 0x000e220000001800 */
[----:B------:R-:W-:Y:S02]  /*4db0*/  @!P2 SEL R21, R24, 0x63400000, !P3 ;  /* 0x634000001815a807 */ /* 0x000fe40005800000 */
[--C-:B------:R-:W-:Y:S02]  /*4dc0*/  LOP3.LUT R19, R19, 0x800fffff, R13.reuse, 0xf8, !PT ;  /* 0x800fffff13137812 */ /* 0x100fe400078ef80d */
[----:B------:R-:W-:Y:S02]  /*4dd0*/  @!P2 LOP3.LUT R18, R21, 0x80000000, R13, 0xf8, !PT ;  /* 0x800000001512a812 */ /* 0x000fe400078ef80d */
[----:B------:R-:W-:-:S02]  /*4de0*/  @!P0 LOP3.LUT R26, R15, 0x7ff00000, RZ, 0xc0, !PT ;  /* 0x7ff000000f1a8812 */ /* 0x000fc400078ec0ff */
[----:B------:R-:W-:Y:S01]  /*4df0*/  @!P2 LOP3.LUT R21, R18, 0x100000, RZ, 0xfc, !PT ;  /* 0x001000001215a812 */ /* 0x000fe200078efcff */
[----:B------:R-:W-:-:S06]  /*4e00*/  IMAD.MOV.U32 R18, RZ, RZ, R12 ;  /* 0x000000ffff127224 */ /* 0x000fcc00078e000c */
[----:B------:R-:W-:Y:S02]  /*4e10*/  @!P2 DFMA R18, R18, 2, -R20 ;  /* 0x400000001212a82b */ /* 0x000fe40000000814 */
[----:B0-----:R-:W-:-:S08]  /*4e20*/  DFMA R20, R28, -R14, 1 ;  /* 0x3ff000001c14742b */ /* 0x001fd0000000080e */
[----:B------:R-:W-:Y:S01]  /*4e30*/  DFMA R20, R20, R20, R20 ;  /* 0x000000141414722b */ /* 0x000fe20000000014 */
[----:B------:R-:W-:-:S05]  /*4e40*/  @!P2 LOP3.LUT R25, R19, 0x7ff00000, RZ, 0xc0, !PT ;  /* 0x7ff000001319a812 */ /* 0x000fca00078ec0ff */
[----:B------:R-:W-:Y:S02]  /*4e50*/  VIADD R27, R25, 0xffffffff ;  /* 0xffffffff191b7836 */ /* 0x000fe40000000000 */
[----:B------:R-:W-:-:S03]  /*4e60*/  DFMA R28, R28, R20, R28 ;  /* 0x000000141c1c722b */ /* 0x000fc6000000001c */
[----:B------:R-:W-:Y:S01]  /*4e70*/  ISETP.GT.U32.AND P0, PT, R27, 0x7feffffe, PT ;  /* 0x7feffffe1b00780c */ /* 0x000fe20003f04070 */
[----:B------:R-:W-:-:S04]  /*4e80*/  VIADD R27, R26, 0xffffffff ;  /* 0xffffffff1a1b7836 */ /* 0x000fc80000000000 */
[----:B------:R-:W-:Y:S01]  /*4e90*/  DFMA R30, R28, -R14, 1 ;  /* 0x3ff000001c1e742b */ /* 0x000fe2000000080e */
[----:B------:R-:W-:-:S07]  /*4ea0*/  ISETP.GT.U32.OR P0, PT, R27, 0x7feffffe, P0 ;  /* 0x7feffffe1b00780c */ /* 0x000fce0000704470 */
[----:B------:R-:W-:-:S08]  /*4eb0*/  DFMA R30, R28, R30, R28 ;  /* 0x0000001e1c1e722b */ /* 0x000fd0000000001c */
[----:B------:R-:W-:-:S08]  /*4ec0*/  DMUL R28, R30, R18 ;  /* 0x000000121e1c7228 */ /* 0x000fd00000000000 */
[----:B------:R-:W-:-:S08]  /*4ed0*/  DFMA R20, R28, -R14, R18 ;  /* 0x8000000e1c14722b */ /* 0x000fd00000000012 */
[----:B------:R-:W-:Y:S01]  /*4ee0*/  DFMA R20, R30, R20, R28 ;  /* 0x000000141e14722b */ /* 0x000fe2000000001c */
[----:B------:R-:W-:Y:S10]  /*4ef0*/  @P0 BRA `(.L_x_271) ;  /* 0x0000000000700947 */ /* 0x000ff40003800000 */
[----:B------:R-:W-:-:S04]  /*4f00*/  LOP3.LUT R12, R17, 0x7ff00000, RZ, 0xc0, !PT ;  /* 0x7ff00000110c7812 */ /* 0x000fc800078ec0ff */
[CC--:B------:R-:W-:Y:S02]  /*4f10*/  VIADDMNMX R13, R9.reuse, -R12.reuse, 0xb9600000, !PT ;  /* 0xb9600000090d7446 */ /* 0x0c0fe4000780090c */
[----:B------:R-:W-:Y:S02]  /*4f20*/  ISETP.GE.U32.AND P0, PT, R9, R12, PT ;  /* 0x0000000c0900720c */ /* 0x000fe40003f06070 */
[----:B------:R-:W-:Y:S02]  /*4f30*/  VIMNMX R13, PT, PT, R13, 0x46a00000, PT ;  /* 0x46a000000d0d7848 */ /* 0x000fe40003fe0100 */
[----:B------:R-:W-:-:S04]  /*4f40*/  SEL R24, R24, 0x63400000, !P0 ;  /* 0x6340000018187807 */ /* 0x000fc80004000000 */
[----:B------:R-:W-:Y:S01]  /*4f50*/  IADD3 R13, PT, PT, -R24, R13, RZ ;  /* 0x0000000d180d7210 */ /* 0x000fe20007ffe1ff */
[----:B------:R-:W-:-:S04]  /*4f60*/  IMAD.MOV.U32 R24, RZ, RZ, RZ ;  /* 0x000000ffff187224 */ /* 0x000fc800078e00ff */
        /* <DEDUP_REMOVED lines=11> */
[----:B------:R-:W-:Y:S01]  /*5020*/  IADD3 R13, PT, PT, -R13, -0x43300000, RZ ;  /* 0xbcd000000d0d7810 */ /* 0x000fe20007ffe1ff */
[----:B------:R-:W-:-:S06]  /*5030*/  IMAD.MOV.U32 R14, RZ, RZ, RZ ;  /* 0x000000ffff0e7224 */ /* 0x000fcc00078e00ff */
        /* <DEDUP_REMOVED lines=8> */
.L_x_271:
[----:B------:R-:W-:-:S14]  /*50c0*/  DSETP.NAN.AND P0, PT, R12, R12, PT ;  /* 0x0000000c0c00722a */ /* 0x000fdc0003f08000 */
[----:B------:R-:W-:Y:S05]  /*50d0*/  @P0 BRA `(.L_x_273) ;  /* 0x0000000000480947 */ /* 0x000fea0003800000 */
[----:B------:R-:W-:-:S14]  /*50e0*/  DSETP.NAN.AND P0, PT, R16, R16, PT ;  /* 0x000000101000722a */ /* 0x000fdc0003f08000 */
[----:B------:R-:W-:Y:S05]  /*50f0*/  @P0 BRA `(.L_x_274) ;  /* 0x0000000000300947 */ /* 0x000fea0003800000 */
[----:B------:R-:W-:Y:S01]  /*5100*/  ISETP.NE.AND P0, PT, R25, R26, PT ;  /* 0x0000001a1900720c */ /* 0x000fe20003f05270 */
[----:B------:R-:W-:Y:S01]  /*5110*/  IMAD.MOV.U32 R29, RZ, RZ, -0x80000 ;  /* 0xfff80000ff1d7424 */ /* 0x000fe200078e00ff */
        /* <DEDUP_REMOVED lines=10> */
.L_x_274:
[----:B------:R-:W-:Y:S01]  /*51c0*/  LOP3.LUT R9, R17, 0x80000, RZ, 0xfc, !PT ;  /* 0x0008000011097812 */ /* 0x000fe200078efcff */
[----:B------:R-:W-:-:S04]  /*51d0*/  IMAD.MOV.U32 R28, RZ, RZ, R16 ;  /* 0x000000ffff1c7224 */ /* 0x000fc800078e0010 */
[----:B------:R-:W-:Y:S01]  /*51e0*/  IMAD.MOV.U32 R29, RZ, RZ, R9 ;  /* 0x000000ffff1d7224 */ /* 0x000fe200078e0009 */
[----:B------:R-:W-:Y:S06]  /*51f0*/  BRA `(.L_x_272) ;  /* 0x00000000000c7947 */ /* 0x000fec0003800000 */
.L_x_273:
[----:B------:R-:W-:Y:S02]  /*5200*/  LOP3.LUT R9, R13, 0x80000, RZ, 0xfc, !PT ;  /* 0x000800000d097812 */ /* 0x000fe400078efcff */
[----:B------:R-:W-:-:S03]  /*5210*/  MOV R28, R12 ;  /* 0x0000000c001c7202 */ /* 0x000fc60000000f00 */
[----:B------:R-:W-:-:S07]  /*5220*/  IMAD.MOV.U32 R29, RZ, RZ, R9 ;  /* 0x000000ffff1d7224 */ /* 0x000fce00078e0009 */
.L_x_272:
[----:B------:R-:W-:Y:S05]  /*5230*/  BSYNC.RECONVERGENT B0 ;  /* 0x0000000000007941 */ /* 0x000fea0003800200 */
.L_x_270:
[----:B------:R-:W-:Y:S02]  /*5240*/  IMAD.MOV.U32 R14, RZ, RZ, R0 ;  /* 0x000000ffff0e7224 */ /* 0x000fe400078e0000 */
[----:B------:R-:W-:Y:S02]  /*5250*/  IMAD.MOV.U32 R15, RZ, RZ, 0x0 ;  /* 0x00000000ff0f7424 */ /* 0x000fe400078e00ff */
[----:B------:R-:W-:Y:S02]  /*5260*/  IMAD.MOV.U32 R12, RZ, RZ, R28 ;  /* 0x000000ffff0c7224 */ /* 0x000fe400078e001c */
[----:B------:R-:W-:Y:S01]  /*5270*/  IMAD.MOV.U32 R13, RZ, RZ, R29 ;  /* 0x000000ffff0d7224 */ /* 0x000fe200078e001d */
[----:B------:R-:W-:Y:S06]  /*5280*/  RET.REL.NODEC R14 `(_Z26calculateMutualInformationPyPdS0_m) ;  /* 0xffffffac0e5c7950 */ /* 0x000fec0003c3ffff */
.L_x_275:
        /* <DEDUP_REMOVED lines=15> */
.L_x_409:


//--------------------- .text._Z13calculateNISTPyPdS0_S0_mm --------------------------
	.section	.text._Z13calculateNISTPyPdS0_S0_mm,"ax",@progbits
	.align	128
        .global         _Z13calculateNISTPyPdS0_S0_mm
        .type           _Z13calculateNISTPyPdS0_S0_mm,@function
        .size           _Z13calculateNISTPyPdS0_S0_mm,(.L_x_411 - _Z13calculateNISTPyPdS0_S0_mm)
        .other          _Z13calculateNISTPyPdS0_S0_mm,@"STO_CUDA_ENTRY STV_DEFAULT"
_Z13calculateNISTPyPdS0_S0_mm:
.text._Z13calculateNISTPyPdS0_S0_mm:
[----:B------:R-:W-:Y:S01]  /*0000*/  LDC R1, c[0x0][0x37c] ;  /* 0x0000df00ff017b82 */ /* 0x000fe20000000800 */
[----:B------:R-:W0:Y:S07]  /*0010*/  S2R R3, SR_TID.X ;  /* 0x0000000000037919 */ /* 0x000e2e0000002100 */
[----:B------:R-:W0:Y:S01]  /*0020*/  S2UR UR4, SR_CTAID.X ;  /* 0x00000000000479c3 */ /* 0x000e220000002500 */
[----:B------:R-:W1:Y:S07]  /*0030*/  LDCU.64 UR6, c[0x0][0x3a8] ;  /* 0x00007500ff0677ac */ /* 0x000e6e0008000a00 */
[----:B------:R-:W0:Y:S02]  /*0040*/  LDC R2, c[0x0][0x360] ;  /* 0x0000d800ff027b82 */ /* 0x000e240000000800 */
[----:B0-----:R-:W-:-:S05]  /*0050*/  IMAD R2, R2, UR4, R3 ;  /* 0x0000000402027c24 */ /* 0x001fca000f8e0203 */
[----:B-1----:R-:W-:Y:S02]  /*0060*/  ISETP.GE.U32.AND P0, PT, R2, UR6, PT ;  /* 0x0000000602007c0c */ /* 0x002fe4000bf06070 */
[----:B------:R-:W-:-:S04]  /*0070*/  SHF.R.S32.HI R3, RZ, 0x1f, R2 ;  /* 0x0000001fff037819 */ /* 0x000fc80000011402 */
[----:B------:R-:W-:-:S13]  /*0080*/  ISETP.GE.U32.AND.EX P0, PT, R3, UR7, PT, P0 ;  /* 0x0000000703007c0c */ /* 0x000fda000bf06100 */
[----:B------:R-:W-:Y:S05]  /*0090*/  @P0 EXIT ;  /* 0x000000000000094d */ /* 0x000fea0003800000 */
[----:B------:R-:W0:Y:S01]  /*00a0*/  LDC.64 R16, c[0x0][0x380] ;  /* 0x0000e000ff107b82 */ /* 0x000e220000000a00 */
[----:B------:R-:W1:Y:S01]  /*00b0*/  LDCU.64 UR8, c[0x0][0x358] ;  /* 0x00006b00ff0877ac */ /* 0x000e620008000a00 */
[----:B------:R-:W-:-:S04]  /*00c0*/  IMAD.SHL.U32 R5, R2, 0x4, RZ ;  /* 0x0000000402057824 */ /* 0x000fc800078e00ff */
[----:B0-----:R-:W-:Y:S02]  /*00d0*/  IMAD.WIDE R16, R5, 0x8, R16 ;  /* 0x0000000805107825 */ /* 0x001fe400078e0210 */
[----:B------:R-:W0:Y:S03]  /*00e0*/  LDC.64 R4, c[0x0][0x3a0] ;  /* 0x0000e800ff047b82 */ /* 0x000e260000000a00 */
[----:B-1----:R1:W5:Y:S04]  /*00f0*/  LDG.E.64 R14, desc[UR8][R16.64+0x18] ;  /* 0x00001808100e7981 */ /* 0x002368000c1e1b00 */
[----:B------:R1:W5:Y:S04]  /*0100*/  LDG.E.64 R12, desc[UR8][R16.64] ;  /* 0x00000008100c7981 */ /* 0x000368000c1e1b00 */
[----:B------:R1:W5:Y:S04]  /*0110*/  LDG.E.64 R10, desc[UR8][R16.64+0x8] ;  /* 0x00000808100a7981 */ /* 0x000368000c1e1b00 */
[----:B------:R1:W5:Y:S01]  /*0120*/  LDG.E.64 R8, desc[UR8][R16.64+0x10] ;  /* 0x0000100810087981 */ /* 0x000362000c1e1b00 */
[----:B0-----:R-:W-:-:S04]  /*0130*/  ISETP.NE.U32.AND P0, PT, R4, RZ, PT ;  /* 0x000000ff0400720c */ /* 0x001fc80003f05070 */
[----:B------:R-:W-:-:S13]  /*0140*/  ISETP.NE.AND.EX P0, PT, R5, RZ, PT, P0 ;  /* 0x000000ff0500720c */ /* 0x000fda0003f05300 */
[----:B-1----:R-:W-:Y:S05]  /*0150*/  @!P0 BRA `(.L_x_276) ;  /* 0x0000001400b48947 */ /* 0x002fea0003800000 */
[----:B------:R-:W-:-:S13]  /*0160*/  ISETP.NE.U32.AND P0, PT, R5, RZ, PT ;  /* 0x000000ff0500720c */ /* 0x000fda0003f05070 */
[----:B------:R-:W-:Y:S05]  /*0170*/  @P0 BRA `(.L_x_277) ;  /* 0x0000000000500947 */ /* 0x000fea0003800000 */
[----:B------:R-:W0:Y:S01]  /*0180*/  I2F.U32.RP R0, R4 ;  /* 0x0000000400007306 */ /* 0x000e220000209000 */
[----:B------:R-:W-:Y:S01]  /*0190*/  ISETP.NE.U32.AND P2, PT, R4, RZ, PT ;  /* 0x000000ff0400720c */ /* 0x000fe20003f45070 */
[----:B------:R-:W-:-:S06]  /*01a0*/  IMAD.MOV.U32 R19, RZ, RZ, RZ ;  /* 0x000000ffff137224 */ /* 0x000fcc00078e00ff */
[----:B0-----:R-:W0:Y:S02]  /*01b0*/  MUFU.RCP R0, R0 ;  /* 0x0000000000007308 */ /* 0x001e240000001000 */
[----:B0-----:R-:W-:-:S06]  /*01c0*/  VIADD R6, R0, 0xffffffe ;  /* 0x0ffffffe00067836 */ /* 0x001fcc0000000000 */
[----:B------:R0:W1:Y:S02]  /*01d0*/  F2I.FTZ.U32.TRUNC.NTZ R7, R6 ;  /* 0x0000000600077305 */ /* 0x000064000021f000 */
[----:B0-----:R-:W-:Y:S02]  /*01e0*/  IMAD.MOV.U32 R6, RZ, RZ, RZ ;  /* 0x000000ffff067224 */ /* 0x001fe400078e00ff */
[----:B-1----:R-:W-:-:S04]  /*01f0*/  IMAD.MOV R5, RZ, RZ, -R7 ;  /* 0x000000ffff057224 */ /* 0x002fc800078e0a07 */
[----:B------:R-:W-:-:S04]  /*0200*/  IMAD R5, R5, R4, RZ ;  /* 0x0000000405057224 */ /* 0x000fc800078e02ff */
[----:B------:R-:W-:-:S06]  /*0210*/  IMAD.HI.U32 R7, R7, R5, R6 ;  /* 0x0000000507077227 */ /* 0x000fcc00078e0006 */
[----:B------:R-:W-:-:S04]  /*0220*/  IMAD.HI.U32 R18, R7, 0x10000, RZ ;  /* 0x0001000007127827 */ /* 0x000fc800078e00ff */
[----:B------:R-:W-:-:S04]  /*0230*/  IMAD.MOV R5, RZ, RZ, -R18 ;  /* 0x000000ffff057224 */ /* 0x000fc800078e0a12 */
[----:B------:R-:W-:-:S05]  /*0240*/  IMAD R5, R4, R5, 0x10000 ;  /* 0x0001000004057424 */ /* 0x000fca00078e0205 */
[----:B------:R-:W-:-:S13]  /*0250*/  ISETP.GE.U32.AND P0, PT, R5, R4, PT ;  /* 0x000000040500720c */ /* 0x000fda0003f06070 */
[----:B------:R-:W-:Y:S02]  /*0260*/  @P0 IMAD.IADD R5, R5, 0x1, -R4 ;  /* 0x0000000105050824 */ /* 0x000fe400078e0a04 */
[----:B------:R-:W-:-:S03]  /*0270*/  @P0 VIADD R18, R18, 0x1 ;  /* 0x0000000112120836 */ /* 0x000fc60000000000 */
[----:B------:R-:W-:-:S13]  /*0280*/  ISETP.GE.U32.AND P1, PT, R5, R4, PT ;  /* 0x000000040500720c */ /* 0x000fda0003f26070 */
[----:B------:R-:W-:Y:S01]  /*0290*/  @P1 VIADD R18, R18, 0x1 ;  /* 0x0000000112121836 */ /* 0x000fe20000000000 */
[----:B------:R-:W-:Y:S01]  /*02a0*/  @!P2 LOP3.LUT R18, RZ, R4, RZ, 0x33, !PT ;  /* 0x00000004ff12a212 */ /* 0x000fe200078e33ff */
[----:B------:R-:W-:Y:S06]  /*02b0*/  BRA `(.L_x_278) ;  /* 0x0000000000087947 */ /* 0x000fec0003800000 */
.L_x_277:
[----:B------:R-:W-:-:S07]  /*02c0*/  MOV R0, 0x2e0 ;  /* 0x000002e000007802 */ /* 0x000fce0000000f00 */
[----:B-----5:R-:W-:Y:S05]  /*02d0*/  CALL.REL.NOINC `($__internal_5_$__cuda_sm20_div_u64) ;  /* 0x0000003c00147944 */ /* 0x020fea0003c00000 */
.L_x_278:
[----:B------:R-:W0:Y:S01]  /*02e0*/  LDCU.64 UR4, c[0x0][0x3a0] ;  /* 0x00007400ff0477ac */ /* 0x000e220008000a00 */
[C---:B------:R-:W-:Y:S01]  /*02f0*/  SHF.L.U64.HI R7, R18.reuse, 0x6, R19 ;  /* 0x0000000612077819 */ /* 0x040fe20000010213 */
[----:B------:R-:W-:-:S06]  /*0300*/  IMAD.SHL.U32 R6, R18, 0x40, RZ ;  /* 0x0000004012067824 */ /* 0x000fcc00078e00ff */
[----:B------:R-:W1:Y:S01]  /*0310*/  I2F.F64.U64 R6, R6 ;  /* 0x0000000600067312 */ /* 0x000e620000301800 */
[----:B0-----:R-:W-:-:S04]  /*0320*/  UISETP.GE.U32.AND UP0, UPT, UR4, 0x10001, UPT ;  /* 0x000100010400788c */ /* 0x001fc8000bf06070 */
[----:B------:R-:W-:-:S09]  /*0330*/  UISETP.GE.U32.AND.EX UP0, UPT, UR5, URZ, UPT, UP0 ;  /* 0x000000ff0500728c */ /* 0x000fd2000bf06100 */
[----:B-1----:R-:W-:Y:S05]  /*0340*/  BRA.U !UP0, `(.L_x_279) ;  /* 0x0000000508387547 */ /* 0x002fea000b800000 */
[----:B------:R-:W-:Y:S01]  /*0350*/  IMAD.MOV.U32 R22, RZ, RZ, R6 ;  /* 0x000000ffff167224 */ /* 0x000fe200078e0006 */
[----:B------:R-:W-:Y:S01]  /*0360*/  CS2R R18, SRZ ;  /* 0x0000000000127805 */ /* 0x000fe2000001ff00 */
[----:B------:R-:W-:Y:S01]  /*0370*/  IMAD.MOV.U32 R23, RZ, RZ, R7 ;  /* 0x000000ffff177224 */ /* 0x000fe200078e0007 */
[----:B------:R-:W-:-:S07]  /*0380*/  MOV R0, 0x3a0 ;  /* 0x000003a000007802 */ /* 0x000fce0000000f00 */
[----:B-----5:R-:W-:Y:S05]  /*0390*/  CALL.REL.NOINC `($__internal_4_$__cuda_sm20_div_rn_f64_full) ;  /* 0x0000003400787944 */ /* 0x020fea0003c00000 */
[----:B------:R-:W0:Y:S01]  /*03a0*/  LDC R7, c[0x0][0x3a0] ;  /* 0x0000e800ff077b82 */ /* 0x000e220000000800 */
[----:B------:R-:W-:Y:S01]  /*03b0*/  IMAD.MOV.U32 R6, RZ, RZ, RZ ;  /* 0x000000ffff067224 */ /* 0x000fe200078e00ff */
[----:B------:R-:W1:Y:S01]  /*03c0*/  LDCU.64 UR4, c[0x0][0x398] ;  /* 0x00007300ff0477ac */ /* 0x000e620008000a00 */
[----:B------:R-:W-:Y:S02]  /*03d0*/  IMAD.MOV.U32 R13, RZ, RZ, RZ ;  /* 0x000000ffff0d7224 */ /* 0x000fe400078e00ff */
[----:B------:R-:W-:-:S03]  /*03e0*/  IMAD.MOV.U32 R4, RZ, RZ, R26 ;  /* 0x000000ffff047224 */ /* 0x000fc600078e001a */
[----:B------:R-:W2:Y:S08]  /*03f0*/  LDC R14, c[0x0][0x3a4] ;  /* 0x0000e900ff0e7b82 */ /* 0x000eb00000000800 */
[----:B------:R-:W3:Y:S01]  /*0400*/  LDC R15, c[0x0][0x3a4] ;  /* 0x0000e900ff0f7b82 */ /* 0x000ee20000000800 */
[----:B0-----:R-:W-:Y:S01]  /*0410*/  IMAD R5, R3, R7, RZ ;  /* 0x0000000703057224 */ /* 0x001fe200078e02ff */
[----:B------:R-:W-:-:S02]  /*0420*/  LOP3.LUT R12, R7, 0xfffffff8, RZ, 0xc0, !PT ;  /* 0xfffffff8070c7812 */ /* 0x000fc400078ec0ff */
[----:B------:R-:W-:Y:S01]  /*0430*/  LOP3.LUT R18, R7, 0x7, RZ, 0xc0, !PT ;  /* 0x0000000707127812 */ /* 0x000fe200078ec0ff */
[----:B--2---:R-:W-:Y:S02]  /*0440*/  IMAD R0, R2, R14, R5 ;  /* 0x0000000e02007224 */ /* 0x004fe400078e0205 */
[----:B-1----:R-:W-:-:S07]  /*0450*/  IMAD.MOV.U32 R5, RZ, RZ, R27 ;  /* 0x000000ffff057224 */ /* 0x002fce00078e001b */
.L_x_280:
[----:B------:R-:W-:Y:S02]  /*0460*/  IMAD.MOV.U32 R8, RZ, RZ, R6 ;  /* 0x000000ffff087224 */ /* 0x000fe400078e0006 */
[----:B------:R-:W-:Y:S02]  /*0470*/  IMAD.MOV.U32 R9, RZ, RZ, R13 ;  /* 0x000000ffff097224 */ /* 0x000fe400078e000d */
[----:B------:R-:W-:-:S04]  /*0480*/  IMAD.WIDE.U32 R8, R2, R7, R8 ;  /* 0x0000000702087225 */ /* 0x000fc800078e0008 */
[----:B------:R-:W-:Y:S01]  /*0490*/  IMAD.IADD R9, R9, 0x1, R0 ;  /* 0x0000000109097824 */ /* 0x000fe200078e0200 */
[----:B0-----:R-:W-:-:S04]  /*04a0*/  LEA R10, P0, R8, UR4, 0x3 ;  /* 0x00000004080a7c11 */ /* 0x001fc8000f8018ff */
[----:B------:R-:W-:Y:S01]  /*04b0*/  LEA.HI.X R11, R8, UR5, R9, 0x3, P0 ;  /* 0x00000005080b7c11 */ /* 0x000fe200080f1c09 */
[----:B------:R-:W-:Y:S01]  /*04c0*/  IMAD.MOV.U32 R8, RZ, RZ, R6 ;  /* 0x000000ffff087224 */ /* 0x000fe200078e0006 */
[----:B------:R-:W-:Y:S01]  /*04d0*/  IADD3 R6, P1, PT, R6, 0x8, RZ ;  /* 0x0000000806067810 */ /* 0x000fe20007f3e0ff */
[--C-:B------:R-:W-:Y:S02]  /*04e0*/  IMAD.MOV.U32 R9, RZ, RZ, R13.reuse ;  /* 0x000000ffff097224 */ /* 0x100fe400078e000d */
[----:B------:R0:W-:Y:S01]  /*04f0*/  STG.E.64 desc[UR8][R10.64], R4 ;  /* 0x000000040a007986 */ /* 0x0001e2000c101b08 */
[----:B------:R-:W-:Y:S01]  /*0500*/  ISETP.NE.U32.AND P0, PT, R6, R12, PT ;  /* 0x0000000c0600720c */ /* 0x000fe20003f05070 */
[----:B------:R-:W-:Y:S02]  /*0510*/  IMAD.X R13, RZ, RZ, R13, P1 ;  /* 0x000000ffff0d7224 */ /* 0x000fe400008e060d */
[----:B------:R0:W-:Y:S03]  /*0520*/  STG.E.64 desc[UR8][R10.64+0x8], R4 ;  /* 0x000008040a007986 */ /* 0x0001e6000c101b08 */
[----:B------:R-:W-:Y:S01]  /*0530*/  ISETP.NE.AND.EX P0, PT, R13, R14, PT, P0 ;  /* 0x0000000e0d00720c */ /* 0x000fe20003f05300 */
[----:B------:R0:W-:Y:S04]  /*0540*/  STG.E.64 desc[UR8][R10.64+0x10], R4 ;  /* 0x000010040a007986 */ /* 0x0001e8000c101b08 */
[----:B------:R0:W-:Y:S04]  /*0550*/  STG.E.64 desc[UR8][R10.64+0x18], R4 ;  /* 0x000018040a007986 */ /* 0x0001e8000c101b08 */
[----:B------:R0:W-:Y:S04]  /*0560*/  STG.E.64 desc[UR8][R10.64+0x20], R4 ;  /* 0x000020040a007986 */ /* 0x0001e8000c101b08 */
[----:B------:R0:W-:Y:S04]  /*0570*/  STG.E.64 desc[UR8][R10.64+0x28], R4 ;  /* 0x000028040a007986 */ /* 0x0001e8000c101b08 */
[----:B------:R0:W-:Y:S04]  /*0580*/  STG.E.64 desc[UR8][R10.64+0x30], R4 ;  /* 0x000030040a007986 */ /* 0x0001e8000c101b08 */
[----:B------:R0:W-:Y:S01]  /*0590*/  STG.E.64 desc[UR8][R10.64+0x38], R4 ;  /* 0x000038040a007986 */ /* 0x0001e2000c101b08 */
[----:B------:R-:W-:Y:S05]  /*05a0*/  @P0 BRA `(.L_x_280) ;  /* 0xfffffffc00ac0947 */ /* 0x000fea000383ffff */
[----:B------:R-:W-:-:S04]  /*05b0*/  ISETP.NE.U32.AND P0, PT, R18, RZ, PT ;  /* 0x000000ff1200720c */ /* 0x000fc80003f05070 */
[----:B------:R-:W-:-:S13]  /*05c0*/  ISETP.NE.AND.EX P0, PT, RZ, RZ, PT, P0 ;  /* 0x000000ffff00720c */ /* 0x000fda0003f05300 */
[----:B------:R-:W-:Y:S05]  /*05d0*/  @!P0 BRA `(.L_x_281) ;  /* 0x0000001000848947 */ /* 0x000fea0003800000 */
[----:B------:R-:W-:Y:S02]  /*05e0*/  ISETP.GE.U32.AND P0, PT, R18, 0x4, PT ;  /* 0x000000041200780c */ /* 0x000fe40003f06070 */
[----:B------:R-:W-:Y:S02]  /*05f0*/  LOP3.LUT R6, R7, 0x3, RZ, 0xc0, !PT ;  /* 0x0000000307067812 */ /* 0x000fe400078ec0ff */
[----:B------:R-:W-:Y:S02]  /*0600*/  ISETP.GE.U32.AND.EX P0, PT, RZ, RZ, PT, P0 ;  /* 0x000000ffff00720c */ /* 0x000fe40003f06100 */
[----:B------:R-:W-:-:S04]  /*0610*/  ISETP.NE.U32.AND P1, PT, R6, RZ, PT ;  /* 0x000000ff0600720c */ /* 0x000fc80003f25070 */
[----:B------:R-:W-:-:S07]  /*0620*/  ISETP.NE.AND.EX P1, PT, RZ, RZ, PT, P1 ;  /* 0x000000ffff00720c */ /* 0x000fce0003f25310 */
[----:B------:R1:W-:Y:S01]  /*0630*/  @P0 STG.E.64 desc[UR8][R10.64+0x40], R4 ;  /* 0x000040040a000986 */ /* 0x0003e2000c101b08 */
[----:B------:R-:W-:-:S03]  /*0640*/  @P0 IADD3 R12, P2, PT, R8, 0xc, RZ ;  /* 0x0000000c080c0810 */ /* 0x000fc60007f5e0ff */
[----:B------:R1:W-:Y:S02]  /*0650*/  @P0 STG.E.64 desc[UR8][R10.64+0x48], R4 ;  /* 0x000048040a000986 */ /* 0x0003e4000c101b08 */
[----:B---3--:R-:W-:Y:S02]  /*0660*/  @P0 IMAD.X R15, RZ, RZ, R9, P2 ;  /* 0x000000ffff0f0224 */ /* 0x008fe400010e0609 */
[----:B------:R1:W-:Y:S04]  /*0670*/  @P0 STG.E.64 desc[UR8][R10.64+0x50], R4 ;  /* 0x000050040a000986 */ /* 0x0003e8000c101b08 */
[----:B------:R1:W-:Y:S01]  /*0680*/  @P0 STG.E.64 desc[UR8][R10.64+0x58], R4 ;  /* 0x000058040a000986 */ /* 0x0003e2000c101b08 */
[----:B------:R-:W-:Y:S05]  /*0690*/  @!P1 BRA `(.L_x_281) ;  /* 0x0000001000549947 */ /* 0x000fea0003800000 */
[----:B------:R-:W-:Y:S02]  /*06a0*/  ISETP.NE.U32.AND P0, PT, R6, 0x1, PT ;  /* 0x000000010600780c */ /* 0x000fe40003f05070 */
[----:B------:R-:W-:Y:S02]  /*06b0*/  LOP3.LUT R8, R7, 0x1, RZ, 0xc0, !PT ;  /* 0x0000000107087812 */ /* 0x000fe400078ec0ff */
[----:B------:R-:W-:Y:S02]  /*06c0*/  ISETP.NE.AND.EX P0, PT, RZ, RZ, PT, P0 ;  /* 0x000000ffff00720c */ /* 0x000fe40003f05300 */
[----:B------:R-:W-:-:S04]  /*06d0*/  ISETP.NE.U32.AND P1, PT, R8, 0x1, PT ;  /* 0x000000010800780c */ /* 0x000fc80003f25070 */
[----:B------:R-:W-:-:S07]  /*06e0*/  ISETP.NE.U32.AND.EX P1, PT, RZ, RZ, PT, P1 ;  /* 0x000000ffff00720c */ /* 0x000fce0003f25110 */
[----:B------:R-:W-:Y:S06]  /*06f0*/  @!P0 BRA `(.L_x_282) ;  /* 0x0000000000288947 */ /* 0x000fec0003800000 */
[----:B------:R-:W-:Y:S02]  /*0700*/  IMAD.MOV.U32 R8, RZ, RZ, R12 ;  /* 0x000000ffff087224 */ /* 0x000fe400078e000c */
[----:B------:R-:W-:Y:S02]  /*0710*/  IMAD.MOV.U32 R9, RZ, RZ, R15 ;  /* 0x000000ffff097224 */ /* 0x000fe400078e000f */
[----:B01----:R-:W-:-:S04]  /*0720*/  IMAD.WIDE.U32 R10, R2, R7, R8 ;  /* 0x00000007020a7225 */ /* 0x003fc800078e0008 */
[----:B------:R-:W-:Y:S01]  /*0730*/  IMAD.IADD R9, R0, 0x1, R11 ;  /* 0x0000000100097824 */ /* 0x000fe200078e020b */
[----:B------:R-:W-:-:S04]  /*0740*/  LEA R8, P0, R10, UR4, 0x3 ;  /* 0x000000040a087c11 */ /* 0x000fc8000f8018ff */
[----:B------:R-:W-:Y:S02]  /*0750*/  LEA.HI.X R9, R10, UR5, R9, 0x3, P0 ;  /* 0x000000050a097c11 */ /* 0x000fe400080f1c09 */
[----:B------:R-:W-:-:S03]  /*0760*/  IADD3 R12, P0, PT, R12, 0x2, RZ ;  /* 0x000000020c0c7810 */ /* 0x000fc60007f1e0ff */
[----:B------:R2:W-:Y:S02]  /*0770*/  STG.E.64 desc[UR8][R8.64], R4 ;  /* 0x0000000408007986 */ /* 0x0005e4000c101b08 */
[----:B------:R-:W-:Y:S02]  /*0780*/  IMAD.X R15, RZ, RZ, R15, P0 ;  /* 0x000000ffff0f7224 */ /* 0x000fe400000e060f */
[----:B------:R2:W-:Y:S06]  /*0790*/  STG.E.64 desc[UR8][R8.64+0x8], R4 ;  /* 0x0000080408007986 */ /* 0x0005ec000c101b08 */
.L_x_282:
[----:B------:R-:W-:Y:S05]  /*07a0*/  @P1 BRA `(.L_x_281) ;  /* 0x0000001000101947 */ /* 0x000fea0003800000 */
[----:B--2---:R-:W-:Y:S02]  /*07b0*/  IMAD.MOV.U32 R8, RZ, RZ, R12 ;  /* 0x000000ffff087224 */ /* 0x004fe400078e000c */
[----:B------:R-:W-:Y:S02]  /*07c0*/  IMAD.MOV.U32 R9, RZ, RZ, R15 ;  /* 0x000000ffff097224 */ /* 0x000fe400078e000f */
[----:B------:R-:W-:-:S04]  /*07d0*/  IMAD.WIDE.U32 R6, R2, R7, R8 ;  /* 0x0000000702067225 */ /* 0x000fc800078e0008 */
[----:B------:R-:W-:Y:S01]  /*07e0*/  IMAD.IADD R7, R0, 0x1, R7 ;  /* 0x0000000100077824 */ /* 0x000fe200078e0207 */
[----:B------:R-:W-:-:S04]  /*07f0*/  LEA R8, P0, R6, UR4, 0x3 ;  /* 0x0000000406087c11 */ /* 0x000fc8000f8018ff */
[----:B------:R-:W-:-:S05]  /*0800*/  LEA.HI.X R9, R6, UR5, R7, 0x3, P0 ;  /* 0x0000000506097c11 */ /* 0x000fca00080f1c07 */
[----:B------:R4:W-:Y:S01]  /*0810*/  STG.E.64 desc[UR8][R8.64], R4 ;  /* 0x0000000408007986 */ /* 0x0009e2000c101b08 */
[----:B------:R-:W-:Y:S05]  /*0820*/  BRA `(.L_x_281) ;  /* 0x0000000c00f07947 */ /* 0x000fea0003800000 */
.L_x_279:
[C---:B------:R-:W-:Y:S01]  /*0830*/  IADD3 R4, P0, PT, R18.reuse, -0x1, RZ ;  /* 0xffffffff12047810 */ /* 0x040fe20007f1e0ff */
[----:B------:R-:W-:Y:S01]  /*0840*/  UMOV UR6, URZ ;  /* 0x000000ff00067c82 */ /* 0x000fe20008000000 */
[C---:B------:R-:W-:Y:S01]  /*0850*/  LOP3.LUT R5, R18.reuse, 0x3, RZ, 0xc0, !PT ;  /* 0x0000000312057812 */ /* 0x040fe200078ec0ff */
[----:B------:R-:W-:Y:S01]  /*0860*/  UMOV UR7, URZ ;  /* 0x000000ff00077c82 */ /* 0x000fe20008000000 */
[----:B------:R-:W-:Y:S02]  /*0870*/  LOP3.LUT R32, R18, 0x1fffc, RZ, 0xc0, !PT ;  /* 0x0001fffc12207812 */ /* 0x000fe400078ec0ff */
[----:B------:R-:W-:-:S07]  /*0880*/  IADD3.X R33, PT, PT, R19, -0x1, RZ, P0, !PT ;  /* 0xffffffff13217810 */ /* 0x000fce00007fe4ff */
.L_x_288:
[----:B------:R-:W-:Y:S01]  /*0890*/  ISETP.GE.U32.AND P1, PT, R4, 0x3, PT ;  /* 0x000000030400780c */ /* 0x000fe20003f26070 */
[----:B------:R-:W-:Y:S01]  /*08a0*/  IMAD.MOV.U32 R0, RZ, RZ, RZ ;  /* 0x000000ffff007224 */ /* 0x000fe200078e00ff */
[----:B------:R-:W-:Y:S01]  /*08b0*/  ISETP.NE.U32.AND P0, PT, R5, RZ, PT ;  /* 0x000000ff0500720c */ /* 0x000fe20003f05070 */
[----:B------:R-:W-:Y:S01]  /*08c0*/  IMAD.MOV.U32 R19, RZ, RZ, RZ ;  /* 0x000000ffff137224 */ /* 0x000fe200078e00ff */
[----:B------:R-:W-:Y:S02]  /*08d0*/  ISETP.GE.U32.AND.EX P1, PT, R33, RZ, PT, P1 ;  /* 0x000000ff2100720c */ /* 0x000fe40003f26110 */
[----:B------:R-:W-:-:S11]  /*08e0*/  ISETP.NE.AND.EX P0, PT, RZ, RZ, PT, P0 ;  /* 0x000000ffff00720c */ /* 0x000fd60003f05300 */
[----:B------:R-:W-:Y:S05]  /*08f0*/  @!P1 BRA `(.L_x_283) ;  /* 0x0000000400ac9947 */ /* 0x000fea0003800000 */
[----:B------:R-:W-:Y:S01]  /*0900*/  IMAD.MOV.U32 R0, RZ, RZ, RZ ;  /* 0x000000ffff007224 */ /* 0x000fe200078e00ff */
[----:B------:R-:W-:Y:S01]  /*0910*/  UMOV UR4, URZ ;  /* 0x000000ff00047c82 */ /* 0x000fe20008000000 */
[----:B------:R-:W-:Y:S01]  /*0920*/  IMAD.MOV.U32 R19, RZ, RZ, RZ ;  /* 0x000000ffff137224 */ /* 0x000fe200078e00ff */
[----:B------:R-:W-:-:S06]  /*0930*/  UMOV UR5, URZ ;  /* 0x000000ff00057c82 */ /* 0x000fcc0008000000 */
.L_x_284:
[----:B-----5:R-:W-:Y:S01]  /*0940*/  IMAD R23, R11, 0x5, RZ ;  /* 0x000000050b177824 */ /* 0x020fe200078e02ff */
[----:B------:R-:W-:Y:S01]  /*0950*/  LOP3.LUT R22, R15, R11, RZ, 0x3c, !PT ;  /* 0x0000000b0f167212 */ /* 0x000fe200078e3cff */
[----:B------:R-:W-:Y:S01]  /*0960*/  IMAD.WIDE.U32 R20, R10, 0x5, RZ ;  /* 0x000000050a147825 */ /* 0x000fe200078e00ff */
[----:B------:R-:W-:Y:S01]  /*0970*/  LOP3.LUT R25, R14, R10, RZ, 0x3c, !PT ;  /* 0x0000000a0e197212 */ /* 0x000fe200078e3cff */
[----:B------:R-:W-:Y:S01]  /*0980*/  UIADD3 UR4, UP0, UPT, UR4, 0x4, URZ ;  /* 0x0000000404047890 */ /* 0x000fe2000ff1e0ff */
[----:B------:R-:W-:Y:S01]  /*0990*/  LOP3.LUT R15, R8, R12, RZ, 0x3c, !PT ;  /* 0x0000000c080f7212 */ /* 0x000fe200078e3cff */
[C---:B------:R-:W-:Y:S01]  /*09a0*/  IMAD.SHL.U32 R26, R10.reuse, 0x20000, RZ ;  /* 0x000200000a1a7824 */ /* 0x040fe200078e00ff */
[----:B------:R-:W-:Y:S01]  /*09b0*/  LOP3.LUT R28, R9, R13, RZ, 0x3c, !PT ;  /* 0x0000000d091c7212 */ /* 0x000fe200078e3cff */
[----:B------:R-:W-:Y:S01]  /*09c0*/  IMAD.IADD R21, R21, 0x1, R23 ;  /* 0x0000000115157824 */ /* 0x000fe200078e0217 */
[----:B------:R-:W-:Y:S01]  /*09d0*/  SHF.L.U64.HI R9, R10, 0x11, R11 ;  /* 0x000000110a097819 */ /* 0x000fe2000001020b */
[----:B------:R-:W-:Y:S01]  /*09e0*/  UIADD3.X UR5, UPT, UPT, URZ, UR5, URZ, UP0, !UPT ;  /* 0x00000005ff057290 */ /* 0x000fe200087fe4ff */
[----:B------:R-:W-:-:S02]  /*09f0*/  SHF.L.W.U32.HI R18, R22, 0xd, R25 ;  /* 0x0000000d16127819 */ /* 0x000fc40000010e19 */
[----:B------:R-:W-:Y:S02]  /*0a00*/  LOP3.LUT R23, R15, R26, RZ, 0x3c, !PT ;  /* 0x0000001a0f177212 */ /* 0x000fe400078e3cff */
[----:B------:R-:W-:Y:S02]  /*0a10*/  LOP3.LUT R24, R28, R9, RZ, 0x3c, !PT ;  /* 0x000000091c187212 */ /* 0x000fe400078e3cff */
[----:B------:R-:W-:Y:S02]  /*0a20*/  LOP3.LUT R18, R18, R11, R28, 0x96, !PT ;  /* 0x0000000b12127212 */ /* 0x000fe400078e961c */
[----:B------:R-:W-:Y:S02]  /*0a30*/  SHF.L.W.U32.HI R8, R20, 0x7, R21 ;  /* 0x0000000714087819 */ /* 0x000fe40000010e15 */
[----:B------:R-:W-:Y:S02]  /*0a40*/  SHF.L.W.U32.HI R14, R21, 0x7, R20 ;  /* 0x00000007150e7819 */ /* 0x000fe40000010e14 */
[----:B------:R-:W-:Y:S01]  /*0a50*/  SHF.L.W.U32.HI R9, R25, 0xd, R22 ;  /* 0x0000000d19097819 */ /* 0x000fe20000010e16 */
[----:B------:R-:W-:Y:S01]  /*0a60*/  IMAD R29, R8, 0x9, RZ ;  /* 0x00000009081d7824 */ /* 0x000fe200078e02ff */
[----:B------:R-:W-:-:S02]  /*0a70*/  LOP3.LUT R23, R23, R12, R25, 0x96, !PT ;  /* 0x0000000c17177212 */ /* 0x000fc400078e9619 */
[----:B------:R-:W-:Y:S02]  /*0a80*/  LOP3.LUT R26, R11, R28, RZ, 0x3c, !PT ;  /* 0x0000001c0b1a7212 */ /* 0x000fe400078e3cff */
[----:B------:R-:W-:Y:S02]  /*0a90*/  LOP3.LUT R27, R10, R15, RZ, 0x3c, !PT ;  /* 0x0000000f0a1b7212 */ /* 0x000fe400078e3cff */
[-CC-:B------:R-:W-:Y:S01]  /*0aa0*/  LOP3.LUT R24, R24, R13.reuse, R22.reuse, 0x96, !PT ;  /* 0x0000000d18187212 */ /* 0x180fe200078e9616 */
[----:B------:R-:W-:Y:S01]  /*0ab0*/  IMAD R31, R26, 0x5, RZ ;  /* 0x000000051a1f7824 */ /* 0x000fe200078e02ff */
[----:B------:R-:W-:Y:S02]  /*0ac0*/  LOP3.LUT R20, R18, R13, R22, 0x96, !PT ;  /* 0x0000000d12147212 */ /* 0x000fe400078e9616 */
[-CC-:B------:R-:W-:Y:S01]  /*0ad0*/  LOP3.LUT R13, R9, R10.reuse, R15.reuse, 0x96, !PT ;  /* 0x0000000a090d7212 */ /* 0x180fe200078e960f */
[----:B------:R-:W-:Y:S01]  /*0ae0*/  IMAD.WIDE.U32 R8, R27, 0x5, RZ ;  /* 0x000000051b087825 */ /* 0x000fe200078e00ff */
[----:B------:R-:W-:-:S02]  /*0af0*/  LOP3.LUT R22, R23, R10, R15, 0x96, !PT ;  /* 0x0000000a17167212 */ /* 0x000fc400078e960f */
[----:B------:R-:W-:Y:S01]  /*0b00*/  LOP3.LUT R21, R24, R11, R28, 0x96, !PT ;  /* 0x0000000b18157212 */ /* 0x000fe200078e961c */
[----:B------:R-:W-:Y:S01]  /*0b10*/  IMAD.WIDE.U32 R14, R14, 0x9, RZ ;  /* 0x000000090e0e7825 */ /* 0x000fe200078e00ff */
[----:B------:R-:W-:Y:S02]  /*0b20*/  LOP3.LUT R12, R13, R12, R25, 0x96, !PT ;  /* 0x0000000c0d0c7212 */ /* 0x000fe400078e9619 */
[----:B------:R-:W-:Y:S01]  /*0b30*/  SHF.L.U64.HI R25, R27, 0x11, R26 ;  /* 0x000000111b197819 */ /* 0x000fe2000001021a */
[----:B------:R-:W-:Y:S01]  /*0b40*/  IMAD.IADD R15, R15, 0x1, R29 ;  /* 0x000000010f0f7824 */ /* 0x000fe200078e021d */
[----:B------:R-:W-:Y:S01]  /*0b50*/  ISETP.NE.U32.AND P1, PT, R32, UR4, PT ;  /* 0x0000000420007c0c */ /* 0x000fe2000bf25070 */
[----:B------:R-:W-:Y:S01]  /*0b60*/  IMAD.IADD R29, R9, 0x1, R31 ;  /* 0x00000001091d7824 */ /* 0x000fe200078e021f */
[----:B------:R-:W-:Y:S01]  /*0b70*/  LOP3.LUT R24, R20, R24, R25, 0x96, !PT ;  /* 0x0000001814187212 */ /* 0x000fe200078e9619 */
[----:B------:R-:W-:Y:S01]  /*0b80*/  IMAD R31, R21, 0x5, RZ ;  /* 0x00000005151f7824 */ /* 0x000fe200078e02ff */
[----:B------:R-:W-:Y:S01]  /*0b90*/  POPC R14, R14 ;  /* 0x0000000e000e7309 */ /* 0x000fe20000000000 */
[----:B------:R-:W-:Y:S01]  /*0ba0*/  IMAD.WIDE.U32 R10, R22, 0x5, RZ ;  /* 0x00000005160a7825 */ /* 0x000fe200078e00ff */
[----:B------:R-:W-:-:S02]  /*0bb0*/  SHF.L.W.U32.HI R9, R29, 0x7, R8 ;  /* 0x000000071d097819 */ /* 0x000fc40000010e08 */
[----:B------:R-:W-:Y:S01]  /*0bc0*/  LOP3.LUT R25, R21, R24, RZ, 0x3c, !PT ;  /* 0x0000001815197212 */ /* 0x000fe200078e3cff */
[----:B------:R-:W-:Y:S01]  /*0bd0*/  IMAD.SHL.U32 R26, R27, 0x20000, RZ ;  /* 0x000200001b1a7824 */ /* 0x000fe200078e00ff */
[----:B------:R-:W-:Y:S01]  /*0be0*/  ISETP.NE.AND.EX P1, PT, RZ, UR5, PT, P1 ;  /* 0x00000005ff007c0c */ /* 0x000fe2000bf25310 */
[----:B------:R-:W-:Y:S01]  /*0bf0*/  IMAD.IADD R27, R11, 0x1, R31 ;  /* 0x000000010b1b7824 */ /* 0x000fe200078e021f */
[----:B------:R-:W-:Y:S01]  /*0c00*/  SHF.L.W.U32.HI R11, R8, 0x7, R29 ;  /* 0x00000007080b7819 */ /* 0x000fe20000010e1d */
[----:B------:R-:W-:Y:S01]  /*0c10*/  IMAD.WIDE.U32 R8, R9, 0x9, RZ ;  /* 0x0000000909087825 */ /* 0x000fe200078e00ff */
[----:B------:R-:W-:Y:S01]  /*0c20*/  LOP3.LUT R23, R12, R23, R26, 0x96, !PT ;  /* 0x000000170c177212 */ /* 0x000fe200078e961a */
[----:B------:R-:W0:Y:S01]  /*0c30*/  POPC R15, R15 ;  /* 0x0000000f000f7309 */ /* 0x000e220000000000 */
[----:B------:R-:W-:Y:S01]  /*0c40*/  SHF.L.W.U32.HI R26, R10, 0x7, R27 ;  /* 0x000000070a1a7819 */ /* 0x000fe20000010e1b */
[----:B------:R-:W-:Y:S01]  /*0c50*/  IMAD R29, R11, 0x9, RZ ;  /* 0x000000090b1d7824 */ /* 0x000fe200078e02ff */
[----:B------:R-:W-:-:S03]  /*0c60*/  SHF.L.W.U32.HI R10, R27, 0x7, R10 ;  /* 0x000000071b0a7819 */ /* 0x000fc60000010e0a */
[----:B------:R-:W-:Y:S01]  /*0c70*/  IMAD R31, R26, 0x9, RZ ;  /* 0x000000091a1f7824 */ /* 0x000fe200078e02ff */
[----:B------:R-:W-:Y:S01]  /*0c80*/  LOP3.LUT R26, R22, R23, RZ, 0x3c, !PT ;  /* 0x00000017161a7212 */ /* 0x000fe200078e3cff */
[----:B------:R-:W-:Y:S01]  /*0c90*/  IMAD.WIDE.U32 R10, R10, 0x9, RZ ;  /* 0x000000090a0a7825 */ /* 0x000fe200078e00ff */
[----:B------:R1:W-:Y:S03]  /*0ca0*/  POPC R27, R8 ;  /* 0x00000008001b7309 */ /* 0x0003e60000000000 */
[----:B------:R-:W-:Y:S02]  /*0cb0*/  IMAD.IADD R28, R9, 0x1, R29 ;  /* 0x00000001091c7824 */ /* 0x000fe400078e021d */
[----:B------:R-:W-:Y:S02]  /*0cc0*/  IMAD.IADD R30, R11, 0x1, R31 ;  /* 0x000000010b1e7824 */ /* 0x000fe400078e021f */
[----:B------:R-:W-:Y:S01]  /*0cd0*/  IMAD R11, R25, 0x5, RZ ;  /* 0x00000005190b7824 */ /* 0x000fe200078e02ff */
[----:B------:R-:W-:Y:S01]  /*0ce0*/  POPC R10, R10 ;  /* 0x0000000a000a7309 */ /* 0x000fe20000000000 */
[----:B0-----:R-:W-:-:S02]  /*0cf0*/  IMAD.IADD R15, R14, 0x1, R15 ;  /* 0x000000010e0f7824 */ /* 0x001fc400078e020f */
[----:B-1----:R-:W-:-:S04]  /*0d00*/  IMAD.WIDE.U32 R8, R26, 0x5, RZ ;  /* 0x000000051a087825 */ /* 0x002fc800078e00ff */
[----:B------:R-:W-:Y:S01]  /*0d10*/  IMAD.IADD R11, R9, 0x1, R11 ;  /* 0x00000001090b7824 */ /* 0x000fe200078e020b */
[----:B------:R-:W0:Y:S04]  /*0d20*/  POPC R28, R28 ;  /* 0x0000001c001c7309 */ /* 0x000e280000000000 */
[----:B------:R-:W-:Y:S02]  /*0d30*/  SHF.L.W.U32.HI R9, R8, 0x7, R11 ;  /* 0x0000000708097819 */ /* 0x000fe40000010e0b */
[----:B------:R-:W-:Y:S02]  /*0d40*/  SHF.L.W.U32.HI R8, R11, 0x7, R8 ;  /* 0x000000070b087819 */ /* 0x000fe40000010e08 */
[----:B------:R-:W1:Y:S01]  /*0d50*/  POPC R11, R30 ;  /* 0x0000001e000b7309 */ /* 0x000e620000000000 */
[----:B------:R-:W-:-:S02]  /*0d60*/  IMAD R29, R9, 0x9, RZ ;  /* 0x00000009091d7824 */ /* 0x000fc400078e02ff */
[----:B------:R-:W-:-:S04]  /*0d70*/  IMAD.WIDE.U32 R8, R8, 0x9, RZ ;  /* 0x0000000908087825 */ /* 0x000fc800078e00ff */
[----:B------:R-:W-:Y:S02]  /*0d80*/  IMAD.IADD R29, R9, 0x1, R29 ;  /* 0x00000001091d7824 */ /* 0x000fe400078e021d */
[----:B------:R-:W-:Y:S01]  /*0d90*/  POPC R8, R8 ;  /* 0x0000000800087309 */ /* 0x000fe20000000000 */
[----:B0-----:R-:W-:Y:S01]  /*0da0*/  IMAD.IADD R28, R27, 0x1, R28 ;  /* 0x000000011b1c7824 */ /* 0x001fe200078e021c */
[----:B------:R-:W-:Y:S02]  /*0db0*/  SHF.L.W.U32.HI R27, R13, 0xd, R18 ;  /* 0x0000000d0d1b7819 */ /* 0x000fe40000010e12 */
[----:B------:R-:W-:Y:S02]  /*0dc0*/  SHF.L.W.U32.HI R18, R18, 0xd, R13 ;  /* 0x0000000d12127819 */ /* 0x000fe40000010e0d */
[----:B------:R-:W-:Y:S01]  /*0dd0*/  LOP3.LUT R14, R27, R22, RZ, 0x3c, !PT ;  /* 0x000000161b0e7212 */ /* 0x000fe200078e3cff */
[----:B-1----:R-:W-:Y:S01]  /*0de0*/  IMAD.IADD R10, R10, 0x1, R11 ;  /* 0x000000010a0a7824 */ /* 0x002fe200078e020b */
[----:B------:R-:W0:Y:S01]  /*0df0*/  POPC R9, R29 ;  /* 0x0000001d00097309 */ /* 0x000e220000000000 */
[----:B------:R-:W-:Y:S01]  /*0e00*/  LOP3.LUT R13, R18, R21, RZ, 0x3c, !PT ;  /* 0x00000015120d7212 */ /* 0x000fe200078e3cff */
[----:B------:R-:W-:Y:S01]  /*0e10*/  IMAD.SHL.U32 R18, R22, 0x20000, RZ ;  /* 0x0002000016127824 */ /* 0x000fe200078e00ff */
[----:B------:R-:W-:-:S02]  /*0e20*/  IADD3 R0, P2, P3, R28, R15, R0 ;  /* 0x0000000f1c007210 */ /* 0x000fc40007b5e000 */
[----:B------:R-:W-:Y:S02]  /*0e30*/  SHF.L.U64.HI R27, R22, 0x11, R21 ;  /* 0x00000011161b7819 */ /* 0x000fe40000010215 */
[----:B------:R-:W-:Y:S02]  /*0e40*/  LOP3.LUT R15, R23, R18, RZ, 0x3c, !PT ;  /* 0x00000012170f7212 */ /* 0x000fe400078e3cff */
[C---:B------:R-:W-:Y:S01]  /*0e50*/  SHF.L.U64.HI R18, R26.reuse, 0x11, R25 ;  /* 0x000000111a127819 */ /* 0x040fe20000010219 */
[----:B------:R-:W-:Y:S01]  /*0e60*/  IMAD.SHL.U32 R25, R26, 0x20000, RZ ;  /* 0x000200001a197824 */ /* 0x000fe200078e00ff */
[----:B------:R-:W-:Y:S01]  /*0e70*/  IADD3.X R19, PT, PT, RZ, RZ, R19, P2, P3 ;  /* 0x000000ffff137210 */ /* 0x000fe200017e6413 */
[----:B0-----:R-:W-:Y:S01]  /*0e80*/  IMAD.IADD R9, R8, 0x1, R9 ;  /* 0x0000000108097824 */ /* 0x001fe200078e0209 */
[----:B------:R-:W-:-:S04]  /*0e90*/  SHF.L.W.U32.HI R8, R14, 0xd, R13 ;  /* 0x0000000d0e087819 */ /* 0x000fc80000010e0d */
[----:B------:R-:W-:Y:S02]  /*0ea0*/  LOP3.LUT R11, R8, R22, R23, 0x96, !PT ;  /* 0x00000016080b7212 */ /* 0x000fe400078e9617 */
[----:B------:R-:W-:Y:S02]  /*0eb0*/  IADD3 R0, P4, P5, R9, R10, R0 ;  /* 0x0000000a09007210 */ /* 0x000fe40007d9e000 */
[-CC-:B------:R-:W-:Y:S02]  /*0ec0*/  LOP3.LUT R8, R15, R12.reuse, R14.reuse, 0x96, !PT ;  /* 0x0000000c0f087212 */ /* 0x180fe400078e960e */
[--C-:B------:R-:W-:Y:S02]  /*0ed0*/  SHF.L.W.U32.HI R9, R13, 0xd, R14.reuse ;  /* 0x0000000d0d097819 */ /* 0x100fe40000010e0e */
[----:B------:R-:W-:Y:S02]  /*0ee0*/  LOP3.LUT R12, R11, R12, R14, 0x96, !PT ;  /* 0x0000000c0b0c7212 */ /* 0x000fe400078e960e */
[----:B------:R-:W-:-:S02]  /*0ef0*/  LOP3.LUT R14, R24, R27, RZ, 0x3c, !PT ;  /* 0x0000001b180e7212 */ /* 0x000fc400078e3cff */
[----:B------:R-:W-:Y:S02]  /*0f00*/  LOP3.LUT R10, R9, R21, R24, 0x96, !PT ;  /* 0x00000015090a7212 */ /* 0x000fe400078e9618 */
[-C--:B------:R-:W-:Y:S02]  /*0f10*/  LOP3.LUT R9, R14, R20.reuse, R13, 0x96, !PT ;  /* 0x000000140e097212 */ /* 0x080fe400078e960d */
[C---:B------:R-:W-:Y:S02]  /*0f20*/  SHF.L.W.U32.HI R15, R10.reuse, 0xd, R11 ;  /* 0x0000000d0a0f7819 */ /* 0x040fe40000010e0b */
[----:B------:R-:W-:Y:S02]  /*0f30*/  SHF.L.W.U32.HI R14, R11, 0xd, R10 ;  /* 0x0000000d0b0e7819 */ /* 0x000fe40000010e0a */
[----:B------:R-:W-:Y:S02]  /*0f40*/  LOP3.LUT R13, R10, R20, R13, 0x96, !PT ;  /* 0x000000140a0d7212 */ /* 0x000fe400078e960d */
[----:B------:R-:W-:-:S02]  /*0f50*/  LOP3.LUT R10, R8, R22, R23, 0x96, !PT ;  /* 0x00000016080a7212 */ /* 0x000fc400078e9617 */
[C---:B------:R-:W-:Y:S02]  /*0f60*/  LOP3.LUT R11, R9.reuse, R21, R24, 0x96, !PT ;  /* 0x00000015090b7212 */ /* 0x040fe400078e9618 */
[----:B------:R-:W-:Y:S02]  /*0f70*/  LOP3.LUT R8, R8, R25, RZ, 0x3c, !PT ;  /* 0x0000001908087212 */ /* 0x000fe400078e3cff */
[----:B------:R-:W-:Y:S02]  /*0f80*/  LOP3.LUT R9, R9, R18, RZ, 0x3c, !PT ;  /* 0x0000001209097212 */ /* 0x000fe400078e3cff */
[----:B------:R-:W-:Y:S01]  /*0f90*/  IADD3.X R19, PT, PT, RZ, RZ, R19, P4, P5 ;  /* 0x000000ffff137210 */ /* 0x000fe200027ea413 */
[----:B------:R-:W-:Y:S06]  /*0fa0*/  @P1 BRA `(.L_x_284) ;  /* 0xfffffff800641947 */ /* 0x000fec000383ffff */
.L_x_283:
[----:B------:R-:W-:Y:S05]  /*0fb0*/  @!P0 BRA `(.L_x_285) ;  /* 0x0000000400688947 */ /* 0x000fea0003800000 */
[----:B-----5:R-:W-:Y:S01]  /*0fc0*/  IMAD R23, R11, 0x5, RZ ;  /* 0x000000050b177824 */ /* 0x020fe200078e02ff */
[----:B------:R-:W-:Y:S01]  /*0fd0*/  ISETP.NE.U32.AND P0, PT, R5, 0x1, PT ;  /* 0x000000010500780c */ /* 0x000fe20003f05070 */
[C---:B------:R-:W-:Y:S01]  /*0fe0*/  IMAD.WIDE.U32 R20, R10.reuse, 0x5, RZ ;  /* 0x000000050a147825 */ /* 0x040fe200078e00ff */
[----:B------:R-:W-:Y:S02]  /*0ff0*/  SHF.L.U64.HI R26, R10, 0x11, R11 ;  /* 0x000000110a1a7819 */ /* 0x000fe4000001020b */
[----:B------:R-:W-:Y:S01]  /*1000*/  ISETP.NE.AND.EX P0, PT, RZ, RZ, PT, P0 ;  /* 0x000000ffff00720c */ /* 0x000fe20003f05300 */
[----:B------:R-:W-:Y:S01]  /*1010*/  IMAD.IADD R21, R21, 0x1, R23 ;  /* 0x0000000115157824 */ /* 0x000fe200078e0217 */
[----:B------:R-:W-:Y:S02]  /*1020*/  LOP3.LUT R23, R12, R14, R10, 0x96, !PT ;  /* 0x0000000e0c177212 */ /* 0x000fe400078e960a */
[----:B------:R-:W-:Y:S02]  /*1030*/  LOP3.LUT R14, R14, R10, RZ, 0x3c, !PT ;  /* 0x0000000a0e0e7212 */ /* 0x000fe400078e3cff */
[----:B------:R-:W-:-:S02]  /*1040*/  SHF.L.W.U32.HI R18, R20, 0x7, R21 ;  /* 0x0000000714127819 */ /* 0x000fc40000010e15 */
[----:B------:R-:W-:Y:S02]  /*1050*/  SHF.L.W.U32.HI R24, R21, 0x7, R20 ;  /* 0x0000000715187819 */ /* 0x000fe40000010e14 */
[----:B------:R-:W-:Y:S01]  /*1060*/  LOP3.LUT R27, R15, R11, RZ, 0x3c, !PT ;  /* 0x0000000b0f1b7212 */ /* 0x000fe200078e3cff */
[----:B------:R-:W-:Y:S01]  /*1070*/  IMAD R21, R18, 0x9, RZ ;  /* 0x0000000912157824 */ /* 0x000fe200078e02ff */
[----:B------:R-:W-:Y:S01]  /*1080*/  LOP3.LUT R18, R13, R15, R11, 0x96, !PT ;  /* 0x0000000f0d127212 */ /* 0x000fe200078e960b */
[----:B------:R-:W-:Y:S01]  /*1090*/  IMAD.WIDE.U32 R24, R24, 0x9, RZ ;  /* 0x0000000918187825 */ /* 0x000fe200078e00ff */
[C---:B------:R-:W-:Y:S02]  /*10a0*/  LOP3.LUT R20, R10.reuse, R8, R12, 0x96, !PT ;  /* 0x000000080a147212 */ /* 0x040fe400078e960c */
[----:B------:R-:W-:Y:S01]  /*10b0*/  LOP3.LUT R11, R11, R9, R13, 0x96, !PT ;  /* 0x000000090b0b7212 */ /* 0x000fe200078e960d */
[----:B------:R-:W-:Y:S01]  /*10c0*/  IMAD.IADD R25, R25, 0x1, R21 ;  /* 0x0000000119197824 */ /* 0x000fe200078e0215 */
[----:B------:R-:W-:Y:S01]  /*10d0*/  SHF.L.W.U32.HI R15, R27, 0xd, R14 ;  /* 0x0000000d1b0f7819 */ /* 0x000fe20000010e0e */
[----:B------:R-:W-:Y:S01]  /*10e0*/  POPC R24, R24 ;  /* 0x0000001800187309 */ /* 0x000fe20000000000 */
[----:B------:R-:W-:Y:S01]  /*10f0*/  IMAD.SHL.U32 R21, R10, 0x20000, RZ ;  /* 0x000200000a157824 */ /* 0x000fe200078e00ff */
[----:B------:R-:W-:Y:S01]  /*1100*/  SHF.L.W.U32.HI R14, R14, 0xd, R27 ;  /* 0x0000000d0e0e7819 */ /* 0x000fe20000010e1b */
[----:B------:R-:W-:-:S03]  /*1110*/  IMAD.MOV.U32 R10, RZ, RZ, R20 ;  /* 0x000000ffff0a7224 */ /* 0x000fc600078e0014 */
[----:B------:R-:W-:Y:S01]  /*1120*/  LOP3.LUT R22, R21, R8, R12, 0x96, !PT ;  /* 0x0000000815167212 */ /* 0x000fe200078e960c */
[----:B------:R-:W-:Y:S01]  /*1130*/  IMAD.MOV.U32 R12, RZ, RZ, R23 ;  /* 0x000000ffff0c7224 */ /* 0x000fe200078e0017 */
[----:B------:R-:W0:Y:S01]  /*1140*/  POPC R25, R25 ;  /* 0x0000001900197309 */ /* 0x000e220000000000 */
[----:B------:R-:W-:Y:S01]  /*1150*/  LOP3.LUT R21, R26, R9, R13, 0x96, !PT ;  /* 0x000000091a157212 */ /* 0x000fe200078e960d */
[----:B------:R-:W-:Y:S02]  /*1160*/  IMAD.MOV.U32 R13, RZ, RZ, R18 ;  /* 0x000000ffff0d7224 */ /* 0x000fe400078e0012 */
[----:B------:R-:W-:Y:S02]  /*1170*/  IMAD.MOV.U32 R8, RZ, RZ, R22 ;  /* 0x000000ffff087224 */ /* 0x000fe400078e0016 */
[----:B------:R-:W-:Y:S02]  /*1180*/  IMAD.MOV.U32 R9, RZ, RZ, R21 ;  /* 0x000000ffff097224 */ /* 0x000fe400078e0015 */
[----:B0-----:R-:W-:-:S05]  /*1190*/  IMAD.IADD R25, R24, 0x1, R25 ;  /* 0x0000000118197824 */ /* 0x001fca00078e0219 */
[----:B------:R-:W-:-:S05]  /*11a0*/  IADD3 R0, P1, PT, R25, R0, RZ ;  /* 0x0000000019007210 */ /* 0x000fca0007f3e0ff */
[----:B------:R-:W-:Y:S01]  /*11b0*/  IMAD.X R19, RZ, RZ, R19, P1 ;  /* 0x000000ffff137224 */ /* 0x000fe200008e0613 */
[----:B------:R-:W-:Y:S07]  /*11c0*/  @!P0 BRA `(.L_x_285) ;  /* 0x0000000000e48947 */ /* 0x000fee0003800000 */
[----:B------:R-:W-:Y:S01]  /*11d0*/  IMAD R13, R11, 0x5, RZ ;  /* 0x000000050b0d7824 */ /* 0x000fe200078e02ff */
[----:B------:R-:W-:Y:S01]  /*11e0*/  ISETP.NE.U32.AND P0, PT, R5, 0x2, PT ;  /* 0x000000020500780c */ /* 0x000fe20003f05070 */
[C---:B------:R-:W-:Y:S01]  /*11f0*/  IMAD.WIDE.U32 R8, R20.reuse, 0x5, RZ ;  /* 0x0000000514087825 */ /* 0x040fe200078e00ff */
[----:B------:R-:W-:Y:S02]  /*1200*/  LOP3.LUT R10, R20, R22, R23, 0x96, !PT ;  /* 0x00000016140a7212 */ /* 0x000fe400078e9617 */
[----:B------:R-:W-:Y:S01]  /*1210*/  ISETP.NE.AND.EX P0, PT, RZ, RZ, PT, P0 ;  /* 0x000000ffff00720c */ /* 0x000fe20003f05300 */
[----:B------:R-:W-:Y:S01]  /*1220*/  IMAD.IADD R13, R9, 0x1, R13 ;  /* 0x00000001090d7824 */ /* 0x000fe200078e020d */
[----:B------:R-:W-:-:S04]  /*1230*/  LOP3.LUT R25, R15, R11, RZ, 0x3c, !PT ;  /* 0x0000000b0f197212 */ /* 0x000fc800078e3cff */
[----:B------:R-:W-:Y:S02]  /*1240*/  SHF.L.W.U32.HI R9, R8, 0x7, R13 ;  /* 0x0000000708097819 */ /* 0x000fe40000010e0d */
[----:B------:R-:W-:-:S03]  /*1250*/  SHF.L.W.U32.HI R8, R13, 0x7, R8 ;  /* 0x000000070d087819 */ /* 0x000fc60000010e08 */
[----:B------:R-:W-:Y:S02]  /*1260*/  IMAD R13, R9, 0x9, RZ ;  /* 0x00000009090d7824 */ /* 0x000fe400078e02ff */
[----:B------:R-:W-:-:S04]  /*1270*/  IMAD.WIDE.U32 R8, R8, 0x9, RZ ;  /* 0x0000000908087825 */ /* 0x000fc800078e00ff */
[----:B------:R-:W-:Y:S01]  /*1280*/  IMAD.IADD R13, R9, 0x1, R13 ;  /* 0x00000001090d7824 */ /* 0x000fe200078e020d */
[----:B------:R0:W-:Y:S01]  /*1290*/  POPC R12, R8 ;  /* 0x00000008000c7309 */ /* 0x0001e20000000000 */
[----:B------:R-:W-:-:S07]  /*12a0*/  IMAD.SHL.U32 R9, R20, 0x20000, RZ ;  /* 0x0002000014097824 */ /* 0x000fce00078e00ff */
[----:B------:R-:W1:Y:S01]  /*12b0*/  POPC R13, R13 ;  /* 0x0000000d000d7309 */ /* 0x000e620000000000 */
[----:B0-----:R-:W-:Y:S02]  /*12c0*/  LOP3.LUT R8, R9, R22, R23, 0x96, !PT ;  /* 0x0000001609087212 */ /* 0x001fe400078e9617 */
[----:B------:R-:W-:Y:S02]  /*12d0*/  LOP3.LUT R23, R23, R14, R20, 0x96, !PT ;  /* 0x0000000e17177212 */ /* 0x000fe400078e9614 */
[----:B------:R-:W-:Y:S02]  /*12e0*/  LOP3.LUT R14, R14, R20, RZ, 0x3c, !PT ;  /* 0x000000140e0e7212 */ /* 0x000fe400078e3cff */
[--C-:B------:R-:W-:Y:S02]  /*12f0*/  SHF.L.U64.HI R9, R20, 0x11, R11.reuse ;  /* 0x0000001114097819 */ /* 0x100fe4000001020b */
[----:B------:R-:W-:Y:S02]  /*1300*/  LOP3.LUT R20, R18, R15, R11, 0x96, !PT ;  /* 0x0000000f12147212 */ /* 0x000fe400078e960b */
[----:B------:R-:W-:Y:S01]  /*1310*/  SHF.L.W.U32.HI R15, R25, 0xd, R14 ;  /* 0x0000000d190f7819 */ /* 0x000fe20000010e0e */
[----:B-1----:R-:W-:Y:S01]  /*1320*/  IMAD.IADD R13, R12, 0x1, R13 ;  /* 0x000000010c0d7824 */ /* 0x002fe200078e020d */
[-CC-:B------:R-:W-:Y:S01]  /*1330*/  LOP3.LUT R11, R11, R21.reuse, R18.reuse, 0x96, !PT ;  /* 0x000000150b0b7212 */ /* 0x180fe200078e9612 */
[----:B------:R-:W-:Y:S01]  /*1340*/  IMAD.MOV.U32 R12, RZ, RZ, R23 ;  /* 0x000000ffff0c7224 */ /* 0x000fe200078e0017 */
[----:B------:R-:W-:-:S02]  /*1350*/  LOP3.LUT R9, R9, R21, R18, 0x96, !PT ;  /* 0x0000001509097212 */ /* 0x000fc400078e9612 */
[----:B------:R-:W-:Y:S01]  /*1360*/  IADD3 R0, P1, PT, R13, R0, RZ ;  /* 0x000000000d007210 */ /* 0x000fe20007f3e0ff */
[----:B------:R-:W-:Y:S01]  /*1370*/  IMAD.MOV.U32 R13, RZ, RZ, R20 ;  /* 0x000000ffff0d7224 */ /* 0x000fe200078e0014 */
[----:B------:R-:W-:-:S03]  /*1380*/  SHF.L.W.U32.HI R14, R14, 0xd, R25 ;  /* 0x0000000d0e0e7819 */ /* 0x000fc60000010e19 */
[----:B------:R-:W-:Y:S01]  /*1390*/  IMAD.X R19, RZ, RZ, R19, P1 ;  /* 0x000000ffff137224 */ /* 0x000fe200008e0613 */
[----:B------:R-:W-:Y:S07]  /*13a0*/  @!P0 BRA `(.L_x_285) ;  /* 0x00000000006c8947 */ /* 0x000fee0003800000 */
[----:B------:R-:W-:Y:S01]  /*13b0*/  IMAD R21, R11, 0x5, RZ ;  /* 0x000000050b157824 */ /* 0x000fe200078e02ff */
[----:B------:R-:W-:Y:S01]  /*13c0*/  LOP3.LUT R22, R15, R11, RZ, 0x3c, !PT ;  /* 0x0000000b0f167212 */ /* 0x000fe200078e3cff */
[----:B------:R-:W-:-:S04]  /*13d0*/  IMAD.WIDE.U32 R12, R10, 0x5, RZ ;  /* 0x000000050a0c7825 */ /* 0x000fc800078e00ff */
[----:B------:R-:W-:-:S05]  /*13e0*/  IMAD.IADD R21, R13, 0x1, R21 ;  /* 0x000000010d157824 */ /* 0x000fca00078e0215 */
[----:B------:R-:W-:Y:S02]  /*13f0*/  SHF.L.W.U32.HI R13, R12, 0x7, R21 ;  /* 0x000000070c0d7819 */ /* 0x000fe40000010e15 */
[----:B------:R-:W-:-:S03]  /*1400*/  SHF.L.W.U32.HI R12, R21, 0x7, R12 ;  /* 0x00000007150c7819 */ /* 0x000fc60000010e0c */
[----:B------:R-:W-:Y:S02]  /*1410*/  IMAD R21, R13, 0x9, RZ ;  /* 0x000000090d157824 */ /* 0x000fe400078e02ff */
[----:B------:R-:W-:-:S04]  /*1420*/  IMAD.WIDE.U32 R12, R12, 0x9, RZ ;  /* 0x000000090c0c7825 */ /* 0x000fc800078e00ff */
[----:B------:R-:W-:Y:S01]  /*1430*/  IMAD.IADD R24, R13, 0x1, R21 ;  /* 0x000000010d187824 */ /* 0x000fe200078e0215 */
[----:B------:R-:W-:Y:S01]  /*1440*/  LOP3.LUT R21, R14, R10, RZ, 0x3c, !PT ;  /* 0x0000000a0e157212 */ /* 0x000fe200078e3cff */
[----:B------:R-:W-:Y:S03]  /*1450*/  POPC R12, R12 ;  /* 0x0000000c000c7309 */ /* 0x000fe60000000000 */
[----:B------:R-:W-:Y:S02]  /*1460*/  SHF.L.W.U32.HI R18, R22, 0xd, R21 ;  /* 0x0000000d16127819 */ /* 0x000fe40000010e15 */
[----:B------:R-:W-:Y:S02]  /*1470*/  SHF.L.W.U32.HI R21, R21, 0xd, R22 ;  /* 0x0000000d15157819 */ /* 0x000fe40000010e16 */
[----:B------:R-:W-:Y:S01]  /*1480*/  SHF.L.U64.HI R22, R10, 0x11, R11 ;  /* 0x000000110a167819 */ /* 0x000fe2000001020b */
[----:B------:R-:W0:Y:S02]  /*1490*/  POPC R13, R24 ;  /* 0x00000018000d7309 */ /* 0x000e240000000000 */
[----:B0-----:R-:W-:Y:S01]  /*14a0*/  IMAD.IADD R13, R12, 0x1, R13 ;  /* 0x000000010c0d7824 */ /* 0x001fe200078e020d */
[----:B------:R-:W-:Y:S01]  /*14b0*/  LOP3.LUT R12, R23, R14, R10, 0x96, !PT ;  /* 0x0000000e170c7212 */ /* 0x000fe200078e960a */
[----:B------:R-:W-:-:S03]  /*14c0*/  IMAD.MOV.U32 R14, RZ, RZ, R21 ;  /* 0x000000ffff0e7224 */ /* 0x000fc600078e0015 */
[----:B------:R-:W-:Y:S01]  /*14d0*/  IADD3 R0, P0, PT, R13, R0, RZ ;  /* 0x000000000d007210 */ /* 0x000fe20007f1e0ff */
[C---:B------:R-:W-:Y:S01]  /*14e0*/  IMAD.SHL.U32 R13, R10.reuse, 0x20000, RZ ;  /* 0x000200000a0d7824 */ /* 0x040fe200078e00ff */
[----:B------:R-:W-:-:S03]  /*14f0*/  LOP3.LUT R10, R10, R8, R23, 0x96, !PT ;  /* 0x000000080a0a7212 */ /* 0x000fc600078e9617 */
[----:B------:R-:W-:Y:S01]  /*1500*/  IMAD.X R19, RZ, RZ, R19, P0 ;  /* 0x000000ffff137224 */ /* 0x000fe200000e0613 */
[----:B------:R-:W-:Y:S02]  /*1510*/  LOP3.LUT R8, R13, R8, R23, 0x96, !PT ;  /* 0x000000080d087212 */ /* 0x000fe400078e9617 */
[----:B------:R-:W-:Y:S01]  /*1520*/  LOP3.LUT R13, R20, R15, R11, 0x96, !PT ;  /* 0x0000000f140d7212 */ /* 0x000fe200078e960b */
[----:B------:R-:W-:Y:S01]  /*1530*/  IMAD.MOV.U32 R15, RZ, RZ, R18 ;  /* 0x000000ffff0f7224 */ /* 0x000fe200078e0012 */
[-CC-:B------:R-:W-:Y:S02]  /*1540*/  LOP3.LUT R11, R11, R9.reuse, R20.reuse, 0x96, !PT ;  /* 0x000000090b0b7212 */ /* 0x180fe400078e9614 */
[----:B------:R-:W-:-:S07]  /*1550*/  LOP3.LUT R9, R22, R9, R20, 0x96, !PT ;  /* 0x0000000916097212 */ /* 0x000fce00078e9614 */
.L_x_285:
[----:B------:R-:W0:Y:S01]  /*1560*/  MUFU.RCP64H R21, R7 ;  /* 0x0000000700157308 */ /* 0x000e220000001800 */
[----:B------:R-:W-:Y:S01]  /*1570*/  IMAD.MOV.U32 R20, RZ, RZ, 0x1 ;  /* 0x00000001ff147424 */ /* 0x000fe200078e00ff */
[----:B------:R-:W-:Y:S05]  /*1580*/  BSSY.RECONVERGENT B0, `(.L_x_286) ;  /* 0x0000018000007945 */ /* 0x000fea0003800200 */
[----:B0-----:R-:W-:-:S08]  /*1590*/  DFMA R22, -R6, R20, 1 ;  /* 0x3ff000000616742b */ /* 0x001fd00000000114 */
[----:B------:R-:W-:-:S08]  /*15a0*/  DFMA R22, R22, R22, R22 ;  /* 0x000000161616722b */ /* 0x000fd00000000016 */
[----:B------:R-:W-:Y:S01]  /*15b0*/  DFMA R22, R20, R22, R20 ;  /* 0x000000161416722b */ /* 0x000fe20000000014 */
[----:B------:R-:W-:Y:S02]  /*15c0*/  IMAD.MOV.U32 R20, RZ, RZ, R0 ;  /* 0x000000ffff147224 */ /* 0x000fe400078e0000 */
[----:B------:R-:W-:-:S05]  /*15d0*/  IMAD.MOV.U32 R21, RZ, RZ, R19 ;  /* 0x000000ffff157224 */ /* 0x000fca00078e0013 */
[----:B------:R-:W-:Y:S01]  /*15e0*/  DFMA R18, -R6, R22, 1 ;  /* 0x3ff000000612742b */ /* 0x000fe20000000116 */
[----:B------:R-:W0:Y:S07]  /*15f0*/  I2F.F64.U64 R20, R20 ;  /* 0x0000001400147312 */ /* 0x000e2e0000301800 */
[----:B------:R-:W-:-:S08]  /*1600*/  DFMA R18, R22, R18, R22 ;  /* 0x000000121612722b */ /* 0x000fd00000000016 */
[----:B0-----:R-:W-:Y:S01]  /*1610*/  DMUL R22, R20, R18 ;  /* 0x0000001214167228 */ /* 0x001fe20000000000 */
        /* <DEDUP_REMOVED lines=9> */
[----:B------:R-:W-:Y:S02]  /*16b0*/  IMAD.MOV.U32 R22, RZ, RZ, R6 ;  /* 0x000000ffff167224 */ /* 0x000fe400078e0006 */
[----:B------:R-:W-:-:S07]  /*16c0*/  IMAD.MOV.U32 R23, RZ, RZ, R7 ;  /* 0x000000ffff177224 */ /* 0x000fce00078e0007 */
[----:B-----5:R-:W-:Y:S05]  /*16d0*/  CALL.REL.NOINC `($__internal_4_$__cuda_sm20_div_rn_f64_full) ;  /* 0x0000002000a87944 */ /* 0x020fea0003c00000 */
[----:B------:R-:W-:Y:S02]  /*16e0*/  IMAD.MOV.U32 R18, RZ, RZ, R26 ;  /* 0x000000ffff127224 */ /* 0x000fe400078e001a */
[----:B------:R-:W-:-:S07]  /*16f0*/  IMAD.MOV.U32 R19, RZ, RZ, R27 ;  /* 0x000000ffff137224 */ /* 0x000fce00078e001b */
.L_x_287:
[----:B------:R-:W-:Y:S05]  /*1700*/  BSYNC.RECONVERGENT B0 ;  /* 0x0000000000007941 */ /* 0x000fea0003800200 */
.L_x_286:
[----:B------:R-:W0:Y:S01]  /*1710*/  LDC.64 R20, c[0x0][0x3a0] ;  /* 0x0000e800ff147b82 */ /* 0x000e220000000a00 */
[----:B------:R-:W1:Y:S01]  /*1720*/  LDCU.64 UR4, c[0x0][0x398] ;  /* 0x00007300ff0477ac */ /* 0x000e620008000a00 */
[-C--:B0-----:R-:W-:Y:S02]  /*1730*/  IMAD R0, R3, R20.reuse, RZ ;  /* 0x0000001403007224 */ /* 0x081fe400078e02ff */
[----:B------:R-:W-:Y:S01]  /*1740*/  IMAD.WIDE.U32 R22, R2, R20, UR6 ;  /* 0x0000000602167e25 */ /* 0x000fe2000f8e0014 */
[----:B------:R-:W-:-:S03]  /*1750*/  UIADD3 UR6, UP0, UPT, UR6, 0x1, URZ ;  /* 0x0000000106067890 */ /* 0x000fc6000ff1e0ff */
[----:B------:R-:W-:Y:S01]  /*1760*/  IMAD R25, R2, R21, R0 ;  /* 0x0000001502197224 */ /* 0x000fe200078e0200 */
[----:B-1----:R-:W-:Y:S01]  /*1770*/  LEA R24, P0, R22, UR4, 0x3 ;  /* 0x0000000416187c11 */ /* 0x002fe2000f8018ff */
[----:B------:R-:W-:Y:S02]  /*1780*/  UIADD3.X UR7, UPT, UPT, URZ, UR7, URZ, UP0, !UPT ;  /* 0x00000007ff077290 */ /* 0x000fe400087fe4ff */
[----:B------:R-:W-:-:S05]  /*1790*/  IMAD.IADD R23, R25, 0x1, R23 ;  /* 0x0000000119177824 */ /* 0x000fca00078e0217 */
[----:B------:R-:W-:Y:S02]  /*17a0*/  LEA.HI.X R25, R22, UR5, R23, 0x3, P0 ;  /* 0x0000000516197c11 */ /* 0x000fe400080f1c17 */
[----:B------:R-:W-:-:S03]  /*17b0*/  ISETP.NE.U32.AND P0, PT, R20, UR6, PT ;  /* 0x0000000614007c0c */ /* 0x000fc6000bf05070 */
[----:B------:R0:W-:Y:S01]  /*17c0*/  STG.E.64 desc[UR8][R24.64], R18 ;  /* 0x0000001218007986 */ /* 0x0001e2000c101b08 */
[----:B------:R-:W-:-:S13]  /*17d0*/  ISETP.NE.AND.EX P0, PT, R21, UR7, PT, P0 ;  /* 0x0000000715007c0c */ /* 0x000fda000bf05300 */
[----:B0-----:R-:W-:Y:S05]  /*17e0*/  @P0 BRA `(.L_x_288) ;  /* 0xfffffff000280947 */ /* 0x001fea000383ffff */
.L_x_281:
[----:B---3-5:R3:W5:Y:S04]  /*17f0*/  LDG.E.64 R14, desc[UR8][R16.64+0x18] ;  /* 0x00001808100e7981 */ /* 0x028768000c1e1b00 */
[----:B------:R3:W5:Y:S04]  /*1800*/  LDG.E.64 R12, desc[UR8][R16.64] ;  /* 0x00000008100c7981 */ /* 0x000768000c1e1b00 */
[----:B01----:R3:W5:Y:S04]  /*1810*/  LDG.E.64 R10, desc[UR8][R16.64+0x8] ;  /* 0x00000808100a7981 */ /* 0x003768000c1e1b00 */
[----:B--2-4-:R3:W5:Y:S02]  /*1820*/  LDG.E.64 R8, desc[UR8][R16.64+0x10] ;  /* 0x0000100810087981 */ /* 0x014764000c1e1b00 */
.L_x_276:
[----:B---3-5:R-:W-:Y:S01]  /*1830*/  IMAD.MOV.U32 R16, RZ, RZ, R14 ;  /* 0x000000ffff107224 */ /* 0x028fe200078e000e */
[----:B------:R-:W-:Y:S01]  /*1840*/  CS2R R20, SRZ ;  /* 0x0000000000147805 */ /* 0x000fe2000001ff00 */
[----:B------:R-:W-:Y:S01]  /*1850*/  IMAD.MOV.U32 R17, RZ, RZ, R15 ;  /* 0x000000ffff117224 */ /* 0x000fe200078e000f */
[----:B------:R-:W-:Y:S01]  /*1860*/  CS2R R14, SRZ ;  /* 0x00000000000e7805 */ /* 0x000fe2000001ff00 */
[----:B------:R-:W-:Y:S01]  /*1870*/  IMAD.MOV.U32 R0, RZ, RZ, RZ ;  /* 0x000000ffff007224 */ /* 0x000fe200078e00ff */
[----:B------:R-:W-:Y:S01]  /*1880*/  UMOV UR4, URZ ;  /* 0x000000ff00047c82 */ /* 0x000fe20008000000 */
[----:B------:R-:W-:-:S07]  /*1890*/  IMAD.MOV.U32 R22, RZ, RZ, RZ ;  /* 0x000000ffff167224 */ /* 0x000fce00078e00ff */
.L_x_289:
        /* <DEDUP_REMOVED lines=8> */
[----:B------:R-:W-:Y:S01]  /*1920*/  UISETP.NE.AND UP0, UPT, UR4, 0x10000, UPT ;  /* 0x000100000400788c */ /* 0x000fe2000bf05270 */
[----:B------:R-:W-:Y:S02]  /*1930*/  LOP3.LUT R9, R18, R9, RZ, 0x3c, !PT ;  /* 0x0000000912097212 */ /* 0x000fe400078e3cff */
[----:B------:R-:W-:-:S02]  /*1940*/  SHF.L.W.U32.HI R5, R4, 0x7, R7 ;  /* 0x0000000704057819 */ /* 0x000fc40000010e07 */
[----:B------:R-:W-:Y:S02]  /*1950*/  SHF.L.W.U32.HI R4, R7, 0x7, R4 ;  /* 0x0000000707047819 */ /* 0x000fe40000010e04 */
[----:B------:R-:W-:Y:S01]  /*1960*/  LOP3.LUT R13, R13, R6, RZ, 0x3c, !PT ;  /* 0x000000060d0d7212 */ /* 0x000fe200078e3cff */
[----:B------:R-:W-:Y:S02]  /*1970*/  IMAD R7, R5, 0x9, RZ ;  /* 0x0000000905077824 */ /* 0x000fe400078e02ff */
[----:B------:R-:W-:-:S04]  /*1980*/  IMAD.WIDE.U32 R4, R4, 0x9, RZ ;  /* 0x0000000904047825 */ /* 0x000fc800078e00ff */
[----:B------:R-:W-:Y:S01]  /*1990*/  IMAD.IADD R7, R5, 0x1, R7 ;  /* 0x0000000105077824 */ /* 0x000fe200078e0207 */
[----:B------:R-:W-:-:S04]  /*19a0*/  LOP3.LUT R5, R16, R10, RZ, 0x3c, !PT ;  /* 0x0000000a10057212 */ /* 0x000fc800078e3cff */
[C-C-:B------:R-:W-:Y:S02]  /*19b0*/  SHF.R.U64 R27, R4.reuse, 0x1, R7.reuse ;  /* 0x00000001041b7819 */ /* 0x140fe40000001207 */
[C-C-:B------:R-:W-:Y:S02]  /*19c0*/  SHF.R.U64 R23, R4.reuse, 0x2, R7.reuse ;  /* 0x0000000204177819 */ /* 0x140fe40000001207 */
[C-C-:B------:R-:W-:Y:S02]  /*19d0*/  SHF.R.U64 R18, R4.reuse, 0x3, R7.reuse ;  /* 0x0000000304127819 */ /* 0x140fe40000001207 */
[C-C-:B------:R-:W-:Y:S02]  /*19e0*/  SHF.R.U64 R17, R4.reuse, 0x4, R7.reuse ;  /* 0x0000000404117819 */ /* 0x140fe40000001207 */
[C-C-:B------:R-:W-:Y:S02]  /*19f0*/  SHF.R.U64 R16, R4.reuse, 0x5, R7.reuse ;  /* 0x0000000504107819 */ /* 0x140fe40000001207 */
[----:B------:R-:W-:-:S02]  /*1a00*/  SHF.R.U64 R25, R4, 0x6, R7 ;  /* 0x0000000604197819 */ /* 0x000fc40000001207 */
[C---:B------:R-:W-:Y:S02]  /*1a10*/  LOP3.LUT R28, R4.reuse, 0x1, R27, 0x48, !PT ;  /* 0x00000001041c7812 */ /* 0x040fe400078e481b */
[C---:B------:R-:W-:Y:S02]  /*1a20*/  SHF.R.U64 R24, R4.reuse, 0x7, R7 ;  /* 0x0000000704187819 */ /* 0x040fe40000001207 */
[----:B------:R-:W-:Y:S02]  /*1a30*/  LOP3.LUT R27, R27, 0x1, R23, 0x48, !PT ;  /* 0x000000011b1b7812 */ /* 0x000fe400078e4817 */
[----:B------:R-:W-:Y:S02]  /*1a40*/  LOP3.LUT R26, R23, 0x1, R18, 0x48, !PT ;  /* 0x00000001171a7812 */ /* 0x000fe400078e4812 */
[----:B------:R-:W-:Y:S02]  /*1a50*/  SHF.R.U64 R19, R4, 0x8, R7 ;  /* 0x0000000804137819 */ /* 0x000fe40000001207 */
[----:B------:R-:W-:-:S02]  /*1a60*/  LOP3.LUT R23, R18, 0x1, R17, 0x48, !PT ;  /* 0x0000000112177812 */ /* 0x000fc400078e4811 */
[----:B------:R-:W-:Y:S02]  /*1a70*/  LOP3.LUT R18, R17, 0x1, R16, 0x48, !PT ;  /* 0x0000000111127812 */ /* 0x000fe400078e4810 */
[----:B------:R-:W-:Y:S02]  /*1a80*/  LOP3.LUT R17, R16, 0x1, R25, 0x48, !PT ;  /* 0x0000000110117812 */ /* 0x000fe400078e4819 */
[----:B------:R-:W-:Y:S02]  /*1a90*/  LOP3.LUT R16, R25, 0x1, R24, 0x48, !PT ;  /* 0x0000000119107812 */ /* 0x000fe400078e4818 */
[----:B------:R-:W-:Y:S02]  /*1aa0*/  LOP3.LUT R24, R24, 0x1, R19, 0x48, !PT ;  /* 0x0000000118187812 */ /* 0x000fe400078e4813 */
[----:B------:R-:W-:Y:S02]  /*1ab0*/  IADD3 R22, P2, P4, R27, R22, R28 ;  /* 0x000000161b167210 */ /* 0x000fe40007c5e01c */
[----:B------:R-:W-:-:S02]  /*1ac0*/  ISETP.NE.U32.AND P0, PT, R24, 0x1, PT ;  /* 0x000000011800780c */ /* 0x000fc40003f05070 */
[----:B------:R-:W-:Y:S02]  /*1ad0*/  IADD3.X R24, PT, PT, RZ, R21, RZ, P2, P4 ;  /* 0x00000015ff187210 */ /* 0x000fe400017e84ff */
[----:B------:R-:W-:Y:S02]  /*1ae0*/  IADD3 R21, P2, P6, R23, R22, R26 ;  /* 0x0000001617157210 */ /* 0x000fe40007e5e01a */
[----:B------:R-:W-:Y:S02]  /*1af0*/  ISETP.NE.U32.AND P4, PT, R26, RZ, PT ;  /* 0x000000ff1a00720c */ /* 0x000fe40003f85070 */
[----:B------:R-:W-:Y:S02]  /*1b00*/  IADD3 R26, P5, PT, R14, 0x8, RZ ;  /* 0x000000080e1a7810 */ /* 0x000fe40007fbe0ff */
[----:B------:R-:W-:Y:S02]  /*1b10*/  ISETP.NE.U32.AND P3, PT, R28, RZ, PT ;  /* 0x000000ff1c00720c */ /* 0x000fe40003f65070 */
[----:B------:R-:W-:Y:S01]  /*1b20*/  IADD3.X R14, PT, PT, RZ, R24, RZ, P2, P6 ;  /* 0x00000018ff0e7210 */ /* 0x000fe200017ec4ff */
[----:B------:R-:W-:Y:S01]  /*1b30*/  IMAD.X R28, RZ, RZ, R20, P5 ;  /* 0x000000ffff1c7224 */ /* 0x000fe200028e0614 */
[----:B------:R-:W-:-:S02]  /*1b40*/  ISETP.NE.U32.AND P1, PT, R27, RZ, PT ;  /* 0x000000ff1b00720c */ /* 0x000fc40003f25070 */
[----:B------:R-:W-:Y:S02]  /*1b50*/  ISETP.NE.U32.AND.EX P0, PT, RZ, RZ, PT, P0 ;  /* 0x000000ffff00720c */ /* 0x000fe40003f05100 */
[----:B------:R-:W-:Y:S02]  /*1b60*/  IADD3 R21, P2, P6, R17, R21, R18 ;  /* 0x0000001511157210 */ /* 0x000fe40007e5e012 */
[----:B------:R-:W-:Y:S02]  /*1b70*/  ISETP.NE.AND.EX P3, PT, RZ, RZ, PT, P3 ;  /* 0x000000ffff00720c */ /* 0x000fe40003f65330 */
[----:B------:R-:W-:Y:S02]  /*1b80*/  IADD3.X R14, PT, PT, RZ, R14, RZ, P2, P6 ;  /* 0x0000000eff0e7210 */ /* 0x000fe400017ec4ff */
[----:B------:R-:W-:Y:S02]  /*1b90*/  ISETP.NE.AND.EX P1, PT, RZ, RZ, PT, P1 ;  /* 0x000000ffff00720c */ /* 0x000fe40003f25310 */
[----:B------:R-:W-:-:S02]  /*1ba0*/  SEL R26, R26, 0x7, !P3 ;  /* 0x000000071a1a7807 */ /* 0x000fc40005800000 */
[----:B------:R-:W-:Y:S02]  /*1bb0*/  SEL R28, R28, RZ, !P3 ;  /* 0x000000ff1c1c7207 */ /* 0x000fe40005800000 */
[----:B------:R-:W-:Y:S02]  /*1bc0*/  IADD3 R21, P6, PT, R16, R21, RZ ;  /* 0x0000001510157210 */ /* 0x000fe40007fde0ff */
[----:B------:R-:W-:Y:S02]  /*1bd0*/  SEL R26, R26, 0x6, !P1 ;  /* 0x000000061a1a7807 */ /* 0x000fe40004800000 */
[----:B------:R-:W-:Y:S02]  /*1be0*/  SEL R28, R28, RZ, !P1 ;  /* 0x000000ff1c1c7207 */ /* 0x000fe40004800000 */
[----:B------:R-:W-:Y:S01]  /*1bf0*/  ISETP.NE.U32.AND P5, PT, R23, RZ, PT ;  /* 0x000000ff1700720c */ /* 0x000fe20003fa5070 */
[----:B------:R-:W-:Y:S01]  /*1c00*/  IMAD.X R23, RZ, RZ, R14, P6 ;  /* 0x000000ffff177224 */ /* 0x000fe200030e060e */
[----:B------:R-:W-:-:S02]  /*1c10*/  ISETP.NE.U32.AND P1, PT, R16, RZ, PT ;  /* 0x000000ff1000720c */ /* 0x000fc40003f25070 */
[----:B------:R-:W-:Y:S02]  /*1c20*/  SHF.R.U64 R16, R4, 0x9, R7 ;  /* 0x0000000904107819 */ /* 0x000fe40000001207 */
[----:B------:R-:W-:Y:S01]  /*1c30*/  ISETP.NE.U32.AND P2, PT, R18, RZ, PT ;  /* 0x000000ff1200720c */ /* 0x000fe20003f45070 */
[----:B------:R-:W-:Y:S01]  /*1c40*/  IMAD.MOV.U32 R18, RZ, RZ, R21 ;  /* 0x000000ffff127224 */ /* 0x000fe200078e0015 */
[C-C-:B------:R-:W-:Y:S02]  /*1c50*/  SHF.R.U64 R14, R4.reuse, 0xa, R7.reuse ;  /* 0x0000000a040e7819 */ /* 0x140fe40000001207 */
[C-C-:B------:R-:W-:Y:S02]  /*1c60*/  SHF.R.U64 R27, R4.reuse, 0xb, R7.reuse ;  /* 0x0000000b041b7819 */ /* 0x140fe40000001207 */
[----:B------:R-:W-:Y:S02]  /*1c70*/  SHF.R.U64 R20, R4, 0xc, R7 ;  /* 0x0000000c04147819 */ /* 0x000fe40000001207 */
[----:B------:R-:W-:-:S02]  /*1c80*/  @!P0 IADD3 R18, P6, PT, R21, 0x1, RZ ;  /* 0x0000000115128810 */ /* 0x000fc40007fde0ff */
[----:B------:R-:W-:Y:S02]  /*1c90*/  ISETP.NE.AND.EX P4, PT, RZ, RZ, PT, P4 ;  /* 0x000000ffff00720c */ /* 0x000fe40003f85340 */
[----:B------:R-:W-:Y:S01]  /*1ca0*/  ISETP.NE.U32.AND P3, PT, R17, RZ, PT ;  /* 0x000000ff1100720c */ /* 0x000fe20003f65070 */
[----:B------:R-:W-:Y:S01]  /*1cb0*/  @!P0 IMAD.X R23, RZ, RZ, R23, P6 ;  /* 0x000000ffff178224 */ /* 0x000fe200030e0617 */
[C-C-:B------:R-:W-:Y:S02]  /*1cc0*/  SHF.R.U64 R21, R4.reuse, 0xd, R7.reuse ;  /* 0x0000000d04157819 */ /* 0x140fe40000001207 */
[----:B------:R-:W-:Y:S02]  /*1cd0*/  LOP3.LUT R19, R19, 0x1, R16, 0x48, !PT ;  /* 0x0000000113137812 */ /* 0x000fe400078e4810 */
[----:B------:R-:W-:Y:S02]  /*1ce0*/  SHF.R.U64 R22, R4, 0xe, R7 ;  /* 0x0000000e04167819 */ /* 0x000fe40000001207 */
[----:B------:R-:W-:-:S02]  /*1cf0*/  LOP3.LUT R16, R16, 0x1, R14, 0x48, !PT ;  /* 0x0000000110107812 */ /* 0x000fc400078e480e */
[----:B------:R-:W-:Y:S02]  /*1d00*/  LOP3.LUT R17, R14, 0x1, R27, 0x48, !PT ;  /* 0x000000010e117812 */ /* 0x000fe400078e481b */
[C-C-:B------:R-:W-:Y:S02]  /*1d10*/  SHF.R.U64 R25, R4.reuse, 0xf, R7.reuse ;  /* 0x0000000f04197819 */ /* 0x140fe40000001207 */
[----:B------:R-:W-:Y:S02]  /*1d20*/  LOP3.LUT R14, R27, 0x1, R20, 0x48, !PT ;  /* 0x000000011b0e7812 */ /* 0x000fe400078e4814 */
[----:B------:R-:W-:Y:S02]  /*1d30*/  SHF.R.U64 R24, R4, 0x10, R7 ;  /* 0x0000001004187819 */ /* 0x000fe40000001207 */
[----:B------:R-:W-:Y:S02]  /*1d40*/  ISETP.NE.AND.EX P5, PT, RZ, RZ, PT, P5 ;  /* 0x000000ffff00720c */ /* 0x000fe40003fa5350 */
[----:B------:R-:W-:-:S02]  /*1d50*/  SEL R26, R26, 0x5, !P4 ;  /* 0x000000051a1a7807 */ /* 0x000fc40006000000 */
[----:B------:R-:W-:Y:S02]  /*1d60*/  SEL R27, R28, RZ, !P4 ;  /* 0x000000ff1c1b7207 */ /* 0x000fe40006000000 */
[----:B------:R-:W-:Y:S02]  /*1d70*/  LOP3.LUT R20, R20, 0x1, R21, 0x48, !PT ;  /* 0x0000000114147812 */ /* 0x000fe400078e4815 */
[----:B------:R-:W-:Y:S02]  /*1d80*/  LOP3.LUT R21, R21, 0x1, R22, 0x48, !PT ;  /* 0x0000000115157812 */ /* 0x000fe400078e4816 */
[----:B------:R-:W-:Y:S02]  /*1d90*/  LOP3.LUT R22, R22, 0x1, R25, 0x48, !PT ;  /* 0x0000000116167812 */ /* 0x000fe400078e4819 */
[----:B------:R-:W-:Y:S02]  /*1da0*/  LOP3.LUT R25, R25, 0x1, R24, 0x48, !PT ;  /* 0x0000000119197812 */ /* 0x000fe400078e4818 */
[----:B------:R-:W-:-:S02]  /*1db0*/  SEL R26, R26, 0x4, !P5 ;  /* 0x000000041a1a7807 */ /* 0x000fc40006800000 */
[----:B------:R-:W-:Y:S02]  /*1dc0*/  SEL R27, R27, RZ, !P5 ;  /* 0x000000ff1b1b7207 */ /* 0x000fe40006800000 */
[----:B------:R-:W-:Y:S02]  /*1dd0*/  IADD3 R18, P5, P6, R16, R18, R19 ;  /* 0x0000001210127210 */ /* 0x000fe40007ebe013 */
[----:B------:R-:W-:Y:S02]  /*1de0*/  ISETP.NE.U32.AND P4, PT, R25, 0x1, PT ;  /* 0x000000011900780c */ /* 0x000fe40003f85070 */
[----:B------:R-:W-:Y:S02]  /*1df0*/  IADD3.X R25, PT, PT, RZ, R23, RZ, P5, P6 ;  /* 0x00000017ff197210 */ /* 0x000fe40002fec4ff */
[----:B------:R-:W-:Y:S02]  /*1e00*/  ISETP.NE.AND.EX P2, PT, RZ, RZ, PT, P2 ;  /* 0x000000ffff00720c */ /* 0x000fe40003f45320 */
[----:B------:R-:W-:-:S02]  /*1e10*/  IADD3 R23, P5, P6, R14, R18, R17 ;  /* 0x000000120e177210 */ /* 0x000fc40007ebe011 */
[----:B------:R-:W-:Y:S02]  /*1e20*/  ISETP.NE.AND.EX P3, PT, RZ, RZ, PT, P3 ;  /* 0x000000ffff00720c */ /* 0x000fe40003f65330 */
[----:B------:R-:W-:Y:S02]  /*1e30*/  SEL R26, R26, 0x3, !P2 ;  /* 0x000000031a1a7807 */ /* 0x000fe40005000000 */
[----:B------:R-:W-:Y:S02]  /*1e40*/  IADD3.X R18, PT, PT, RZ, R25, RZ, P5, P6 ;  /* 0x00000019ff127210 */ /* 0x000fe40002fec4ff */
[----:B------:R-:W-:Y:S02]  /*1e50*/  IADD3 R23, P5, P6, R21, R23, R20 ;  /* 0x0000001715177210 */ /* 0x000fe40007ebe014 */
[----:B------:R-:W-:Y:S02]  /*1e60*/  SEL R27, R27, RZ, !P2 ;  /* 0x000000ff1b1b7207 */ /* 0x000fe40005000000 */
[----:B------:R-:W-:-:S02]  /*1e70*/  ISETP.NE.U32.AND P2, PT, R19, RZ, PT ;  /* 0x000000ff1300720c */ /* 0x000fc40003f45070 */
[----:B------:R-:W-:Y:S02]  /*1e80*/  ISETP.NE.AND.EX P1, PT, RZ, RZ, PT, P1 ;  /* 0x000000ffff00720c */ /* 0x000fe40003f25310 */
[----:B------:R-:W-:Y:S02]  /*1e90*/  SEL R19, R26, 0x2, !P3 ;  /* 0x000000021a137807 */ /* 0x000fe40005800000 */
[----:B------:R-:W-:Y:S02]  /*1ea0*/  IADD3.X R18, PT, PT, RZ, R18, RZ, P5, P6 ;  /* 0x00000012ff127210 */ /* 0x000fe40002fec4ff */
[----:B------:R-:W-:Y:S02]  /*1eb0*/  IADD3 R25, P6, PT, R22, R23, RZ ;  /* 0x0000001716197210 */ /* 0x000fe40007fde0ff */
[----:B------:R-:W-:Y:S02]  /*1ec0*/  ISETP.NE.U32.AND P5, PT, R16, RZ, PT ;  /* 0x000000ff1000720c */ /* 0x000fe40003fa5070 */
[----:B------:R-:W-:Y:S01]  /*1ed0*/  ISETP.NE.U32.AND.EX P4, PT, RZ, RZ, PT, P4 ;  /* 0x000000ffff00720c */ /* 0x000fe20003f85140 */
[----:B------:R-:W-:Y:S01]  /*1ee0*/  IMAD.X R26, RZ, RZ, R18, P6 ;  /* 0x000000ffff1a7224 */ /* 0x000fe200030e0612 */
[----:B------:R-:W-:-:S02]  /*1ef0*/  SEL R16, R27, RZ, !P3 ;  /* 0x000000ff1b107207 */ /* 0x000fc40005800000 */
[----:B------:R-:W-:Y:S02]  /*1f00*/  SEL R19, R19, 0x1, !P1 ;  /* 0x0000000113137807 */ /* 0x000fe40004800000 */
[----:B------:R-:W-:Y:S02]  /*1f10*/  SEL R16, R16, RZ, !P1 ;  /* 0x000000ff10107207 */ /* 0x000fe40004800000 */
[----:B------:R-:W-:Y:S01]  /*1f20*/  @P0 IADD3 R18, P3, PT, R19, 0x8, RZ ;  /* 0x0000000813120810 */ /* 0x000fe20007f7e0ff */
[----:B------:R-:W-:Y:S01]  /*1f30*/  @!P0 IMAD.MOV.U32 R18, RZ, RZ, 0x8 ;  /* 0x00000008ff128424 */ /* 0x000fe200078e00ff */
[----:B------:R-:W-:Y:S02]  /*1f40*/  ISETP.NE.U32.AND P6, PT, R17, RZ, PT ;  /* 0x000000ff1100720c */ /* 0x000fe40003fc5070 */
[C-C-:B------:R-:W-:Y:S01]  /*1f50*/  SHF.R.U64 R23, R4.reuse, 0x11, R7.reuse ;  /* 0x0000001104177819 */ /* 0x140fe20000001207 */
[----:B------:R-:W-:Y:S01]  /*1f60*/  @P0 IMAD.X R28, RZ, RZ, R16, P3 ;  /* 0x000000ffff1c0224 */ /* 0x000fe200018e0610 */
[C-C-:B------:R-:W-:Y:S01]  /*1f70*/  SHF.R.U64 R17, R4.reuse, 0x12, R7.reuse ;  /* 0x0000001204117819 */ /* 0x140fe20000001207 */
[----:B------:R-:W-:Y:S01]  /*1f80*/  @!P0 IMAD.MOV.U32 R28, RZ, RZ, RZ ;  /* 0x000000ffff1c8224 */ /* 0x000fe200078e00ff */
[----:B------:R-:W-:-:S02]  /*1f90*/  SHF.R.U64 R16, R4, 0x13, R7 ;  /* 0x0000001304107819 */ /* 0x000fc40000001207 */
[C-C-:B------:R-:W-:Y:S02]  /*1fa0*/  SHF.R.U64 R19, R4.reuse, 0x14, R7.reuse ;  /* 0x0000001404137819 */ /* 0x140fe40000001207 */
[--C-:B------:R-:W-:Y:S02]  /*1fb0*/  SHF.R.U64 R32, R4, 0x15, R7.reuse ;  /* 0x0000001504207819 */ /* 0x100fe40000001207 */
[----:B------:R-:W-:Y:S02]  /*1fc0*/  ISETP.NE.AND.EX P2, PT, RZ, RZ, PT, P2 ;  /* 0x000000ffff00720c */ /* 0x000fe40003f45320 */
[----:B------:R-:W-:Y:S02]  /*1fd0*/  @!P4 IADD3 R25, P1, PT, R25, 0x1, RZ ;  /* 0x000000011919c810 */ /* 0x000fe40007f3e0ff */
[----:B------:R-:W-:Y:S02]  /*1fe0*/  ISETP.NE.U32.AND P3, PT, R14, RZ, PT ;  /* 0x000000ff0e00720c */ /* 0x000fe40003f65070 */
[C-C-:B------:R-:W-:Y:S01]  /*1ff0*/  SHF.R.U64 R29, R4.reuse, 0x16, R7.reuse ;  /* 0x00000016041d7819 */ /* 0x140fe20000001207 */
[----:B------:R-:W-:Y:S01]  /*2000*/  @!P4 IMAD.X R26, RZ, RZ, R26, P1 ;  /* 0x000000ffff1ac224 */ /* 0x000fe200008e061a */
[----:B------:R-:W-:-:S02]  /*2010*/  SHF.R.U64 R30, R4, 0x17, R7 ;  /* 0x00000017041e7819 */ /* 0x000fc40000001207 */
[----:B------:R-:W-:Y:S02]  /*2020*/  LOP3.LUT R24, R24, 0x1, R23, 0x48, !PT ;  /* 0x0000000118187812 */ /* 0x000fe400078e4817 */
[----:B------:R-:W-:Y:S02]  /*2030*/  LOP3.LUT R23, R23, 0x1, R17, 0x48, !PT ;  /* 0x0000000117177812 */ /* 0x000fe400078e4811 */
[----:B------:R-:W-:Y:S02]  /*2040*/  LOP3.LUT R14, R17, 0x1, R16, 0x48, !PT ;  /* 0x00000001110e7812 */ /* 0x000fe400078e4810 */
[----:B------:R-:W-:Y:S02]  /*2050*/  LOP3.LUT R17, R16, 0x1, R19, 0x48, !PT ;  /* 0x0000000110117812 */ /* 0x000fe400078e4813 */
[----:B------:R-:W-:Y:S02]  /*2060*/  LOP3.LUT R16, R19, 0x1, R32, 0x48, !PT ;  /* 0x0000000113107812 */ /* 0x000fe400078e4820 */
[----:B------:R-:W-:-:S02]  /*2070*/  SEL R31, R18, 0x7, !P2 ;  /* 0x00000007121f7807 */ /* 0x000fc40005000000 */
[----:B------:R-:W-:Y:S02]  /*2080*/  LOP3.LUT R19, R32, 0x1, R29, 0x48, !PT ;  /* 0x0000000120137812 */ /* 0x000fe400078e481d */
[----:B------:R-:W-:Y:S02]  /*2090*/  LOP3.LUT R18, R29, 0x1, R30, 0x48, !PT ;  /* 0x000000011d127812 */ /* 0x000fe400078e481e */
[----:B------:R-:W-:Y:S02]  /*20a0*/  ISETP.NE.AND.EX P0, PT, RZ, RZ, PT, P5 ;  /* 0x000000ffff00720c */ /* 0x000fe40003f05350 */
[----:B------:R-:W-:Y:S02]  /*20b0*/  SEL R29, R28, RZ, !P2 ;  /* 0x000000ff1c1d7207 */ /* 0x000fe40005000000 */
[----:B------:R-:W-:Y:S02]  /*20c0*/  IADD3 R25, P2, P5, R23, R25, R24 ;  /* 0x0000001917197210 */ /* 0x000fe40007d5e018 */
[----:B------:R-:W-:-:S02]  /*20d0*/  SEL R28, R31, 0x6, !P0 ;  /* 0x000000061f1c7807 */ /* 0x000fc40004000000 */
[----:B------:R-:W-:Y:S02]  /*20e0*/  SEL R29, R29, RZ, !P0 ;  /* 0x000000ff1d1d7207 */ /* 0x000fe40004000000 */
[----:B------:R-:W-:Y:S02]  /*20f0*/  ISETP.NE.AND.EX P0, PT, RZ, RZ, PT, P6 ;  /* 0x000000ffff00720c */ /* 0x000fe40003f05360 */
[----:B------:R-:W-:Y:S02]  /*2100*/  IADD3.X R26, PT, PT, RZ, R26, RZ, P2, P5 ;  /* 0x0000001aff1a7210 */ /* 0x000fe400017ea4ff */
[----:B------:R-:W-:Y:S02]  /*2110*/  IADD3 R25, P5, P6, R17, R25, R14 ;  /* 0x0000001911197210 */ /* 0x000fe40007ebe00e */
[----:B------:R-:W-:Y:S02]  /*2120*/  SHF.R.U64 R27, R4, 0x18, R7 ;  /* 0x00000018041b7819 */ /* 0x000fe40000001207 */
[----:B------:R-:W-:-:S02]  /*2130*/  ISETP.NE.U32.AND P2, PT, R20, RZ, PT ;  /* 0x000000ff1400720c */ /* 0x000fc40003f45070 */
[----:B------:R-:W-:Y:S02]  /*2140*/  IADD3.X R20, PT, PT, RZ, R26, RZ, P5, P6 ;  /* 0x0000001aff147210 */ /* 0x000fe40002fec4ff */
[----:B------:R-:W-:Y:S02]  /*2150*/  IADD3 R25, P5, P6, R19, R25, R16 ;  /* 0x0000001913197210 */ /* 0x000fe40007ebe010 */
[----:B------:R-:W-:Y:S02]  /*2160*/  LOP3.LUT R30, R30, 0x1, R27, 0x48, !PT ;  /* 0x000000011e1e7812 */ /* 0x000fe400078e481b */
[----:B------:R-:W-:Y:S02]  /*2170*/  IADD3.X R20, PT, PT, RZ, R20, RZ, P5, P6 ;  /* 0x00000014ff147210 */ /* 0x000fe40002fec4ff */
[----:B------:R-:W-:Y:S02]  /*2180*/  SEL R28, R28, 0x5, !P0 ;  /* 0x000000051c1c7807 */ /* 0x000fe40004000000 */
[----:B------:R-:W-:-:S02]  /*2190*/  ISETP.NE.AND.EX P3, PT, RZ, RZ, PT, P3 ;  /* 0x000000ffff00720c */ /* 0x000fc40003f65330 */
[----:B------:R-:W-:Y:S02]  /*21a0*/  IADD3 R26, P6, PT, R18, R25, RZ ;  /* 0x00000019121a7210 */ /* 0x000fe40007fde0ff */
[----:B------:R-:W-:Y:S02]  /*21b0*/  ISETP.NE.U32.AND P1, PT, R30, 0x1, PT ;  /* 0x000000011e00780c */ /* 0x000fe40003f25070 */
[----:B------:R-:W-:Y:S01]  /*21c0*/  SEL R29, R29, RZ, !P0 ;  /* 0x000000ff1d1d7207 */ /* 0x000fe20004000000 */
[----:B------:R-:W-:Y:S01]  /*21d0*/  POPC R30, R7 ;  /* 0x00000007001e7309 */ /* 0x000fe20000000000 */
[----:B------:R-:W-:Y:S01]  /*21e0*/  SEL R25, R28, 0x4, !P3 ;  /* 0x000000041c197807 */ /* 0x000fe20005800000 */
[----:B------:R-:W-:Y:S01]  /*21f0*/  IMAD.X R28, RZ, RZ, R20, P6 ;  /* 0x000000ffff1c7224 */ /* 0x000fe200030e0614 */
[----:B------:R-:W-:Y:S02]  /*2200*/  ISETP.NE.U32.AND.EX P1, PT, RZ, RZ, PT, P1 ;  /* 0x000000ffff00720c */ /* 0x000fe40003f25110 */
[----:B------:R-:W-:-:S02]  /*2210*/  ISETP.NE.U32.AND P0, PT, R21, RZ, PT ;  /* 0x000000ff1500720c */ /* 0x000fc40003f05070 */
[----:B------:R-:W-:Y:S01]  /*2220*/  ISETP.NE.AND.EX P2, PT, RZ, RZ, PT, P2 ;  /* 0x000000ffff00720c */ /* 0x000fe20003f45320 */
[----:B------:R-:W0:Y:S01]  /*2230*/  POPC R21, R4 ;  /* 0x0000000400157309 */ /* 0x000e220000000000 */
[----:B------:R-:W-:Y:S02]  /*2240*/  SEL R20, R29, RZ, !P3 ;  /* 0x000000ff1d147207 */ /* 0x000fe40005800000 */
[----:B------:R-:W-:Y:S02]  /*2250*/  ISETP.NE.U32.AND P5, PT, R22, RZ, PT ;  /* 0x000000ff1600720c */ /* 0x000fe40003fa5070 */
[----:B------:R-:W-:Y:S02]  /*2260*/  SEL R25, R25, 0x3, !P2 ;  /* 0x0000000319197807 */ /* 0x000fe40005000000 */
[----:B------:R-:W-:Y:S02]  /*2270*/  ISETP.NE.AND.EX P0, PT, RZ, RZ, PT, P0 ;  /* 0x000000ffff00720c */ /* 0x000fe40003f05300 */
[----:B------:R-:W-:-:S02]  /*2280*/  ISETP.NE.U32.AND P3, PT, R24, RZ, PT ;  /* 0x000000ff1800720c */ /* 0x000fc40003f65070 */
[----:B------:R-:W-:Y:S02]  /*2290*/  SEL R20, R20, RZ, !P2 ;  /* 0x000000ff14147207 */ /* 0x000fe40005000000 */
[----:B------:R-:W-:Y:S02]  /*22a0*/  ISETP.NE.U32.AND P2, PT, R23, RZ, PT ;  /* 0x000000ff1700720c */ /* 0x000fe40003f45070 */
[C-C-:B------:R-:W-:Y:S01]  /*22b0*/  SHF.R.U64 R24, R4.reuse, 0x19, R7.reuse ;  /* 0x0000001904187819 */ /* 0x140fe20000001207 */
[----:B0-----:R-:W-:Y:S01]  /*22c0*/  IMAD.IADD R21, R21, 0x1, R30 ;  /* 0x0000000115157824 */ /* 0x001fe200078e021e */
[C-C-:B------:R-:W-:Y:S02]  /*22d0*/  SHF.R.U64 R34, R4.reuse, 0x1a, R7.reuse ;  /* 0x0000001a04227819 */ /* 0x140fe40000001207 */
[----:B------:R-:W-:Y:S02]  /*22e0*/  SHF.R.U64 R23, R4, 0x1b, R7 ;  /* 0x0000001b04177819 */ /* 0x000fe40000001207 */
[----:B------:R-:W-:-:S02]  /*22f0*/  ISETP.NE.AND.EX P5, PT, RZ, RZ, PT, P5 ;  /* 0x000000ffff00720c */ /* 0x000fc40003fa5350 */
[----:B------:R-:W-:Y:S02]  /*2300*/  SEL R25, R25, 0x2, !P0 ;  /* 0x0000000219197807 */ /* 0x000fe40004000000 */
[C-C-:B------:R-:W-:Y:S02]  /*2310*/  SHF.R.U64 R32, R4.reuse, 0x1c, R7.reuse ;  /* 0x0000001c04207819 */ /* 0x140fe40000001207 */
[C-C-:B------:R-:W-:Y:S02]  /*2320*/  SHF.R.U64 R31, R4.reuse, 0x1d, R7.reuse ;  /* 0x0000001d041f7819 */ /* 0x140fe40000001207 */
[C-C-:B------:R-:W-:Y:S02]  /*2330*/  SHF.R.U64 R22, R4.reuse, 0x1e, R7.reuse ;  /* 0x0000001e04167819 */ /* 0x140fe40000001207 */
[----:B------:R-:W-:Y:S02]  /*2340*/  SHF.R.U64 R29, R4, 0x1f, R7 ;  /* 0x0000001f041d7819 */ /* 0x000fe40000001207 */
[----:B------:R-:W-:-:S02]  /*2350*/  LOP3.LUT R27, R27, 0x1, R24, 0x48, !PT ;  /* 0x000000011b1b7812 */ /* 0x000fc400078e4818 */
[----:B------:R-:W-:Y:S02]  /*2360*/  LOP3.LUT R24, R24, 0x1, R34, 0x48, !PT ;  /* 0x0000000118187812 */ /* 0x000fe400078e4822 */
[----:B------:R-:W-:Y:S02]  /*2370*/  LOP3.LUT R4, R34, 0x1, R23, 0x48, !PT ;  /* 0x0000000122047812 */ /* 0x000fe400078e4817 */
[----:B------:R-:W-:Y:S02]  /*2380*/  SEL R33, R20, RZ, !P0 ;  /* 0x000000ff14217207 */ /* 0x000fe40004000000 */
[----:B------:R-:W-:Y:S02]  /*2390*/  SEL R34, R25, 0x1, !P5 ;  /* 0x0000000119227807 */ /* 0x000fe40006800000 */
[----:B------:R-:W-:Y:S02]  /*23a0*/  @!P1 IADD3 R26, P6, PT, R26, 0x1, RZ ;  /* 0x000000011a1a9810 */ /* 0x000fe40007fde0ff */
[----:B------:R-:W-:-:S02]  /*23b0*/  LOP3.LUT R25, R32, 0x1, R31, 0x48, !PT ;  /* 0x0000000120197812 */ /* 0x000fc400078e481f */
[----:B------:R-:W-:Y:S01]  /*23c0*/  LOP3.LUT R20, R31, 0x1, R22, 0x48, !PT ;  /* 0x000000011f147812 */ /* 0x000fe200078e4816 */
[----:B------:R-:W-:Y:S01]  /*23d0*/  @!P1 IMAD.X R28, RZ, RZ, R28, P6 ;  /* 0x000000ffff1c9224 */ /* 0x000fe200030e061c */
[----:B------:R-:W-:Y:S02]  /*23e0*/  SEL R33, R33, RZ, !P5 ;  /* 0x000000ff21217207 */ /* 0x000fe40006800000 */
[----:B------:R-:W-:Y:S01]  /*23f0*/  @P4 IADD3 R31, P0, PT, R34, 0x8, RZ ;  /* 0x00000008221f4810 */ /* 0x000fe20007f1e0ff */
[----:B------:R-:W-:Y:S01]  /*2400*/  @!P4 IMAD.MOV.U32 R31, RZ, RZ, 0x8 ;  /* 0x00000008ff1fc424 */ /* 0x000fe200078e00ff */
[----:B------:R-:W-:Y:S02]  /*2410*/  LOP3.LUT R23, R23, 0x1, R32, 0x48, !PT ;  /* 0x0000000117177812 */ /* 0x000fe400078e4820 */
[----:B------:R-:W-:Y:S02]  /*2420*/  IADD3 R26, P5, P6, R24, R26, R27 ;  /* 0x0000001a181a7210 */ /* 0x000fe40007ebe01b */
[----:B------:R-:W-:-:S02]  /*2430*/  LOP3.LUT R22, R22, 0x1, R29, 0x48, !PT ;  /* 0x0000000116167812 */ /* 0x000fc400078e481d */
[----:B------:R-:W-:Y:S01]  /*2440*/  LOP3.LUT R32, R29, 0x1, R7, 0x48, !PT ;  /* 0x000000011d207812 */ /* 0x000fe200078e4807 */
[----:B------:R-:W-:Y:S01]  /*2450*/  @P4 IMAD.X R29, RZ, RZ, R33, P0 ;  /* 0x000000ffff1d4224 */ /* 0x000fe200000e0621 */
[----:B------:R-:W-:Y:S01]  /*2460*/  ISETP.NE.AND.EX P3, PT, RZ, RZ, PT, P3 ;  /* 0x000000ffff00720c */ /* 0x000fe20003f65330 */
[----:B------:R-:W-:Y:S01]  /*2470*/  @!P4 IMAD.MOV.U32 R29, RZ, RZ, RZ ;  /* 0x000000ffff1dc224 */ /* 0x000fe200078e00ff */
[----:B------:R-:W-:Y:S02]  /*2480*/  IADD3.X R28, PT, PT, RZ, R28, RZ, P5, P6 ;  /* 0x0000001cff1c7210 */ /* 0x000fe40002fec4ff */
[----:B------:R-:W-:Y:S02]  /*2490*/  IADD3 R26, P5, P6, R23, R26, R4 ;  /* 0x0000001a171a7210 */ /* 0x000fe40007ebe004 */
[----:B------:R-:W-:Y:S02]  /*24a0*/  ISETP.NE.U32.AND P0, PT, R32, 0x1, PT ;  /* 0x000000012000780c */ /* 0x000fe40003f05070 */
[----:B------:R-:W-:-:S02]  /*24b0*/  ISETP.NE.U32.AND P4, PT, R14, RZ, PT ;  /* 0x000000ff0e00720c */ /* 0x000fc40003f85070 */
[----:B------:R-:W-:Y:S02]  /*24c0*/  SEL R30, R31, 0x7, !P3 ;  /* 0x000000071f1e7807 */ /* 0x000fe40005800000 */
[----:B------:R-:W-:Y:S02]  /*24d0*/  ISETP.NE.AND.EX P2, PT, RZ, RZ, PT, P2 ;  /* 0x000000ffff00720c */ /* 0x000fe40003f45320 */
[----:B------:R-:W-:Y:S02]  /*24e0*/  SEL R29, R29, RZ, !P3 ;  /* 0x000000ff1d1d7207 */ /* 0x000fe40005800000 */
[----:B------:R-:W-:Y:S02]  /*24f0*/  IADD3.X R14, PT, PT, RZ, R28, RZ, P5, P6 ;  /* 0x0000001cff0e7210 */ /* 0x000fe40002fec4ff */
[----:B------:R-:W-:Y:S02]  /*2500*/  ISETP.NE.U32.AND.EX P0, PT, RZ, RZ, PT, P0 ;  /* 0x000000ffff00720c */ /* 0x000fe40003f05100 */
[----:B------:R-:W-:-:S02]  /*2510*/  IADD3 R31, P6, P5, R20, R26, R25 ;  /* 0x0000001a141f7210 */ /* 0x000fc40007dde019 */
[----:B------:R-:W-:Y:S02]  /*2520*/  ISETP.NE.U32.AND P3, PT, R17, RZ, PT ;  /* 0x000000ff1100720c */ /* 0x000fe40003f65070 */
[----:B------:R-:W-:Y:S02]  /*2530*/  ISETP.NE.AND.EX P4, PT, RZ, RZ, PT, P4 ;  /* 0x000000ffff00720c */ /* 0x000fe40003f85340 */
[----:B------:R-:W-:Y:S02]  /*2540*/  SEL R17, R30, 0x6, !P2 ;  /* 0x000000061e117807 */ /* 0x000fe40005000000 */
[----:B------:R-:W-:Y:S02]  /*2550*/  SEL R30, R29, RZ, !P2 ;  /* 0x000000ff1d1e7207 */ /* 0x000fe40005000000 */
[----:B------:R-:W-:Y:S02]  /*2560*/  IADD3.X R14, PT, PT, RZ, R14, RZ, P6, P5 ;  /* 0x0000000eff0e7210 */ /* 0x000fe400037ea4ff */
[----:B------:R-:W-:-:S02]  /*2570*/  ISETP.NE.U32.AND P2, PT, R19, RZ, PT ;  /* 0x000000ff1300720c */ /* 0x000fc40003f45070 */
[--C-:B------:R-:W-:Y:S02]  /*2580*/  SHF.R.U32.HI R28, RZ, 0x1, R7.reuse ;  /* 0x00000001ff1c7819 */ /* 0x100fe40000011607 */
[----:B------:R-:W-:Y:S02]  /*2590*/  SHF.R.U32.HI R29, RZ, 0x2, R7 ;  /* 0x00000002ff1d7819 */ /* 0x000fe40000011607 */
[----:B------:R-:W-:Y:S02]  /*25a0*/  ISETP.NE.U32.AND P5, PT, R16, RZ, PT ;  /* 0x000000ff1000720c */ /* 0x000fe40003fa5070 */
[----:B------:R-:W-:Y:S02]  /*25b0*/  SEL R19, R17, 0x5, !P4 ;  /* 0x0000000511137807 */ /* 0x000fe40006000000 */
[----:B------:R-:W-:Y:S02]  /*25c0*/  ISETP.NE.AND.EX P3, PT, RZ, RZ, PT, P3 ;  /* 0x000000ffff00720c */ /* 0x000fe40003f65330 */
[----:B------:R-:W-:-:S02]  /*25d0*/  SEL R30, R30, RZ, !P4 ;  /* 0x000000ff1e1e7207 */ /* 0x000fc40006000000 */
[----:B------:R-:W-:Y:S02]  /*25e0*/  IADD3 R26, P6, PT, R22, R31, RZ ;  /* 0x0000001f161a7210 */ /* 0x000fe40007fde0ff */
[----:B------:R-:W-:Y:S02]  /*25f0*/  ISETP.NE.U32.AND P4, PT, R18, RZ, PT ;  /* 0x000000ff1200720c */ /* 0x000fe40003f85070 */
[----:B------:R-:W-:Y:S01]  /*2600*/  LOP3.LUT R18, R7, 0x1, R28, 0x48, !PT ;  /* 0x0000000107127812 */ /* 0x000fe200078e481c */
[----:B------:R-:W-:Y:S01]  /*2610*/  IMAD.X R16, RZ, RZ, R14, P6 ;  /* 0x000000ffff107224 */ /* 0x000fe200030e060e */
[----:B------:R-:W-:Y:S02]  /*2620*/  LOP3.LUT R31, R28, 0x1, R29, 0x48, !PT ;  /* 0x000000011c1f7812 */ /* 0x000fe400078e481d */
[----:B------:R-:W-:Y:S02]  /*2630*/  ISETP.NE.AND.EX P5, PT, RZ, RZ, PT, P5 ;  /* 0x000000ffff00720c */ /* 0x000fe40003fa5350 */
[----:B------:R-:W-:-:S02]  /*2640*/  SEL R28, R19, 0x4, !P3 ;  /* 0x00000004131c7807 */ /* 0x000fc40005800000 */
[----:B------:R-:W-:Y:S02]  /*2650*/  SEL R30, R30, RZ, !P3 ;  /* 0x000000ff1e1e7207 */ /* 0x000fe40005800000 */
[----:B------:R-:W-:Y:S02]  /*2660*/  @!P0 IADD3 R26, P6, PT, R26, 0x1, RZ ;  /* 0x000000011a1a8810 */ /* 0x000fe40007fde0ff */
[----:B------:R-:W-:Y:S02]  /*2670*/  ISETP.NE.AND.EX P3, PT, RZ, RZ, PT, P2 ;  /* 0x000000ffff00720c */ /* 0x000fe40003f65320 */
[----:B------:R-:W-:Y:S01]  /*2680*/  SEL R28, R28, 0x3, !P5 ;  /* 0x000000031c1c7807 */ /* 0x000fe20006800000 */
[----:B------:R-:W-:Y:S01]  /*2690*/  @!P0 IMAD.X R16, RZ, RZ, R16, P6 ;  /* 0x000000ffff108224 */ /* 0x000fe200030e0610 */
[--C-:B------:R-:W-:Y:S02]  /*26a0*/  SHF.R.U32.HI R14, RZ, 0x3, R7.reuse ;  /* 0x00000003ff0e7819 */ /* 0x100fe40000011607 */
[----:B------:R-:W-:-:S02]  /*26b0*/  SHF.R.U32.HI R17, RZ, 0x4, R7 ;  /* 0x00000004ff117819 */ /* 0x000fc40000011607 */
[----:B------:R-:W-:Y:S02]  /*26c0*/  SEL R30, R30, RZ, !P5 ;  /* 0x000000ff1e1e7207 */ /* 0x000fe40006800000 */
[----:B------:R-:W-:Y:S02]  /*26d0*/  ISETP.NE.AND.EX P2, PT, RZ, RZ, PT, P4 ;  /* 0x000000ffff00720c */ /* 0x000fe40003f45340 */
[----:B------:R-:W-:Y:S02]  /*26e0*/  SEL R28, R28, 0x2, !P3 ;  /* 0x000000021c1c7807 */ /* 0x000fe40005800000 */
[----:B------:R-:W-:Y:S02]  /*26f0*/  LOP3.LUT R29, R29, 0x1, R14, 0x48, !PT ;  /* 0x000000011d1d7812 */ /* 0x000fe400078e480e */
[----:B------:R-:W-:Y:S02]  /*2700*/  IADD3 R19, P5, P6, R31, R26, R18 ;  /* 0x0000001a1f137210 */ /* 0x000fe40007ebe012 */
[----:B------:R-:W-:-:S02]  /*2710*/  LOP3.LUT R14, R14, 0x1, R17, 0x48, !PT ;  /* 0x000000010e0e7812 */ /* 0x000fc400078e4811 */
[----:B------:R-:W-:Y:S02]  /*2720*/  SEL R26, R30, RZ, !P3 ;  /* 0x000000ff1e1a7207 */ /* 0x000fe40005800000 */
[----:B------:R-:W-:Y:S02]  /*2730*/  SEL R28, R28, 0x1, !P2 ;  /* 0x000000011c1c7807 */ /* 0x000fe40005000000 */
[----:B------:R-:W-:Y:S02]  /*2740*/  ISETP.NE.U32.AND P4, PT, R27, RZ, PT ;  /* 0x000000ff1b00720c */ /* 0x000fe40003f85070 */
[----:B------:R-:W-:Y:S02]  /*2750*/  IADD3.X R16, PT, PT, RZ, R16, RZ, P5, P6 ;  /* 0x00000010ff107210 */ /* 0x000fe40002fec4ff */
[----:B------:R-:W-:Y:S02]  /*2760*/  IADD3 R19, P3, P6, R14, R19, R29 ;  /* 0x000000130e137210 */ /* 0x000fe40007e7e01d */
[----:B------:R-:W-:-:S02]  /*2770*/  SEL R27, R26, RZ, !P2 ;  /* 0x000000ff1a1b7207 */ /* 0x000fc40005000000 */
[----:B------:R-:W-:Y:S01]  /*2780*/  @P1 IADD3 R26, P2, PT, R28, 0x8, RZ ;  /* 0x000000081c1a1810 */ /* 0x000fe20007f5e0ff */
[----:B------:R-:W-:Y:S01]  /*2790*/  @!P1 IMAD.MOV.U32 R26, RZ, RZ, 0x8 ;  /* 0x00000008ff1a9424 */ /* 0x000fe200078e00ff */
[----:B------:R-:W-:Y:S02]  /*27a0*/  IADD3.X R16, PT, PT, RZ, R16, RZ, P3, P6 ;  /* 0x00000010ff107210 */ /* 0x000fe40001fec4ff */
[----:B------:R-:W-:Y:S02]  /*27b0*/  ISETP.NE.U32.AND P5, PT, R24, RZ, PT ;  /* 0x000000ff1800720c */ /* 0x000fe40003fa5070 */
[----:B------:R-:W-:Y:S01]  /*27c0*/  ISETP.NE.U32.AND P6, PT, R4, RZ, PT ;  /* 0x000000ff0400720c */ /* 0x000fe20003fc5070 */
[----:B------:R-:W-:Y:S01]  /*27d0*/  @P1 IMAD.X R4, RZ, RZ, R27, P2 ;  /* 0x000000ffff041224 */ /* 0x000fe200010e061b */
[----:B------:R-:W-:Y:S01]  /*27e0*/  ISETP.NE.AND.EX P4, PT, RZ, RZ, PT, P4 ;  /* 0x000000ffff00720c */ /* 0x000fe20003f85340 */
[----:B------:R-:W-:Y:S01]  /*27f0*/  @!P1 IMAD.MOV.U32 R4, RZ, RZ, RZ ;  /* 0x000000ffff049224 */ /* 0x000fe200078e00ff */
[----:B------:R-:W-:-:S02]  /*2800*/  ISETP.NE.AND.EX P1, PT, RZ, RZ, PT, P5 ;  /* 0x000000ffff00720c */ /* 0x000fc40003f25350 */
[----:B------:R-:W-:Y:S02]  /*2810*/  SEL R26, R26, 0x7, !P4 ;  /* 0x000000071a1a7807 */ /* 0x000fe40006000000 */
[----:B------:R-:W-:Y:S02]  /*2820*/  ISETP.NE.U32.AND P2, PT, R25, RZ, PT ;  /* 0x000000ff1900720c */ /* 0x000fe40003f45070 */
[----:B------:R-:W-:Y:S02]  /*2830*/  SEL R25, R4, RZ, !P4 ;  /* 0x000000ff04197207 */ /* 0x000fe40006000000 */
[----:B------:R-:W-:Y:S02]  /*2840*/  ISETP.NE.U32.AND P3, PT, R23, RZ, PT ;  /* 0x000000ff1700720c */ /* 0x000fe40003f65070 */
[----:B------:R-:W-:Y:S02]  /*2850*/  ISETP.NE.AND.EX P6, PT, RZ, RZ, PT, P6 ;  /* 0x000000ffff00720c */ /* 0x000fe40003fc5360 */
[----:B------:R-:W-:-:S02]  /*2860*/  SEL R4, R26, 0x6, !P1 ;  /* 0x000000061a047807 */ /* 0x000fc40004800000 */
[----:B------:R-:W-:Y:S02]  /*2870*/  SEL R25, R25, RZ, !P1 ;  /* 0x000000ff19197207 */ /* 0x000fe40004800000 */
[----:B------:R-:W-:Y:S02]  /*2880*/  ISETP.NE.AND.EX P1, PT, RZ, RZ, PT, P3 ;  /* 0x000000ffff00720c */ /* 0x000fe40003f25330 */
[----:B------:R-:W-:Y:S02]  /*2890*/  SEL R4, R4, 0x5, !P6 ;  /* 0x0000000504047807 */ /* 0x000fe40007000000 */
[----:B------:R-:W-:Y:S02]  /*28a0*/  SEL R25, R25, RZ, !P6 ;  /* 0x000000ff19197207 */ /* 0x000fe40007000000 */
[----:B------:R-:W-:Y:S02]  /*28b0*/  ISETP.NE.U32.AND P4, PT, R20, RZ, PT ;  /* 0x000000ff1400720c */ /* 0x000fe40003f85070 */
[----:B------:R-:W-:-:S02]  /*28c0*/  SEL R4, R4, 0x4, !P1 ;  /* 0x0000000404047807 */ /* 0x000fc40004800000 */
[----:B------:R-:W-:Y:S02]  /*28d0*/  ISETP.NE.AND.EX P2, PT, RZ, RZ, PT, P2 ;  /* 0x000000ffff00720c */ /* 0x000fe40003f45320 */
[----:B------:R-:W-:Y:S02]  /*28e0*/  SEL R25, R25, RZ, !P1 ;  /* 0x000000ff19197207 */ /* 0x000fe40004800000 */
[----:B------:R-:W-:Y:S02]  /*28f0*/  ISETP.NE.U32.AND P5, PT, R22, RZ, PT ;  /* 0x000000ff1600720c */ /* 0x000fe40003fa5070 */
[----:B------:R-:W-:Y:S02]  /*2900*/  ISETP.NE.AND.EX P4, PT, RZ, RZ, PT, P4 ;  /* 0x000000ffff00720c */ /* 0x000fe40003f85340 */
[----:B------:R-:W-:Y:S02]  /*2910*/  SEL R4, R4, 0x3, !P2 ;  /* 0x0000000304047807 */ /* 0x000fe40005000000 */
[----:B------:R-:W-:-:S02]  /*2920*/  SHF.R.U32.HI R22, RZ, 0x5, R7 ;  /* 0x00000005ff167819 */ /* 0x000fc40000011607 */
[----:B------:R-:W-:Y:S02]  /*2930*/  SHF.R.U32.HI R20, RZ, 0x6, R7 ;  /* 0x00000006ff147819 */ /* 0x000fe40000011607 */
[----:B------:R-:W-:Y:S02]  /*2940*/  SEL R25, R25, RZ, !P2 ;  /* 0x000000ff19197207 */ /* 0x000fe40005000000 */
[----:B------:R-:W-:Y:S02]  /*2950*/  ISETP.NE.AND.EX P5, PT, RZ, RZ, PT, P5 ;  /* 0x000000ffff00720c */ /* 0x000fe40003fa5350 */
[----:B------:R-:W-:Y:S02]  /*2960*/  SEL R4, R4, 0x2, !P4 ;  /* 0x0000000204047807 */ /* 0x000fe40006000000 */
[----:B------:R-:W-:Y:S02]  /*2970*/  LOP3.LUT R24, R17, 0x1, R22, 0x48, !PT ;  /* 0x0000000111187812 */ /* 0x000fe400078e4816 */
[----:B------:R-:W-:-:S02]  /*2980*/  LOP3.LUT R22, R22, 0x1, R20, 0x48, !PT ;  /* 0x0000000116167812 */ /* 0x000fc400078e4814 */
[----:B------:R-:W-:Y:S02]  /*2990*/  SEL R25, R25, RZ, !P4 ;  /* 0x000000ff19197207 */ /* 0x000fe40006000000 */
[----:B------:R-:W-:Y:S02]  /*29a0*/  SEL R4, R4, 0x1, !P5 ;  /* 0x0000000104047807 */ /* 0x000fe40006800000 */
[----:B------:R-:W-:Y:S02]  /*29b0*/  IADD3 R19, P2, P4, R22, R19, R24 ;  /* 0x0000001316137210 */ /* 0x000fe40007c5e018 */
[----:B------:R-:W-:Y:S02]  /*29c0*/  SEL R25, R25, RZ, !P5 ;  /* 0x000000ff19197207 */ /* 0x000fe40006800000 */
[----:B------:R-:W-:Y:S01]  /*29d0*/  @P0 IADD3 R4, P5, PT, R4, 0x8, RZ ;  /* 0x0000000804040810 */ /* 0x000fe20007fbe0ff */
[----:B------:R-:W-:Y:S01]  /*29e0*/  @!P0 IMAD.MOV.U32 R4, RZ, RZ, 0x8 ;  /* 0x00000008ff048424 */ /* 0x000fe200078e00ff */
[----:B------:R-:W-:-:S02]  /*29f0*/  ISETP.NE.U32.AND P3, PT, R18, RZ, PT ;  /* 0x000000ff1200720c */ /* 0x000fc40003f65070 */
[--C-:B------:R-:W-:Y:S02]  /*2a00*/  SHF.R.U32.HI R23, RZ, 0x7, R7.reuse ;  /* 0x00000007ff177819 */ /* 0x100fe40000011607 */
[----:B------:R-:W-:Y:S02]  /*2a10*/  SHF.R.U32.HI R18, RZ, 0x8, R7 ;  /* 0x00000008ff127819 */ /* 0x000fe40000011607 */
[----:B------:R-:W-:Y:S02]  /*2a20*/  IADD3.X R16, PT, PT, RZ, R16, RZ, P2, P4 ;  /* 0x00000010ff107210 */ /* 0x000fe400017e84ff */
[----:B------:R-:W-:Y:S01]  /*2a30*/  ISETP.NE.U32.AND P2, PT, R14, RZ, PT ;  /* 0x000000ff0e00720c */ /* 0x000fe20003f45070 */
[----:B------:R-:W-:Y:S01]  /*2a40*/  @P0 IMAD.X R14, RZ, RZ, R25, P5 ;  /* 0x000000ffff0e0224 */ /* 0x000fe200028e0619 */
[----:B------:R-:W-:Y:S01]  /*2a50*/  ISETP.NE.U32.AND P6, PT, R31, RZ, PT ;  /* 0x000000ff1f00720c */ /* 0x000fe20003fc5070 */
[----:B------:R-:W-:Y:S01]  /*2a60*/  @!P0 IMAD.MOV.U32 R14, RZ, RZ, RZ ;  /* 0x000000ffff0e8224 */ /* 0x000fe200078e00ff */
[----:B------:R-:W-:-:S02]  /*2a70*/  ISETP.NE.AND.EX P3, PT, RZ, RZ, PT, P3 ;  /* 0x000000ffff00720c */ /* 0x000fc40003f65330 */
[----:B------:R-:W-:Y:S02]  /*2a80*/  LOP3.LUT R17, R23, 0x1, R18, 0x48, !PT ;  /* 0x0000000117117812 */ /* 0x000fe400078e4812 */
[----:B------:R-:W-:Y:S02]  /*2a90*/  ISETP.NE.U32.AND P1, PT, R29, RZ, PT ;  /* 0x000000ff1d00720c */ /* 0x000fe40003f25070 */
[----:B------:R-:W-:Y:S02]  /*2aa0*/  ISETP.NE.AND.EX P0, PT, RZ, RZ, PT, P6 ;  /* 0x000000ffff00720c */ /* 0x000fe40003f05360 */
[----:B------:R-:W-:Y:S02]  /*2ab0*/  SEL R4, R4, 0x7, !P3 ;  /* 0x0000000704047807 */ /* 0x000fe40005800000 */
[----:B------:R-:W-:Y:S02]  /*2ac0*/  ISETP.NE.U32.AND P5, PT, R17, 0x1, PT ;  /* 0x000000011100780c */ /* 0x000fe40003fa5070 */
[----:B------:R-:W-:-:S02]  /*2ad0*/  SEL R14, R14, RZ, !P3 ;  /* 0x000000ff0e0e7207 */ /* 0x000fc40005800000 */
[----:B------:R-:W-:Y:S02]  /*2ae0*/  SEL R27, R4, 0x6, !P0 ;  /* 0x00000006041b7807 */ /* 0x000fe40004000000 */
[----:B------:R-:W-:Y:S02]  /*2af0*/  ISETP.NE.AND.EX P1, PT, RZ, RZ, PT, P1 ;  /* 0x000000ffff00720c */ /* 0x000fe40003f25310 */
[----:B------:R-:W-:Y:S02]  /*2b00*/  ISETP.NE.U32.AND.EX P5, PT, RZ, RZ, PT, P5 ;  /* 0x000000ffff00720c */ /* 0x000fe40003fa5150 */
[----:B------:R-:W-:Y:S02]  /*2b10*/  SEL R28, R14, RZ, !P0 ;  /* 0x000000ff0e1c7207 */ /* 0x000fe40004000000 */
[----:B------:R-:W-:Y:S02]  /*2b20*/  LOP3.LUT R20, R20, 0x1, R23, 0x48, !PT ;  /* 0x0000000114147812 */ /* 0x000fe400078e4817 */
[----:B------:R-:W-:-:S02]  /*2b30*/  ISETP.NE.U32.AND P4, PT, R24, RZ, PT ;  /* 0x000000ff1800720c */ /* 0x000fc40003f85070 */
[----:B------:R-:W-:Y:S02]  /*2b40*/  SEL R27, R27, 0x5, !P1 ;  /* 0x000000051b1b7807 */ /* 0x000fe40004800000 */
[----:B------:R-:W-:Y:S02]  /*2b50*/  ISETP.NE.AND.EX P2, PT, RZ, RZ, PT, P2 ;  /* 0x000000ffff00720c */ /* 0x000fe40003f45320 */
[----:B------:R-:W-:Y:S02]  /*2b60*/  SEL R28, R28, RZ, !P1 ;  /* 0x000000ff1c1c7207 */ /* 0x000fe40004800000 */
[----:B------:R-:W-:Y:S02]  /*2b70*/  ISETP.NE.U32.AND P3, PT, R22, RZ, PT ;  /* 0x000000ff1600720c */ /* 0x000fe40003f65070 */
[----:B------:R-:W-:Y:S02]  /*2b80*/  IADD3 R19, P6, PT, R20, R19, RZ ;  /* 0x0000001314137210 */ /* 0x000fe40007fde0ff */
[----:B------:R-:W-:-:S02]  /*2b90*/  ISETP.NE.AND.EX P4, PT, RZ, RZ, PT, P4 ;  /* 0x000000ffff00720c */ /* 0x000fc40003f85340 */
[----:B------:R-:W-:Y:S01]  /*2ba0*/  SEL R27, R27, 0x4, !P2 ;  /* 0x000000041b1b7807 */ /* 0x000fe20005000000 */
[----:B------:R-:W-:Y:S01]  /*2bb0*/  IMAD.MOV.U32 R14, RZ, RZ, R19 ;  /* 0x000000ffff0e7224 */ /* 0x000fe200078e0013 */
[--C-:B------:R-:W-:Y:S01]  /*2bc0*/  SHF.R.U32.HI R17, RZ, 0x9, R7.reuse ;  /* 0x00000009ff117819 */ /* 0x100fe20000011607 */
[----:B------:R-:W-:Y:S01]  /*2bd0*/  IMAD.X R16, RZ, RZ, R16, P6 ;  /* 0x000000ffff107224 */ /* 0x000fe200030e0610 */
[----:B------:R-:W-:Y:S02]  /*2be0*/  SEL R28, R28, RZ, !P2 ;  /* 0x000000ff1c1c7207 */ /* 0x000fe40005000000 */
[----:B------:R-:W-:Y:S02]  /*2bf0*/  SHF.R.U32.HI R4, RZ, 0xa, R7 ;  /* 0x0000000aff047819 */ /* 0x000fe40000011607 */
[----:B------:R-:W-:Y:S02]  /*2c00*/  ISETP.NE.U32.AND P0, PT, R20, RZ, PT ;  /* 0x000000ff1400720c */ /* 0x000fe40003f05070 */
[----:B------:R-:W-:-:S02]  /*2c10*/  ISETP.NE.AND.EX P3, PT, RZ, RZ, PT, P3 ;  /* 0x000000ffff00720c */ /* 0x000fc40003f65330 */
[----:B------:R-:W-:Y:S02]  /*2c20*/  SEL R27, R27, 0x3, !P4 ;  /* 0x000000031b1b7807 */ /* 0x000fe40006000000 */
[----:B------:R-:W-:Y:S02]  /*2c30*/  LOP3.LUT R18, R18, 0x1, R17, 0x48, !PT ;  /* 0x0000000112127812 */ /* 0x000fe400078e4811 */
[----:B------:R-:W-:Y:S02]  /*2c40*/  SEL R28, R28, RZ, !P4 ;  /* 0x000000ff1c1c7207 */ /* 0x000fe40006000000 */
[----:B------:R-:W-:Y:S02]  /*2c50*/  @!P5 IADD3 R14, P1, PT, R19, 0x1, RZ ;  /* 0x00000001130ed810 */ /* 0x000fe40007f3e0ff */
[----:B------:R-:W-:Y:S02]  /*2c60*/  LOP3.LUT R17, R17, 0x1, R4, 0x48, !PT ;  /* 0x0000000111117812 */ /* 0x000fe400078e4804 */
[----:B------:R-:W-:Y:S01]  /*2c70*/  SEL R27, R27, 0x2, !P3 ;  /* 0x000000021b1b7807 */ /* 0x000fe20005800000 */
[----:B------:R-:W-:Y:S01]  /*2c80*/  @!P5 IMAD.X R16, RZ, RZ, R16, P1 ;  /* 0x000000ffff10d224 */ /* 0x000fe200008e0610 */
[----:B------:R-:W-:-:S02]  /*2c90*/  ISETP.NE.AND.EX P0, PT, RZ, RZ, PT, P0 ;  /* 0x000000ffff00720c */ /* 0x000fc40003f05300 */
[----:B------:R-:W-:Y:S02]  /*2ca0*/  SEL R28, R28, RZ, !P3 ;  /* 0x000000ff1c1c7207 */ /* 0x000fe40005800000 */
[C---:B------:R-:W-:Y:S02]  /*2cb0*/  ISETP.NE.U32.AND P4, PT, R17.reuse, RZ, PT ;  /* 0x000000ff1100720c */ /* 0x040fe40003f85070 */
[----:B------:R-:W-:Y:S02]  /*2cc0*/  IADD3 R24, P3, P6, R17, R14, R18 ;  /* 0x0000000e11187210 */ /* 0x000fe40007e7e012 */
[--C-:B------:R-:W-:Y:S02]  /*2cd0*/  SHF.R.U32.HI R25, RZ, 0xb, R7.reuse ;  /* 0x0000000bff197819 */ /* 0x100fe40000011607 */
[--C-:B------:R-:W-:Y:S02]  /*2ce0*/  SHF.R.U32.HI R14, RZ, 0xc, R7.reuse ;  /* 0x0000000cff0e7819 */ /* 0x100fe40000011607 */
[----:B------:R-:W-:-:S02]  /*2cf0*/  SHF.R.U32.HI R17, RZ, 0xd, R7 ;  /* 0x0000000dff117819 */ /* 0x000fc40000011607 */
[--C-:B------:R-:W-:Y:S02]  /*2d00*/  SHF.R.U32.HI R19, RZ, 0xf, R7.reuse ;  /* 0x0000000fff137819 */ /* 0x100fe40000011607 */
[----:B------:R-:W-:Y:S02]  /*2d10*/  SHF.R.U32.HI R26, RZ, 0x10, R7 ;  /* 0x00000010ff1a7819 */ /* 0x000fe40000011607 */
[----:B------:R-:W-:Y:S02]  /*2d20*/  SEL R27, R27, 0x1, !P0 ;  /* 0x000000011b1b7807 */ /* 0x000fe40004000000 */
[----:B------:R-:W-:Y:S02]  /*2d30*/  ISETP.NE.U32.AND P2, PT, R18, RZ, PT ;  /* 0x000000ff1200720c */ /* 0x000fe40003f45070 */
[----:B------:R-:W-:Y:S02]  /*2d40*/  LOP3.LUT R23, R4, 0x1, R25, 0x48, !PT ;  /* 0x0000000104177812 */ /* 0x000fe400078e4819 */
[----:B------:R-:W-:-:S02]  /*2d50*/  LOP3.LUT R20, R25, 0x1, R14, 0x48, !PT ;  /* 0x0000000119147812 */ /* 0x000fc400078e480e */
[----:B------:R-:W-:Y:S02]  /*2d60*/  LOP3.LUT R4, R14, 0x1, R17, 0x48, !PT ;  /* 0x000000010e047812 */ /* 0x000fe400078e4811 */
[----:B------:R-:W-:Y:S02]  /*2d70*/  LOP3.LUT R18, R19, 0x1, R26, 0x48, !PT ;  /* 0x0000000113127812 */ /* 0x000fe400078e481a */
[----:B------:R-:W-:Y:S02]  /*2d80*/  SEL R28, R28, RZ, !P0 ;  /* 0x000000ff1c1c7207 */ /* 0x000fe40004000000 */
[----:B------:R-:W-:Y:S01]  /*2d90*/  @P5 IADD3 R14, P0, PT, R27, 0x8, RZ ;  /* 0x000000081b0e5810 */ /* 0x000fe20007f1e0ff */
[----:B------:R-:W-:Y:S01]  /*2da0*/  @!P5 IMAD.MOV.U32 R14, RZ, RZ, 0x8 ;  /* 0x00000008ff0ed424 */ /* 0x000fe200078e00ff */
[----:B------:R-:W-:Y:S02]  /*2db0*/  ISETP.NE.U32.AND P1, PT, R18, 0x1, PT ;  /* 0x000000011200780c */ /* 0x000fe40003f25070 */
[----:B------:R-:W-:Y:S01]  /*2dc0*/  IADD3.X R18, PT, PT, RZ, R16, RZ, P3, P6 ;  /* 0x00000010ff127210 */ /* 0x000fe20001fec4ff */
[----:B------:R-:W-:Y:S01]  /*2dd0*/  @P5 IMAD.X R16, RZ, RZ, R28, P0 ;  /* 0x000000ffff105224 */ /* 0x000fe200000e061c */
[----:B------:R-:W-:Y:S01]  /*2de0*/  ISETP.NE.AND.EX P2, PT, RZ, RZ, PT, P2 ;  /* 0x000000ffff00720c */ /* 0x000fe20003f45320 */
[----:B------:R-:W-:Y:S01]  /*2df0*/  @!P5 IMAD.MOV.U32 R16, RZ, RZ, RZ ;  /* 0x000000ffff10d224 */ /* 0x000fe200078e00ff */
[----:B------:R-:W-:-:S02]  /*2e00*/  SHF.R.U32.HI R22, RZ, 0xe, R7 ;  /* 0x0000000eff167819 */ /* 0x000fc40000011607 */
[----:B------:R-:W-:Y:S02]  /*2e10*/  ISETP.NE.U32.AND P3, PT, R23, RZ, PT ;  /* 0x000000ff1700720c */ /* 0x000fe40003f65070 */
[----:B------:R-:W-:Y:S02]  /*2e20*/  ISETP.NE.AND.EX P4, PT, RZ, RZ, PT, P4 ;  /* 0x000000ffff00720c */ /* 0x000fe40003f85340 */
[----:B------:R-:W-:Y:S02]  /*2e30*/  SEL R14, R14, 0x7, !P2 ;  /* 0x000000070e0e7807 */ /* 0x000fe40005000000 */
[----:B------:R-:W-:Y:S02]  /*2e40*/  SEL R16, R16, RZ, !P2 ;  /* 0x000000ff10107207 */ /* 0x000fe40005000000 */
[----:B------:R-:W-:Y:S02]  /*2e50*/  LOP3.LUT R17, R17, 0x1, R22, 0x48, !PT ;  /* 0x0000000111117812 */ /* 0x000fe400078e4816 */
[----:B------:R-:W-:-:S02]  /*2e60*/  LOP3.LUT R22, R22, 0x1, R19, 0x48, !PT ;  /* 0x0000000116167812 */ /* 0x000fc400078e4813 */
[C---:B------:R-:W-:Y:S02]  /*2e70*/  IADD3 R19, P6, P5, R20.reuse, R24, R23 ;  /* 0x0000001814137210 */ /* 0x040fe40007dde017 */
[----:B------:R-:W-:Y:S02]  /*2e80*/  ISETP.NE.U32.AND P0, PT, R20, RZ, PT ;  /* 0x000000ff1400720c */ /* 0x000fe40003f05070 */
[----:B------:R-:W-:Y:S02]  /*2e90*/  ISETP.NE.AND.EX P3, PT, RZ, RZ, PT, P3 ;  /* 0x000000ffff00720c */ /* 0x000fe40003f65330 */
[----:B------:R-:W-:Y:S02]  /*2ea0*/  SEL R27, R14, 0x6, !P4 ;  /* 0x000000060e1b7807 */ /* 0x000fe40006000000 */
[----:B------:R-:W-:Y:S02]  /*2eb0*/  SEL R24, R16, RZ, !P4 ;  /* 0x000000ff10187207 */ /* 0x000fe40006000000 */
[----:B------:R-:W-:-:S02]  /*2ec0*/  ISETP.NE.U32.AND P4, PT, R17, RZ, PT ;  /* 0x000000ff1100720c */ /* 0x000fc40003f85070 */
[----:B------:R-:W-:Y:S02]  /*2ed0*/  ISETP.NE.AND.EX P0, PT, RZ, RZ, PT, P0 ;  /* 0x000000ffff00720c */ /* 0x000fe40003f05300 */
[----:B------:R-:W-:Y:S02]  /*2ee0*/  IADD3.X R18, PT, PT, RZ, R18, RZ, P6, P5 ;  /* 0x00000012ff127210 */ /* 0x000fe400037ea4ff */
[----:B------:R-:W-:Y:S02]  /*2ef0*/  SEL R27, R27, 0x5, !P3 ;  /* 0x000000051b1b7807 */ /* 0x000fe40005800000 */
[----:B------:R-:W-:Y:S02]  /*2f00*/  SEL R24, R24, RZ, !P3 ;  /* 0x000000ff18187207 */ /* 0x000fe40005800000 */
[----:B------:R-:W-:Y:S02]  /*2f10*/  IADD3 R17, P6, P5, R17, R19, R4 ;  /* 0x0000001311117210 */ /* 0x000fe40007dde004 */
[----:B------:R-:W-:-:S02]  /*2f20*/  ISETP.NE.U32.AND P2, PT, R4, RZ, PT ;  /* 0x000000ff0400720c */ /* 0x000fc40003f45070 */
[----:B------:R-:W-:Y:S02]  /*2f30*/  ISETP.NE.U32.AND P3, PT, R22, RZ, PT ;  /* 0x000000ff1600720c */ /* 0x000fe40003f65070 */
[----:B------:R-:W-:Y:S02]  /*2f40*/  SEL R27, R27, 0x4, !P0 ;  /* 0x000000041b1b7807 */ /* 0x000fe40004000000 */
[----:B------:R-:W-:Y:S02]  /*2f50*/  SEL R24, R24, RZ, !P0 ;  /* 0x000000ff18187207 */ /* 0x000fe40004000000 */
[--C-:B------:R-:W-:Y:S02]  /*2f60*/  SHF.R.U32.HI R23, RZ, 0x11, R7.reuse ;  /* 0x00000011ff177819 */ /* 0x100fe40000011607 */
[----:B------:R-:W-:Y:S02]  /*2f70*/  IADD3 R22, P0, PT, R22, R17, RZ ;  /* 0x0000001116167210 */ /* 0x000fe40007f1e0ff */
[----:B------:R-:W-:-:S02]  /*2f80*/  SHF.R.U32.HI R4, RZ, 0x12, R7 ;  /* 0x00000012ff047819 */ /* 0x000fc40000011607 */
[--C-:B------:R-:W-:Y:S02]  /*2f90*/  SHF.R.U32.HI R17, RZ, 0x13, R7.reuse ;  /* 0x00000013ff117819 */ /* 0x100fe40000011607 */
[--C-:B------:R-:W-:Y:S02]  /*2fa0*/  SHF.R.U32.HI R14, RZ, 0x14, R7.reuse ;  /* 0x00000014ff0e7819 */ /* 0x100fe40000011607 */
[----:B------:R-:W-:Y:S02]  /*2fb0*/  SHF.R.U32.HI R19, RZ, 0x15, R7 ;  /* 0x00000015ff137819 */ /* 0x000fe40000011607 */
[----:B------:R-:W-:Y:S02]  /*2fc0*/  LOP3.LUT R26, R26, 0x1, R23, 0x48, !PT ;  /* 0x000000011a1a7812 */ /* 0x000fe400078e4817 */
[----:B------:R-:W-:Y:S02]  /*2fd0*/  ISETP.NE.AND.EX P2, PT, RZ, RZ, PT, P2 ;  /* 0x000000ffff00720c */ /* 0x000fe40003f45320 */
[----:B------:R-:W-:-:S02]  /*2fe0*/  SHF.R.U32.HI R16, RZ, 0x16, R7 ;  /* 0x00000016ff107819 */ /* 0x000fc40000011607 */
[----:B------:R-:W-:Y:S02]  /*2ff0*/  LOP3.LUT R23, R23, 0x1, R4, 0x48, !PT ;  /* 0x0000000117177812 */ /* 0x000fe400078e4804 */
[----:B------:R-:W-:Y:S02]  /*3000*/  SHF.R.U32.HI R25, RZ, 0x17, R7 ;  /* 0x00000017ff197819 */ /* 0x000fe40000011607 */
[----:B------:R-:W-:Y:S02]  /*3010*/  LOP3.LUT R4, R4, 0x1, R17, 0x48, !PT ;  /* 0x0000000104047812 */ /* 0x000fe400078e4811 */
[----:B------:R-:W-:Y:S02]  /*3020*/  ISETP.NE.U32.AND.EX P1, PT, RZ, RZ, PT, P1 ;  /* 0x000000ffff00720c */ /* 0x000fe40003f25110 */
[----:B------:R-:W-:Y:S02]  /*3030*/  SHF.R.U32.HI R20, RZ, 0x18, R7 ;  /* 0x00000018ff147819 */ /* 0x000fe40000011607 */
[----:B------:R-:W-:-:S02]  /*3040*/  LOP3.LUT R17, R17, 0x1, R14, 0x48, !PT ;  /* 0x0000000111117812 */ /* 0x000fc400078e480e */
[----:B------:R-:W-:Y:S02]  /*3050*/  LOP3.LUT R14, R14, 0x1, R19, 0x48, !PT ;  /* 0x000000010e0e7812 */ /* 0x000fe400078e4813 */
[----:B------:R-:W-:Y:S02]  /*3060*/  ISETP.NE.AND.EX P4, PT, RZ, RZ, PT, P4 ;  /* 0x000000ffff00720c */ /* 0x000fe40003f85340 */
[----:B------:R-:W-:Y:S02]  /*3070*/  SEL R27, R27, 0x3, !P2 ;  /* 0x000000031b1b7807 */ /* 0x000fe40005000000 */
[----:B------:R-:W-:Y:S02]  /*3080*/  LOP3.LUT R19, R19, 0x1, R16, 0x48, !PT ;  /* 0x0000000113137812 */ /* 0x000fe400078e4810 */
[----:B------:R-:W-:Y:S02]  /*3090*/  LOP3.LUT R16, R16, 0x1, R25, 0x48, !PT ;  /* 0x0000000110107812 */ /* 0x000fe400078e4819 */
[----:B------:R-:W-:-:S02]  /*30a0*/  LOP3.LUT R25, R25, 0x1, R20, 0x48, !PT ;  /* 0x0000000119197812 */ /* 0x000fc400078e4814 */
[----:B------:R-:W-:Y:S02]  /*30b0*/  ISETP.NE.AND.EX P3, PT, RZ, RZ, PT, P3 ;  /* 0x000000ffff00720c */ /* 0x000fe40003f65330 */
[----:B------:R-:W-:Y:S01]  /*30c0*/  SEL R28, R24, RZ, !P2 ;  /* 0x000000ff181c7207 */ /* 0x000fe20005000000 */
[----:B------:R-:W-:Y:S01]  /*30d0*/  IMAD.MOV.U32 R24, RZ, RZ, R22 ;  /* 0x000000ffff187224 */ /* 0x000fe200078e0016 */
[----:B------:R-:W-:Y:S02]  /*30e0*/  SEL R27, R27, 0x2, !P4 ;  /* 0x000000021b1b7807 */ /* 0x000fe40006000000 */
[----:B------:R-:W-:Y:S02]  /*30f0*/  ISETP.NE.U32.AND P2, PT, R25, 0x1, PT ;  /* 0x000000011900780c */ /* 0x000fe40003f45070 */
[----:B------:R-:W-:Y:S02]  /*3100*/  SEL R25, R28, RZ, !P4 ;  /* 0x000000ff1c197207 */ /* 0x000fe40006000000 */
[----:B------:R-:W-:-:S02]  /*3110*/  SEL R27, R27, 0x1, !P3 ;  /* 0x000000011b1b7807 */ /* 0x000fc40005800000 */
[----:B------:R-:W-:Y:S02]  /*3120*/  @!P1 IADD3 R24, P4, PT, R22, 0x1, RZ ;  /* 0x0000000116189810 */ /* 0x000fe40007f9e0ff */
[----:B------:R-:W-:Y:S02]  /*3130*/  IADD3.X R18, PT, PT, RZ, R18, RZ, P6, P5 ;  /* 0x00000012ff127210 */ /* 0x000fe400037ea4ff */
[----:B------:R-:W-:Y:S02]  /*3140*/  SEL R25, R25, RZ, !P3 ;  /* 0x000000ff19197207 */ /* 0x000fe40005800000 */
[----:B------:R-:W-:Y:S01]  /*3150*/  @P1 IADD3 R22, P5, PT, R27, 0x8, RZ ;  /* 0x000000081b161810 */ /* 0x000fe20007fbe0ff */
[----:B------:R-:W-:Y:S01]  /*3160*/  IMAD.X R18, RZ, RZ, R18, P0 ;  /* 0x000000ffff127224 */ /* 0x000fe200000e0612 */
[----:B------:R-:W-:Y:S01]  /*3170*/  ISETP.NE.U32.AND P3, PT, R26, RZ, PT ;  /* 0x000000ff1a00720c */ /* 0x000fe20003f65070 */
[----:B------:R-:W-:Y:S01]  /*3180*/  @!P1 IMAD.MOV.U32 R22, RZ, RZ, 0x8 ;  /* 0x00000008ff169424 */ /* 0x000fe200078e00ff */
[----:B------:R-:W-:Y:S01]  /*3190*/  ISETP.NE.U32.AND P0, PT, R23, RZ, PT ;  /* 0x000000ff1700720c */ /* 0x000fe20003f05070 */
[----:B------:R-:W-:Y:S01]  /*31a0*/  @P1 IMAD.X R30, RZ, RZ, R25, P5 ;  /* 0x000000ffff1e1224 */ /* 0x000fe200028e0619 */
[----:B------:R-:W-:Y:S01]  /*31b0*/  ISETP.NE.AND.EX P3, PT, RZ, RZ, PT, P3 ;  /* 0x000000ffff00720c */ /* 0x000fe20003f65330 */
[----:B------:R-:W-:Y:S01]  /*31c0*/  @!P1 IMAD.MOV.U32 R30, RZ, RZ, RZ ;  /* 0x000000ffff1e9224 */ /* 0x000fe200078e00ff */
[----:B------:R-:W-:Y:S01]  /*31d0*/  ISETP.NE.AND.EX P0, PT, RZ, RZ, PT, P0 ;  /* 0x000000ffff00720c */ /* 0x000fe20003f05300 */
[----:B------:R-:W-:Y:S01]  /*31e0*/  @!P1 IMAD.X R18, RZ, RZ, R18, P4 ;  /* 0x000000ffff129224 */ /* 0x000fe200020e0612 */
[----:B------:R-:W-:-:S02]  /*31f0*/  SEL R22, R22, 0x7, !P3 ;  /* 0x0000000716167807 */ /* 0x000fc40005800000 */
[----:B------:R-:W-:Y:S02]  /*3200*/  SEL R31, R30, RZ, !P3 ;  /* 0x000000ff1e1f7207 */ /* 0x000fe40005800000 */
[----:B------:R-:W-:Y:S02]  /*3210*/  ISETP.NE.U32.AND P3, PT, R4, RZ, PT ;  /* 0x000000ff0400720c */ /* 0x000fe40003f65070 */
[----:B------:R-:W-:Y:S02]  /*3220*/  SEL R30, R22, 0x6, !P0 ;  /* 0x00000006161e7807 */ /* 0x000fe40004000000 */
[----:B------:R-:W-:Y:S02]  /*3230*/  SEL R31, R31, RZ, !P0 ;  /* 0x000000ff1f1f7207 */ /* 0x000fe40004000000 */
[----:B------:R-:W-:Y:S02]  /*3240*/  ISETP.NE.AND.EX P3, PT, RZ, RZ, PT, P3 ;  /* 0x000000ffff00720c */ /* 0x000fe40003f65330 */
[----:B------:R-:W-:-:S02]  /*3250*/  ISETP.NE.U32.AND P0, PT, R17, RZ, PT ;  /* 0x000000ff1100720c */ /* 0x000fc40003f05070 */
[----:B------:R-:W-:Y:S02]  /*3260*/  IADD3 R26, P6, P5, R23, R24, R26 ;  /* 0x00000018171a7210 */ /* 0x000fe40007dde01a */
[--C-:B------:R-:W-:Y:S02]  /*3270*/  SHF.R.U32.HI R32, RZ, 0x1a, R7.reuse ;  /* 0x0000001aff207819 */ /* 0x100fe40000011607 */
[--C-:B------:R-:W-:Y:S02]  /*3280*/  SHF.R.U32.HI R29, RZ, 0x1b, R7.reuse ;  /* 0x0000001bff1d7819 */ /* 0x100fe40000011607 */
[----:B------:R-:W-:Y:S02]  /*3290*/  SHF.R.U32.HI R24, RZ, 0x1c, R7 ;  /* 0x0000001cff187819 */ /* 0x000fe40000011607 */
[----:B------:R-:W-:Y:S02]  /*32a0*/  SEL R30, R30, 0x5, !P3 ;  /* 0x000000051e1e7807 */ /* 0x000fe40005800000 */
[----:B------:R-:W-:-:S02]  /*32b0*/  SEL R31, R31, RZ, !P3 ;  /* 0x000000ff1f1f7207 */ /* 0x000fc40005800000 */
[----:B------:R-:W-:Y:S02]  /*32c0*/  ISETP.NE.AND.EX P0, PT, RZ, RZ, PT, P0 ;  /* 0x000000ffff00720c */ /* 0x000fe40003f05300 */
[----:B------:R-:W-:Y:S02]  /*32d0*/  ISETP.NE.U32.AND P3, PT, R14, RZ, PT ;  /* 0x000000ff0e00720c */ /* 0x000fe40003f65070 */
[--C-:B------:R-:W-:Y:S02]  /*32e0*/  SHF.R.U32.HI R23, RZ, 0x19, R7.reuse ;  /* 0x00000019ff177819 */ /* 0x100fe40000011607 */
[--C-:B------:R-:W-:Y:S02]  /*32f0*/  SHF.R.U32.HI R27, RZ, 0x1d, R7.reuse ;  /* 0x0000001dff1b7819 */ /* 0x100fe40000011607 */
[--C-:B------:R-:W-:Y:S02]  /*3300*/  SHF.R.U32.HI R25, RZ, 0x1f, R7.reuse ;  /* 0x0000001fff197819 */ /* 0x100fe40000011607 */
[----:B------:R-:W-:-:S02]  /*3310*/  SHF.R.U32.HI R28, RZ, 0x1e, R7 ;  /* 0x0000001eff1c7819 */ /* 0x000fc40000011607 */
[----:B------:R-:W-:Y:S02]  /*3320*/  LOP3.LUT R7, R32, 0x1, R29, 0x48, !PT ;  /* 0x0000000120077812 */ /* 0x000fe400078e481d */
[----:B------:R-:W-:Y:S02]  /*3330*/  LOP3.LUT R22, R29, 0x1, R24, 0x48, !PT ;  /* 0x000000011d167812 */ /* 0x000fe400078e4818 */
[----:B------:R-:W-:Y:S02]  /*3340*/  SEL R29, R30, 0x4, !P0 ;  /* 0x000000041e1d7807 */ /* 0x000fe40004000000 */
[----:B------:R-:W-:Y:S02]  /*3350*/  ISETP.NE.AND.EX P3, PT, RZ, RZ, PT, P3 ;  /* 0x000000ffff00720c */ /* 0x000fe40003f65330 */
[----:B------:R-:W-:Y:S02]  /*3360*/  SEL R30, R31, RZ, !P0 ;  /* 0x000000ff1f1e7207 */ /* 0x000fe40004000000 */
[----:B------:R-:W-:-:S02]  /*3370*/  ISETP.NE.U32.AND P0, PT, R19, RZ, PT ;  /* 0x000000ff1300720c */ /* 0x000fc40003f05070 */
[----:B------:R-:W-:Y:S02]  /*3380*/  SEL R29, R29, 0x3, !P3 ;  /* 0x000000031d1d7807 */ /* 0x000fe40005800000 */
[----:B------:R-:W-:Y:S02]  /*3390*/  SEL R30, R30, RZ, !P3 ;  /* 0x000000ff1e1e7207 */ /* 0x000fe40005800000 */
[----:B------:R-:W-:Y:S02]  /*33a0*/  ISETP.NE.U32.AND.EX P2, PT, RZ, RZ, PT, P2 ;  /* 0x000000ffff00720c */ /* 0x000fe40003f45120 */
[----:B------:R-:W-:Y:S02]  /*33b0*/  ISETP.NE.U32.AND P3, PT, R16, RZ, PT ;  /* 0x000000ff1000720c */ /* 0x000fe40003f65070 */
[----:B------:R-:W-:Y:S02]  /*33c0*/  ISETP.NE.AND.EX P0, PT, RZ, RZ, PT, P0 ;  /* 0x000000ffff00720c */ /* 0x000fe40003f05300 */
[----:B------:R-:W-:-:S02]  /*33d0*/  LOP3.LUT R24, R24, 0x1, R27, 0x48, !PT ;  /* 0x0000000118187812 */ /* 0x000fc400078e481b */
[----:B------:R-:W-:Y:S02]  /*33e0*/  LOP3.LUT R27, R27, 0x1, R28, 0x48, !PT ;  /* 0x000000011b1b7812 */ /* 0x000fe400078e481c */
[----:B------:R-:W-:Y:S02]  /*33f0*/  LOP3.LUT R25, R28, 0x1, R25, 0x48, !PT ;  /* 0x000000011c197812 */ /* 0x000fe400078e4819 */
[----:B------:R-:W-:Y:S02]  /*3400*/  ISETP.NE.AND.EX P3, PT, RZ, RZ, PT, P3 ;  /* 0x000000ffff00720c */ /* 0x000fe40003f65330 */
[----:B------:R-:W-:Y:S02]  /*3410*/  SEL R28, R29, 0x2, !P0 ;  /* 0x000000021d1c7807 */ /* 0x000fe40004000000 */
[----:B------:R-:W-:Y:S02]  /*3420*/  IADD3 R26, P1, P4, R17, R26, R4 ;  /* 0x0000001a111a7210 */ /* 0x000fe40007c3e004 */
[----:B------:R-:W-:-:S02]  /*3430*/  SEL R4, R30, RZ, !P0 ;  /* 0x000000ff1e047207 */ /* 0x000fc40004000000 */
[----:B------:R-:W-:Y:S02]  /*3440*/  LOP3.LUT R20, R20, 0x1, R23, 0x48, !PT ;  /* 0x0000000114147812 */ /* 0x000fe400078e4817 */
[----:B------:R-:W-:Y:S02]  /*3450*/  SEL R28, R28, 0x1, !P3 ;  /* 0x000000011c1c7807 */ /* 0x000fe40005800000 */
[----:B------:R-:W-:Y:S02]  /*3460*/  IADD3.X R18, PT, PT, RZ, R18, RZ, P6, P5 ;  /* 0x00000012ff127210 */ /* 0x000fe400037ea4ff */
[----:B------:R-:W-:Y:S02]  /*3470*/  IADD3 R19, P6, P5, R19, R26, R14 ;  /* 0x0000001a13137210 */ /* 0x000fe40007dde00e */
[----:B------:R-:W-:Y:S02]  /*3480*/  SEL R14, R4, RZ, !P3 ;  /* 0x000000ff040e7207 */ /* 0x000fe40005800000 */
[----:B------:R-:W-:-:S02]  /*3490*/  LOP3.LUT R23, R23, 0x1, R32, 0x48, !PT ;  /* 0x0000000117177812 */ /* 0x000fc400078e4820 */
[----:B------:R-:W-:Y:S01]  /*34a0*/  @P2 IADD3 R4, P3, PT, R28, 0x8, RZ ;  /* 0x000000081c042810 */ /* 0x000fe20007f7e0ff */
[----:B------:R-:W-:Y:S01]  /*34b0*/  @!P2 IMAD.MOV.U32 R4, RZ, RZ, 0x8 ;  /* 0x00000008ff04a424 */ /* 0x000fe200078e00ff */
[----:B------:R-:W-:Y:S02]  /*34c0*/  ISETP.NE.U32.AND P0, PT, R20, RZ, PT ;  /* 0x000000ff1400720c */ /* 0x000fe40003f05070 */
[----:B------:R-:W-:Y:S01]  /*34d0*/  IADD3.X R18, PT, PT, RZ, R18, RZ, P1, P4 ;  /* 0x00000012ff127210 */ /* 0x000fe20000fe84ff */
[----:B------:R-:W-:Y:S01]  /*34e0*/  @P2 IMAD.X R14, RZ, RZ, R14, P3 ;  /* 0x000000ffff0e2224 */ /* 0x000fe200018e060e */
[----:B------:R-:W-:Y:S01]  /*34f0*/  ISETP.NE.U32.AND P1, PT, R23, RZ, PT ;  /* 0x000000ff1700720c */ /* 0x000fe20003f25070 */
[----:B------:R-:W-:Y:S01]  /*3500*/  @!P2 IMAD.MOV.U32 R14, RZ, RZ, RZ ;  /* 0x000000ffff0ea224 */ /* 0x000fe200078e00ff */
[----:B------:R-:W-:Y:S02]  /*3510*/  ISETP.NE.AND.EX P4, PT, RZ, RZ, PT, P0 ;  /* 0x000000ffff00720c */ /* 0x000fe40003f85300 */
[----:B------:R-:W-:-:S02]  /*3520*/  ISETP.NE.U32.AND P3, PT, R7, RZ, PT ;  /* 0x000000ff0700720c */ /* 0x000fc40003f65070 */
[----:B------:R-:W-:Y:S02]  /*3530*/  ISETP.NE.AND.EX P1, PT, RZ, RZ, PT, P1 ;  /* 0x000000ffff00720c */ /* 0x000fe40003f25310 */
[----:B------:R-:W-:Y:S02]  /*3540*/  SEL R4, R4, 0x7, !P4 ;  /* 0x0000000704047807 */ /* 0x000fe40006000000 */
[----:B------:R-:W-:Y:S02]  /*3550*/  SEL R17, R14, RZ, !P4 ;  /* 0x000000ff0e117207 */ /* 0x000fe40006000000 */
[----:B------:R-:W-:Y:S02]  /*3560*/  ISETP.NE.U32.AND P0, PT, R22, RZ, PT ;  /* 0x000000ff1600720c */ /* 0x000fe40003f05070 */
[----:B------:R-:W-:Y:S02]  /*3570*/  ISETP.NE.AND.EX P3, PT, RZ, RZ, PT, P3 ;  /* 0x000000ffff00720c */ /* 0x000fe40003f65330 */
[----:B------:R-:W-:-:S02]  /*3580*/  SEL R14, R4, 0x6, !P1 ;  /* 0x00000006040e7807 */ /* 0x000fc40004800000 */
[----:B------:R-:W-:Y:S02]  /*3590*/  ISETP.NE.U32.AND P4, PT, R24, RZ, PT ;  /* 0x000000ff1800720c */ /* 0x000fe40003f85070 */
[----:B------:R-:W-:Y:S02]  /*35a0*/  SEL R17, R17, RZ, !P1 ;  /* 0x000000ff11117207 */ /* 0x000fe40004800000 */
[----:B------:R-:W-:Y:S02]  /*35b0*/  ISETP.NE.AND.EX P0, PT, RZ, RZ, PT, P0 ;  /* 0x000000ffff00720c */ /* 0x000fe40003f05300 */
[----:B------:R-:W-:Y:S02]  /*35c0*/  SEL R14, R14, 0x5, !P3 ;  /* 0x000000050e0e7807 */ /* 0x000fe40005800000 */
[----:B------:R-:W-:Y:S02]  /*35d0*/  ISETP.NE.U32.AND P1, PT, R27, RZ, PT ;  /* 0x000000ff1b00720c */ /* 0x000fe40003f25070 */
[----:B------:R-:W-:-:S02]  /*35e0*/  SEL R17, R17, RZ, !P3 ;  /* 0x000000ff11117207 */ /* 0x000fc40005800000 */
[----:B------:R-:W-:Y:S02]  /*35f0*/  ISETP.NE.AND.EX P4, PT, RZ, RZ, PT, P4 ;  /* 0x000000ffff00720c */ /* 0x000fe40003f85340 */
[----:B------:R-:W-:Y:S02]  /*3600*/  SEL R14, R14, 0x4, !P0 ;  /* 0x000000040e0e7807 */ /* 0x000fe40004000000 */
[----:B------:R-:W-:Y:S02]  /*3610*/  ISETP.NE.U32.AND P3, PT, R25, RZ, PT ;  /* 0x000000ff1900720c */ /* 0x000fe40003f65070 */
[----:B------:R-:W-:Y:S02]  /*3620*/  SEL R17, R17, RZ, !P0 ;  /* 0x000000ff11117207 */ /* 0x000fe40004000000 */
[----:B------:R-:W-:Y:S02]  /*3630*/  ISETP.NE.AND.EX P1, PT, RZ, RZ, PT, P1 ;  /* 0x000000ffff00720c */ /* 0x000fe40003f25310 */
[----:B------:R-:W-:-:S02]  /*3640*/  SEL R14, R14, 0x3, !P4 ;  /* 0x000000030e0e7807 */ /* 0x000fc40006000000 */
[----:B------:R-:W-:Y:S02]  /*3650*/  IADD3 R4, P0, PT, R16, R19, RZ ;  /* 0x0000001310047210 */ /* 0x000fe40007f1e0ff */
[----:B------:R-:W-:Y:S02]  /*3660*/  ISETP.NE.AND.EX P3, PT, RZ, RZ, PT, P3 ;  /* 0x000000ffff00720c */ /* 0x000fe40003f65330 */
[----:B------:R-:W-:Y:S02]  /*3670*/  IADD3.X R16, PT, PT, RZ, R18, RZ, P6, P5 ;  /* 0x00000012ff107210 */ /* 0x000fe400037ea4ff */
[----:B------:R-:W-:Y:S02]  /*3680*/  SEL R17, R17, RZ, !P4 ;  /* 0x000000ff11117207 */ /* 0x000fe40006000000 */
[----:B------:R-:W-:Y:S01]  /*3690*/  SEL R14, R14, 0x2, !P1 ;  /* 0x000000020e0e7807 */ /* 0x000fe20004800000 */
[----:B------:R-:W-:Y:S01]  /*36a0*/  IMAD.X R16, RZ, RZ, R16, P0 ;  /* 0x000000ffff107224 */ /* 0x000fe200000e0610 */
[----:B------:R-:W-:-:S02]  /*36b0*/  @!P2 IADD3 R4, P5, PT, R4, 0x1, RZ ;  /* 0x000000010404a810 */ /* 0x000fc40007fbe0ff */
[----:B------:R-:W-:Y:S02]  /*36c0*/  SEL R17, R17, RZ, !P1 ;  /* 0x000000ff11117207 */ /* 0x000fe40004800000 */
[----:B------:R-:W-:Y:S01]  /*36d0*/  SEL R14, R14, 0x1, !P3 ;  /* 0x000000010e0e7807 */ /* 0x000fe20005800000 */
[----:B------:R-:W-:Y:S01]  /*36e0*/  @!P2 IMAD.X R16, RZ, RZ, R16, P5 ;  /* 0x000000ffff10a224 */ /* 0x000fe200028e0610 */
[----:B------:R-:W-:Y:S02]  /*36f0*/  IADD3 R4, P4, P1, R23, R4, R20 ;  /* 0x0000000417047210 */ /* 0x000fe4000799e014 */
[----:B------:R-:W-:Y:S02]  /*3700*/  SEL R20, R17, RZ, !P3 ;  /* 0x000000ff11147207 */ /* 0x000fe40005800000 */
[----:B------:R-:W-:Y:S02]  /*3710*/  ISETP.NE.U32.AND P0, PT, R14, RZ, PT ;  /* 0x000000ff0e00720c */ /* 0x000fe40003f05070 */
[----:B------:R-:W-:-:S02]  /*3720*/  IADD3 R18, P3, P2, R22, R4, R7 ;  /* 0x0000000416127210 */ /* 0x000fc40007a7e007 */
[----:B------:R-:W-:Y:S02]  /*3730*/  ISETP.NE.AND.EX P0, PT, R20, RZ, PT, P0 ;  /* 0x000000ff1400720c */ /* 0x000fe40003f05300 */
[----:B------:R-:W-:Y:S02]  /*3740*/  IADD3.X R16, PT, PT, RZ, R16, RZ, P4, P1 ;  /* 0x00000010ff107210 */ /* 0x000fe400027e24ff */
[----:B------:R-:W-:Y:S02]  /*3750*/  SEL R19, RZ, 0x1, !P0 ;  /* 0x00000001ff137807 */ /* 0x000fe40004000000 */
[----:B------:R-:W-:Y:S02]  /*3760*/  IADD3 R4, P0, PT, R21, R0, RZ ;  /* 0x0000000015047210 */ /* 0x000fe40007f1e0ff */
[----:B------:R-:W-:Y:S02]  /*3770*/  IADD3 R18, P5, P6, R27, R18, R24 ;  /* 0x000000121b127210 */ /* 0x000fe40007ebe018 */
[----:B------:R-:W-:-:S02]  /*3780*/  IADD3.X R0, PT, PT, RZ, R16, RZ, P3, P2 ;  /* 0x00000010ff007210 */ /* 0x000fc40001fe44ff */
[----:B------:R-:W-:Y:S02]  /*3790*/  IADD3 R18, P1, P4, R19, R18, R25 ;  /* 0x0000001213127210 */ /* 0x000fe40007c3e019 */
[----:B------:R-:W-:Y:S02]  /*37a0*/  IADD3.X R0, PT, PT, RZ, R0, RZ, P5, P6 ;  /* 0x00000000ff007210 */ /* 0x000fe40002fec4ff */
[----:B------:R-:W-:Y:S01]  /*37b0*/  LOP3.LUT R7, R8, R12, RZ, 0x3c, !PT ;  /* 0x0000000c08077212 */ /* 0x000fe200078e3cff */
[----:B------:R-:W-:Y:S01]  /*37c0*/  IMAD.SHL.U32 R8, R10, 0x20000, RZ ;  /* 0x000200000a087824 */ /* 0x000fe200078e00ff */
[----:B------:R-:W-:Y:S01]  /*37d0*/  LOP3.LUT R12, R12, R5, RZ, 0x3c, !PT ;  /* 0x000000050c0c7212 */ /* 0x000fe200078e3cff */
[----:B------:R-:W-:Y:S01]  /*37e0*/  IMAD.MOV.U32 R22, RZ, RZ, R18 ;  /* 0x000000ffff167224 */ /* 0x000fe200078e0012 */
[----:B------:R-:W-:Y:S02]  /*37f0*/  SHF.L.W.U32.HI R17, R6, 0xd, R5 ;  /* 0x0000000d06117819 */ /* 0x000fe40000010e05 */
[----:B------:R-:W-:Y:S01]  /*3800*/  SHF.L.W.U32.HI R16, R5, 0xd, R6 ;  /* 0x0000000d05107819 */ /* 0x000fe20000010e06 */
[----:B------:R-:W-:Y:S01]  /*3810*/  IMAD.X R5, RZ, RZ, R15, P0 ;  /* 0x000000ffff057224 */ /* 0x000fe200000e060f */
[----:B------:R-:W-:Y:S01]  /*3820*/  IADD3.X R19, PT, PT, RZ, R0, RZ, P1, P4 ;  /* 0x00000000ff137210 */ /* 0x000fe20000fe84ff */
[----:B------:R-:W-:Y:S01]  /*3830*/  IMAD.MOV.U32 R0, RZ, RZ, R4 ;  /* 0x000000ffff007224 */ /* 0x000fe200078e0004 */
[----:B------:R-:W-:Y:S01]  /*3840*/  LOP3.LUT R10, R10, R7, RZ, 0x3c, !PT ;  /* 0x000000070a0a7212 */ /* 0x000fe200078e3cff */
[----:B------:R-:W-:Y:S01]  /*3850*/  IMAD.MOV.U32 R15, RZ, RZ, R5 ;  /* 0x000000ffff0f7224 */ /* 0x000fe200078e0005 */
[----:B------:R-:W-:Y:S01]  /*3860*/  LOP3.LUT R8, R7, R8, RZ, 0x3c, !PT ;  /* 0x0000000807087212 */ /* 0x000fe200078e3cff */
[----:B------:R-:W-:Y:S01]  /*3870*/  IMAD.MOV.U32 R21, RZ, RZ, R19 ;  /* 0x000000ffff157224 */ /* 0x000fe200078e0013 */
[----:B------:R-:W-:Y:S06]  /*3880*/  BRA.U UP0, `(.L_x_289) ;  /* 0xffffffe100047547 */ /* 0x000fec000b83ffff */
[----:B------:R-:W0:Y:S01]  /*3890*/  LDCU.64 UR4, c[0x0][0x388] ;  /* 0x00007100ff0477ac */ /* 0x000e220008000a00 */
[----:B------:R-:W1:Y:S01]  /*38a0*/  I2F.F64.U64 R4, R4 ;  /* 0x0000000400047312 */ /* 0x000e620000301800 */
[C---:B------:R-:W-:Y:S01]  /*38b0*/  IMAD.SHL.U32 R10, R2.reuse, 0x8, RZ ;  /* 0x00000008020a7824 */ /* 0x040fe200078e00ff */
[----:B------:R-:W-:Y:S01]  /*38c0*/  SHF.L.U64.HI R0, R2, 0x3, R3 ;  /* 0x0000000302007819 */ /* 0x000fe20000010203 */
[----:B------:R-:W2:Y:S05]  /*38d0*/  LDCU.64 UR6, c[0x0][0x390] ;  /* 0x00007200ff0677ac */ /* 0x000eaa0008000a00 */
[----:B------:R-:W3:Y:S01]  /*38e0*/  I2F.F64.U64 R18, R18 ;  /* 0x0000001200127312 */ /* 0x000ee20000301800 */
[----:B-1----:R-:W-:Y:S01]  /*38f0*/  DMUL R2, R4, 2.384185791015625e-07 ;  /* 0x3e90000004027828 */ /* 0x002fe20000000000 */
[----:B0-----:R-:W-:-:S02]  /*3900*/  IADD3 R8, P0, PT, R10, UR4, RZ ;  /* 0x000000040a087c10 */ /* 0x001fc4000ff1e0ff */
[----:B--2---:R-:W-:Y:S01]  /*3910*/  IADD3 R10, P1, PT, R10, UR6, RZ ;  /* 0x000000060a0a7c10 */ /* 0x004fe2000ff3e0ff */
[----:B---3--:R-:W-:Y:S01]  /*3920*/  DMUL R6, R18, 2.384185791015625e-07 ;  /* 0x3e90000012067828 */ /* 0x008fe20000000000 */
[C---:B------:R-:W-:Y:S02]  /*3930*/  IADD3.X R9, PT, PT, R0.reuse, UR5, RZ, P0, !PT ;  /* 0x0000000500097c10 */ /* 0x040fe400087fe4ff */
[----:B------:R-:W-:-:S03]  /*3940*/  IADD3.X R11, PT, PT, R0, UR7, RZ, P1, !PT ;  /* 0x00000007000b7c10 */ /* 0x000fc60008ffe4ff */
[----:B------:R-:W-:Y:S04]  /*3950*/  STG.E.64 desc[UR8][R8.64], R2 ;  /* 0x0000000208007986 */ /* 0x000fe8000c101b08 */
[----:B------:R-:W-:Y:S01]  /*3960*/  STG.E.64 desc[UR8][R10.64], R6 ;  /* 0x000000060a007986 */ /* 0x000fe2000c101b08 */
[----:B------:R-:W-:Y:S05]  /*3970*/  EXIT ;  /* 0x000000000000794d */ /* 0x000fea0003800000 */
        .weak           $__internal_4_$__cuda_sm20_div_rn_f64_full
        .type           $__internal_4_$__cuda_sm20_div_rn_f64_full,@function
        .size           $__internal_4_$__cuda_sm20_div_rn_f64_full,($__internal_5_$__cuda_sm20_div_u64 - $__internal_4_$__cuda_sm20_div_rn_f64_full)
$__internal_4_$__cuda_sm20_div_rn_f64_full:
[----:B------:R-:W-:Y:S01]  /*3980*/  FSETP.GEU.AND P2, PT, |R19|, 1.469367938527859385e-39, PT ;  /* 0x001000001300780b */ /* 0x000fe20003f4e200 */
[----:B------:R-:W-:Y:S01]  /*3990*/  IMAD.MOV.U32 R35, RZ, RZ, 0x1ca00000 ;  /* 0x1ca00000ff237424 */ /* 0x000fe200078e00ff */
[C---:B------:R-:W-:Y:S01]  /*39a0*/  FSETP.GEU.AND P0, PT, |R23|.reuse, 1.469367938527859385e-39, PT ;  /* 0x001000001700780b */ /* 0x040fe20003f0e200 */
[----:B------:R-:W-:Y:S01]  /*39b0*/  IMAD.MOV.U32 R24, RZ, RZ, R18 ;  /* 0x000000ffff187224 */ /* 0x000fe200078e0012 */
[----:B------:R-:W-:Y:S01]  /*39c0*/  LOP3.LUT R20, R23, 0x800fffff, RZ, 0xc0, !PT ;  /* 0x800fffff17147812 */ /* 0x000fe200078ec0ff */
[----:B------:R-:W-:Y:S01]  /*39d0*/  IMAD.MOV.U32 R26, RZ, RZ, 0x1 ;  /* 0x00000001ff1a7424 */ /* 0x000fe200078e00ff */
[----:B------:R-:W-:Y:S01]  /*39e0*/  LOP3.LUT R34, R19, 0x7ff00000, RZ, 0xc0, !PT ;  /* 0x7ff0000013227812 */ /* 0x000fe200078ec0ff */
[----:B------:R-:W-:Y:S01]  /*39f0*/  BSSY.RECONVERGENT B1, `(.L_x_290) ;  /* 0x0000050000017945 */ /* 0x000fe20003800200 */
[----:B------:R-:W-:Y:S01]  /*3a00*/  LOP3.LUT R21, R20, 0x3ff00000, RZ, 0xfc, !PT ;  /* 0x3ff0000014157812 */ /* 0x000fe200078efcff */
[----:B------:R-:W-:Y:S01]  /*3a10*/  IMAD.MOV.U32 R20, RZ, RZ, R22 ;  /* 0x000000ffff147224 */ /* 0x000fe200078e0016 */
[----:B------:R-:W-:-:S03]  /*3a20*/  LOP3.LUT R37, R23, 0x7ff00000, RZ, 0xc0, !PT ;  /* 0x7ff0000017257812 */ /* 0x000fc600078ec0ff */
[----:B------:R-:W-:Y:S01]  /*3a30*/  @!P2 LOP3.LUT R25, R23, 0x7ff00000, RZ, 0xc0, !PT ;  /* 0x7ff000001719a812 */ /* 0x000fe200078ec0ff */
[----:B------:R-:W-:Y:S01]  /*3a40*/  @!P2 IMAD.MOV.U32 R28, RZ, RZ, RZ ;  /* 0x000000ffff1ca224 */ /* 0x000fe200078e00ff */
[----:B------:R-:W-:Y:S01]  /*3a50*/  @!P0 DMUL R20, R22, 8.98846567431157953865e+307 ;  /* 0x7fe0000016148828 */ /* 0x000fe20000000000 */
[C---:B------:R-:W-:Y:S02]  /*3a60*/  ISETP.GE.U32.AND P1, PT, R34.reuse, R37, PT ;  /* 0x000000252200720c */ /* 0x040fe40003f26070 */
[----:B------:R-:W-:Y:S02]  /*3a70*/  @!P2 ISETP.GE.U32.AND P3, PT, R34, R25, PT ;  /* 0x000000192200a20c */ /* 0x000fe40003f66070 */
[C---:B------:R-:W-:Y:S01]  /*3a80*/  SEL R25, R35.reuse, 0x63400000, !P1 ;  /* 0x6340000023197807 */ /* 0x040fe20004800000 */
[----:B------:R-:W0:Y:S01]  /*3a90*/  MUFU.RCP64H R27, R21 ;  /* 0x00000015001b7308 */ /* 0x000e220000001800 */
[----:B------:R-:W-:Y:S02]  /*3aa0*/  @!P2 SEL R29, R35, 0x63400000, !P3 ;  /* 0x63400000231da807 */ /* 0x000fe40005800000 */
[----:B------:R-:W-:-:S02]  /*3ab0*/  LOP3.LUT R25, R25, 0x800fffff, R19, 0xf8, !PT ;  /* 0x800fffff19197812 */ /* 0x000fc400078ef813 */
[----:B------:R-:W-:Y:S02]  /*3ac0*/  @!P2 LOP3.LUT R29, R29, 0x80000000, R19, 0xf8, !PT ;  /* 0x800000001d1da812 */ /* 0x000fe400078ef813 */
[----:B------:R-:W-:Y:S02]  /*3ad0*/  @!P0 LOP3.LUT R37, R21, 0x7ff00000, RZ, 0xc0, !PT ;  /* 0x7ff0000015258812 */ /* 0x000fe400078ec0ff */
[----:B------:R-:W-:-:S06]  /*3ae0*/  @!P2 LOP3.LUT R29, R29, 0x100000, RZ, 0xfc, !PT ;  /* 0x001000001d1da812 */ /* 0x000fcc00078efcff */
[----:B------:R-:W-:Y:S02]  /*3af0*/  @!P2 DFMA R24, R24, 2, -R28 ;  /* 0x400000001818a82b */ /* 0x000fe4000000081c */
[----:B0-----:R-:W-:-:S08]  /*3b00*/  DFMA R28, R26, -R20, 1 ;  /* 0x3ff000001a1c742b */ /* 0x001fd00000000814 */
[----:B------:R-:W-:-:S08]  /*3b10*/  DFMA R28, R28, R28, R28 ;  /* 0x0000001c1c1c722b */ /* 0x000fd0000000001c */
[----:B------:R-:W-:-:S08]  /*3b20*/  DFMA R28, R26, R28, R26 ;  /* 0x0000001c1a1c722b */ /* 0x000fd0000000001a */
[----:B------:R-:W-:-:S08]  /*3b30*/  DFMA R26, R28, -R20, 1 ;  /* 0x3ff000001c1a742b */ /* 0x000fd00000000814 */
[----:B------:R-:W-:-:S08]  /*3b40*/  DFMA R26, R28, R26, R28 ;  /* 0x0000001a1c1a722b */ /* 0x000fd0000000001c */
[----:B------:R-:W-:-:S08]  /*3b50*/  DMUL R28, R26, R24 ;  /* 0x000000181a1c7228 */ /* 0x000fd00000000000 */
[----:B------:R-:W-:-:S08]  /*3b60*/  DFMA R30, R28, -R20, R24 ;  /* 0x800000141c1e722b */ /* 0x000fd00000000018 */
[----:B------:R-:W-:Y:S01]  /*3b70*/  DFMA R30, R26, R30, R28 ;  /* 0x0000001e1a1e722b */ /* 0x000fe2000000001c */
[----:B------:R-:W-:Y:S01]  /*3b80*/  IMAD.MOV.U32 R28, RZ, RZ, R34 ;  /* 0x000000ffff1c7224 */ /* 0x000fe200078e0022 */
[----:B------:R-:W-:-:S05]  /*3b90*/  @!P2 LOP3.LUT R28, R25, 0x7ff00000, RZ, 0xc0, !PT ;  /* 0x7ff00000191ca812 */ /* 0x000fca00078ec0ff */
[----:B------:R-:W-:-:S05]  /*3ba0*/  VIADD R26, R28, 0xffffffff ;  /* 0xffffffff1c1a7836 */ /* 0x000fca0000000000 */
[----:B------:R-:W-:Y:S01]  /*3bb0*/  ISETP.GT.U32.AND P0, PT, R26, 0x7feffffe, PT ;  /* 0x7feffffe1a00780c */ /* 0x000fe20003f04070 */
[----:B------:R-:W-:-:S05]  /*3bc0*/  VIADD R26, R37, 0xffffffff ;  /* 0xffffffff251a7836 */ /* 0x000fca0000000000 */
[----:B------:R-:W-:-:S13]  /*3bd0*/  ISETP.GT.U32.OR P0, PT, R26, 0x7feffffe, P0 ;  /* 0x7feffffe1a00780c */ /* 0x000fda0000704470 */
        /* <DEDUP_REMOVED lines=28> */
.L_x_291:
        /* <DEDUP_REMOVED lines=16> */
.L_x_294:
[----:B------:R-:W-:Y:S01]  /*3ea0*/  LOP3.LUT R27, R23, 0x80000, RZ, 0xfc, !PT ;  /* 0x00080000171b7812 */ /* 0x000fe200078efcff */
[----:B------:R-:W-:Y:S01]  /*3eb0*/  IMAD.MOV.U32 R26, RZ, RZ, R22 ;  /* 0x000000ffff1a7224 */ /* 0x000fe200078e0016 */
[----:B------:R-:W-:Y:S06]  /*3ec0*/  BRA `(.L_x_292) ;  /* 0x0000000000087947 */ /* 0x000fec0003800000 */
.L_x_293:
[----:B------:R-:W-:Y:S01]  /*3ed0*/  LOP3.LUT R27, R19, 0x80000, RZ, 0xfc, !PT ;  /* 0x00080000131b7812 */ /* 0x000fe200078efcff */
[----:B------:R-:W-:-:S07]  /*3ee0*/  IMAD.MOV.U32 R26, RZ, RZ, R18 ;  /* 0x000000ffff1a7224 */ /* 0x000fce00078e0012 */
.L_x_292:
[----:B------:R-:W-:Y:S05]  /*3ef0*/  BSYNC.RECONVERGENT B1 ;  /* 0x0000000000017941 */ /* 0x000fea0003800200 */
.L_x_290:
[----:B------:R-:W-:Y:S02]  /*3f00*/  IMAD.MOV.U32 R18, RZ, RZ, R0 ;  /* 0x000000ffff127224 */ /* 0x000fe400078e0000 */
[----:B------:R-:W-:-:S04]  /*3f10*/  IMAD.MOV.U32 R19, RZ, RZ, 0x0 ;  /* 0x00000000ff137424 */ /* 0x000fc800078e00ff */
[----:B------:R-:W-:Y:S05]  /*3f20*/  RET.REL.NODEC R18 `(_Z13calculateNISTPyPdS0_S0_mm) ;  /* 0xffffffc012347950 */ /* 0x000fea0003c3ffff */
        .weak           $__internal_5_$__cuda_sm20_div_u64
        .type           $__internal_5_$__cuda_sm20_div_u64,@function
        .size           $__internal_5_$__cuda_sm20_div_u64,(.L_x_411 - $__internal_5_$__cuda_sm20_div_u64)
$__internal_5_$__cuda_sm20_div_u64:
[----:B------:R-:W0:Y:S01]  /*3f30*/  LDCU.64 UR4, c[0x0][0x3a0] ;  /* 0x00007400ff0477ac */ /* 0x000e220008000a00 */
[----:B------:R-:W1:Y:S01]  /*3f40*/  LDC.64 R4, c[0x0][0x3a0] ;  /* 0x0000e800ff047b82 */ /* 0x000e620000000a00 */
[----:B0-----:R-:W0:Y:S08]  /*3f50*/  I2F.U64.RP R20, UR4 ;  /* 0x0000000400147d12 */ /* 0x001e300008309000 */
[----:B0-----:R-:W0:Y:S02]  /*3f60*/  MUFU.RCP R20, R20 ;  /* 0x0000001400147308 */ /* 0x001e240000001000 */
[----:B0-----:R-:W-:-:S06]  /*3f70*/  VIADD R6, R20, 0x1ffffffe ;  /* 0x1ffffffe14067836 */ /* 0x001fcc0000000000 */
[----:B------:R-:W1:Y:S02]  /*3f80*/  F2I.U64.TRUNC R6, R6 ;  /* 0x0000000600067311 */ /* 0x000e64000020d800 */
[----:B-1----:R-:W-:-:S04]  /*3f90*/  IMAD.WIDE.U32 R18, R6, R4, RZ ;  /* 0x0000000406127225 */ /* 0x002fc800078e00ff */
[----:B------:R-:W-:Y:S01]  /*3fa0*/  IMAD R19, R6, R5, R19 ;  /* 0x0000000506137224 */ /* 0x000fe200078e0213 */
[----:B------:R-:W-:-:S03]  /*3fb0*/  IADD3 R21, P0, PT, RZ, -R18, RZ ;  /* 0x80000012ff157210 */ /* 0x000fc60007f1e0ff */
[----:B------:R-:W-:Y:S02]  /*3fc0*/  IMAD R19, R7, R4, R19 ;  /* 0x0000000407137224 */ /* 0x000fe400078e0213 */
[----:B------:R-:W-:-:S04]  /*3fd0*/  IMAD.HI.U32 R18, R6, R21, RZ ;  /* 0x0000001506127227 */ /* 0x000fc800078e00ff */
[----:B------:R-:W-:Y:S02]  /*3fe0*/  IMAD.X R23, RZ, RZ, ~R19, P0 ;  /* 0x000000ffff177224 */ /* 0x000fe400000e0e13 */
[----:B------:R-:W-:Y:S02]  /*3ff0*/  IMAD.MOV.U32 R19, RZ, RZ, R6 ;  /* 0x000000ffff137224 */ /* 0x000fe400078e0006 */
[-C--:B------:R-:W-:Y:S02]  /*4000*/  IMAD R25, R7, R23.reuse, RZ ;  /* 0x0000001707197224 */ /* 0x080fe400078e02ff */
[----:B------:R-:W-:-:S04]  /*4010*/  IMAD.WIDE.U32 R18, P0, R6, R23, R18 ;  /* 0x0000001706127225 */ /* 0x000fc80007800012 */
[----:B------:R-:W-:-:S04]  /*4020*/  IMAD.HI.U32 R23, R7, R23, RZ ;  /* 0x0000001707177227 */ /* 0x000fc800078e00ff */
[----:B------:R-:W-:-:S05]  /*4030*/  IMAD.HI.U32 R18, P1, R7, R21, R18 ;  /* 0x0000001507127227 */ /* 0x000fca0007820012 */
[----:B------:R-:W-:Y:S01]  /*4040*/  IADD3 R19, P2, PT, R25, R18, RZ ;  /* 0x0000001219137210 */ /* 0x000fe20007f5e0ff */
[----:B------:R-:W-:-:S04]  /*4050*/  IMAD.X R18, R23, 0x1, R7, P0 ;  /* 0x0000000117127824 */ /* 0x000fc800000e0607 */
[----:B------:R-:W-:Y:S01]  /*4060*/  IMAD.WIDE.U32 R6, R19, R4, RZ ;  /* 0x0000000413067225 */ /* 0x000fe200078e00ff */
[----:B------:R-:W-:-:S03]  /*4070*/  IADD3.X R21, PT, PT, RZ, RZ, R18, P2, P1 ;  /* 0x000000ffff157210 */ /* 0x000fc600017e2412 */
[----:B------:R-:W-:Y:S01]  /*4080*/  IMAD R7, R19, R5, R7 ;  /* 0x0000000513077224 */ /* 0x000fe200078e0207 */
[----:B------:R-:W-:-:S03]  /*4090*/  IADD3 R23, P0, PT, RZ, -R6, RZ ;  /* 0x80000006ff177210 */ /* 0x000fc60007f1e0ff */
[----:B------:R-:W-:Y:S02]  /*40a0*/  IMAD R7, R21, R4, R7 ;  /* 0x0000000415077224 */ /* 0x000fe400078e0207 */
[----:B------:R-:W-:-:S04]  /*40b0*/  IMAD.HI.U32 R18, R19, R23, RZ ;  /* 0x0000001713127227 */ /* 0x000fc800078e00ff */
[----:B------:R-:W-:Y:S02]  /*40c0*/  IMAD.X R6, RZ, RZ, ~R7, P0 ;  /* 0x000000ffff067224 */ /* 0x000fe400000e0e07 */
[----:B------:R-:W-:Y:S02]  /*40d0*/  IMAD.MOV.U32 R7, RZ, RZ, RZ ;  /* 0x000000ffff077224 */ /* 0x000fe400078e00ff */
[----:B------:R-:W-:-:S04]  /*40e0*/  IMAD.WIDE.U32 R18, P0, R19, R6, R18 ;  /* 0x0000000613127225 */ /* 0x000fc80007800012 */
[C---:B------:R-:W-:Y:S02]  /*40f0*/  IMAD R20, R21.reuse, R6, RZ ;  /* 0x0000000615147224 */ /* 0x040fe400078e02ff */
[----:B------:R-:W-:-:S04]  /*4100*/  IMAD.HI.U32 R19, P1, R21, R23, R18 ;  /* 0x0000001715137227 */ /* 0x000fc80007820012 */
[----:B------:R-:W-:Y:S01]  /*4110*/  IMAD.HI.U32 R18, R21, R6, RZ ;  /* 0x0000000615127227 */ /* 0x000fe200078e00ff */
[----:B------:R-:W-:-:S03]  /*4120*/  IADD3 R19, P2, PT, R20, R19, RZ ;  /* 0x0000001314137210 */ /* 0x000fc60007f5e0ff */
[----:B------:R-:W-:Y:S02]  /*4130*/  IMAD.X R21, R18, 0x1, R21, P0 ;  /* 0x0000000112157824 */ /* 0x000fe400000e0615 */
[----:B------:R-:W-:-:S03]  /*4140*/  IMAD.HI.U32 R6, R19, 0x10000, RZ ;  /* 0x0001000013067827 */ /* 0x000fc600078e00ff */
[----:B------:R-:W-:Y:S01]  /*4150*/  IADD3.X R21, PT, PT, RZ, RZ, R21, P2, P1 ;  /* 0x000000ffff157210 */ /* 0x000fe200017e2415 */
[----:B------:R-:W-:-:S04]  /*4160*/  IMAD.WIDE.U32 R6, RZ, R19, R6 ;  /* 0x00000013ff067225 */ /* 0x000fc800078e0006 */
[----:B------:R-:W-:-:S04]  /*4170*/  IMAD.HI.U32 R6, P0, R21, 0x10000, R6 ;  /* 0x0001000015067827 */ /* 0x000fc80007800006 */
[----:B------:R-:W-:Y:S01]  /*4180*/  IMAD.X R18, RZ, RZ, RZ, P0 ;  /* 0x000000ffff127224 */ /* 0x000fe200000e06ff */
[----:B------:R-:W-:-:S05]  /*4190*/  IADD3 R19, P1, PT, RZ, R6, RZ ;  /* 0x00000006ff137210 */ /* 0x000fca0007f3e0ff */
[----:B------:R-:W-:-:S04]  /*41a0*/  IMAD.WIDE.U32 R6, R19, R4, RZ ;  /* 0x0000000413067225 */ /* 0x000fc800078e00ff */
[----:B------:R-:W-:Y:S01]  /*41b0*/  IMAD.X R21, RZ, RZ, R18, P1 ;  /* 0x000000ffff157224 */ /* 0x000fe200008e0612 */
[----:B------:R-:W-:Y:S01]  /*41c0*/  IADD3 R25, P1, PT, -R6, 0x10000, RZ ;  /* 0x0001000006197810 */ /* 0x000fe20007f3e1ff */
[C---:B------:R-:W-:Y:S01]  /*41d0*/  IMAD R7, R19.reuse, R5, R7 ;  /* 0x0000000513077224 */ /* 0x040fe200078e0207 */
[----:B------:R-:W-:Y:S02]  /*41e0*/  IADD3 R6, P2, PT, R19, 0x1, RZ ;  /* 0x0000000113067810 */ /* 0x000fe40007f5e0ff */
[-C--:B------:R-:W-:Y:S01]  /*41f0*/  ISETP.GE.U32.AND P0, PT, R25, R4.reuse, PT ;  /* 0x000000041900720c */ /* 0x080fe20003f06070 */
[-C--:B------:R-:W-:Y:S02]  /*4200*/  IMAD R7, R21, R4.reuse, R7 ;  /* 0x0000000415077224 */ /* 0x080fe400078e0207 */
[----:B------:R-:W-:Y:S02]  /*4210*/  IMAD.X R18, RZ, RZ, R21, P2 ;  /* 0x000000ffff127224 */ /* 0x000fe400010e0615 */
[----:B------:R-:W-:Y:S01]  /*4220*/  IMAD.X R22, RZ, RZ, ~R7, P1 ;  /* 0x000000ffff167224 */ /* 0x000fe200008e0e07 */
[----:B------:R-:W-:-:S04]  /*4230*/  IADD3 R23, P1, PT, R25, -R4, RZ ;  /* 0x8000000419177210 */ /* 0x000fc80007f3e0ff */
[C---:B------:R-:W-:Y:S01]  /*4240*/  ISETP.GE.U32.AND.EX P0, PT, R22.reuse, R5, PT, P0 ;  /* 0x000000051600720c */ /* 0x040fe20003f06100 */
[----:B------:R-:W-:Y:S01]  /*4250*/  IMAD.X R20, R22, 0x1, ~R5, P1 ;  /* 0x0000000116147824 */ /* 0x000fe200008e0e05 */
[----:B------:R-:W-:Y:S02]  /*4260*/  ISETP.NE.U32.AND P1, PT, R4, RZ, PT ;  /* 0x000000ff0400720c */ /* 0x000fe40003f25070 */
[----:B------:R-:W-:Y:S02]  /*4270*/  SEL R7, R6, R19, P0 ;  /* 0x0000001306077207 */ /* 0x000fe40000000000 */
[----:B------:R-:W-:Y:S02]  /*4280*/  SEL R23, R23, R25, P0 ;  /* 0x0000001917177207 */ /* 0x000fe40000000000 */
[----:B------:R-:W-:Y:S02]  /*4290*/  SEL R6, R18, R21, P0 ;  /* 0x0000001512067207 */ /* 0x000fe40000000000 */
[----:B------:R-:W-:-:S02]  /*42a0*/  IADD3 R18, P2, PT, R7, 0x1, RZ ;  /* 0x0000000107127810 */ /* 0x000fc40007f5e0ff */
[----:B------:R-:W-:Y:S02]  /*42b0*/  SEL R20, R20, R22, P0 ;  /* 0x0000001614147207 */ /* 0x000fe40000000000 */
[----:B------:R-:W-:Y:S01]  /*42c0*/  ISETP.GE.U32.AND P0, PT, R23, R4, PT ;  /* 0x000000041700720c */ /* 0x000fe20003f06070 */
[----:B------:R-:W-:Y:S01]  /*42d0*/  IMAD.X R19, RZ, RZ, R6, P2 ;  /* 0x000000ffff137224 */ /* 0x000fe200010e0606 */
[----:B------:R-:W-:Y:S01]  /*42e0*/  ISETP.NE.AND.EX P1, PT, R5, RZ, PT, P1 ;  /* 0x000000ff0500720c */ /* 0x000fe20003f25310 */
[----:B------:R-:W-:Y:S01]  /*42f0*/  IMAD.MOV.U32 R4, RZ, RZ, R0 ;  /* 0x000000ffff047224 */ /* 0x000fe200078e0000 */
[----:B------:R-:W-:Y:S01]  /*4300*/  ISETP.GE.U32.AND.EX P0, PT, R20, R5, PT, P0 ;  /* 0x000000051400720c */ /* 0x000fe20003f06100 */
[----:B------:R-:W-:-:S03]  /*4310*/  IMAD.MOV.U32 R5, RZ, RZ, 0x0 ;  /* 0x00000000ff057424 */ /* 0x000fc600078e00ff */
[----:B------:R-:W-:Y:S02]  /*4320*/  SEL R18, R18, R7, P0 ;  /* 0x0000000712127207 */ /* 0x000fe40000000000 */
[----:B------:R-:W-:Y:S02]  /*4330*/  SEL R19, R19, R6, P0 ;  /* 0x0000000613137207 */ /* 0x000fe40000000000 */
[----:B------:R-:W-:Y:S02]  /*4340*/  SEL R18, R18, 0xffffffff, P1 ;  /* 0xffffffff12127807 */ /* 0x000fe40000800000 */
[----:B------:R-:W-:Y:S01]  /*4350*/  SEL R19, R19, 0xffffffff, P1 ;  /* 0xffffffff13137807 */ /* 0x000fe20000800000 */
[----:B------:R-:W-:Y:S06]  /*4360*/  RET.REL.NODEC R4 `(_Z13calculateNISTPyPdS0_S0_mm) ;  /* 0xffffffbc04247950 */ /* 0x000fec0003c3ffff */
.L_x_295:
        /* <DEDUP_REMOVED lines=9> */
.L_x_411:


//--------------------- .text._Z20calculateCorrelationPyPdm --------------------------
	.section	.text._Z20calculateCorrelationPyPdm,"ax",@progbits
	.align	128
        .global         _Z20calculateCorrelationPyPdm
        .type           _Z20calculateCorrelationPyPdm,@function
        .size           _Z20calculateCorrelationPyPdm,(.L_x_413 - _Z20calculateCorrelationPyPdm)
        .other          _Z20calculateCorrelationPyPdm,@"STO_CUDA_ENTRY STV_DEFAULT"
_Z20calculateCorrelationPyPdm:
.text._Z20calculateCorrelationPyPdm:
        /* <DEDUP_REMOVED lines=17> */
[----:B------:R-:W5:Y:S01]  /*0110*/  LDG.E.64 R24, desc[UR6][R16.64+0x18] ;  /* 0x0000180610187981 */ /* 0x000f62000c1e1b00 */
[----:B------:R-:W-:-:S02]  /*0120*/  CS2R R6, SRZ ;  /* 0x0000000000067805 */ /* 0x000fc4000001ff00 */
[----:B------:R-:W-:Y:S02]  /*0130*/  CS2R R8, SRZ ;  /* 0x0000000000087805 */ /* 0x000fe4000001ff00 */
[----:B------:R-:W-:Y:S02]  /*0140*/  CS2R R10, SRZ ;  /* 0x00000000000a7805 */ /* 0x000fe4000001ff00 */
[----:B------:R-:W-:Y:S02]  /*0150*/  CS2R R12, SRZ ;  /* 0x00000000000c7805 */ /* 0x000fe4000001ff00 */
[----:B------:R-:W-:Y:S01]  /*0160*/  CS2R R14, SRZ ;  /* 0x00000000000e7805 */ /* 0x000fe2000001ff00 */
[----:B------:R-:W-:Y:S01]  /*0170*/  UMOV UR4, URZ ;  /* 0x000000ff00047c82 */ /* 0x000fe20008000000 */
[----:B--2---:R-:W-:Y:S02]  /*0180*/  IMAD.MOV.U32 R37, RZ, RZ, R26 ;  /* 0x000000ffff257224 */ /* 0x004fe400078e001a */
[----:B------:R-:W-:-:S02]  /*0190*/  IMAD.MOV.U32 R0, RZ, RZ, R27 ;  /* 0x000000ffff007224 */ /* 0x000fc400078e001b */
[----:B---3--:R-:W-:Y:S02]  /*01a0*/  IMAD.MOV.U32 R4, RZ, RZ, R30 ;  /* 0x000000ffff047224 */ /* 0x008fe400078e001e */
[----:B------:R-:W-:Y:S02]  /*01b0*/  IMAD.MOV.U32 R5, RZ, RZ, R31 ;  /* 0x000000ffff057224 */ /* 0x000fe400078e001f */
[----:B----4-:R-:W-:Y:S02]  /*01c0*/  IMAD.MOV.U32 R2, RZ, RZ, R20 ;  /* 0x000000ffff027224 */ /* 0x010fe400078e0014 */
[----:B------:R-:W-:Y:S02]  /*01d0*/  IMAD.MOV.U32 R3, RZ, RZ, R21 ;  /* 0x000000ffff037224 */ /* 0x000fe400078e0015 */
[----:B-----5:R-:W-:Y:S02]  /*01e0*/  IMAD.MOV.U32 R32, RZ, RZ, R24 ;  /* 0x000000ffff207224 */ /* 0x020fe400078e0018 */
[----:B------:R-:W-:-:S07]  /*01f0*/  IMAD.MOV.U32 R33, RZ, RZ, R25 ;  /* 0x000000ffff217224 */ /* 0x000fce00078e0019 */
.L_x_296:
[----:B------:R-:W-:Y:S01]  /*0200*/  LOP3.LUT R41, R33, R31, RZ, 0x3c, !PT ;  /* 0x0000001f21297212 */ /* 0x000fe200078e3cff */
[----:B------:R-:W-:Y:S01]  /*0210*/  IMAD.SHL.U32 R19, R30, 0x20000, RZ ;  /* 0x000200001e137824 */ /* 0x000fe200078e00ff */
[----:B------:R-:W-:Y:S01]  /*0220*/  LOP3.LUT R43, R32, R30, RZ, 0x3c, !PT ;  /* 0x0000001e202b7212 */ /* 0x000fe200078e3cff */
[C---:B------:R-:W-:Y:S01]  /*0230*/  IMAD.WIDE.U32 R38, R30.reuse, 0x5, RZ ;  /* 0x000000051e267825 */ /* 0x040fe200078e00ff */
[----:B------:R-:W-:Y:S01]  /*0240*/  LOP3.LUT R17, R21, R27, RZ, 0x3c, !PT ;  /* 0x0000001b15117212 */ /* 0x000fe200078e3cff */
[----:B------:R-:W-:Y:S01]  /*0250*/  UIADD3 UR4, UPT, UPT, UR4, 0x4, URZ ;  /* 0x0000000404047890 */ /* 0x000fe2000fffe0ff */
[----:B------:R-:W-:Y:S02]  /*0260*/  SHF.L.U64.HI R22, R30, 0x11, R31 ;  /* 0x000000111e167819 */ /* 0x000fe4000001021f */
[----:B------:R-:W-:Y:S01]  /*0270*/  LOP3.LUT R16, R20, R26, RZ, 0x3c, !PT ;  /* 0x0000001a14107212 */ /* 0x000fe200078e3cff */
[----:B------:R-:W-:Y:S01]  /*0280*/  UISETP.NE.AND UP0, UPT, UR4, 0x10000, UPT ;  /* 0x000100000400788c */ /* 0x000fe2000bf05270 */
[----:B------:R-:W-:-:S02]  /*0290*/  SHF.L.W.U32.HI R33, R41, 0xd, R43 ;  /* 0x0000000d29217819 */ /* 0x000fc40000010e2b */
[----:B------:R-:W-:Y:S02]  /*02a0*/  SHF.L.W.U32.HI R32, R43, 0xd, R41 ;  /* 0x0000000d2b207819 */ /* 0x000fe40000010e29 */
[----:B------:R-:W-:Y:S02]  /*02b0*/  LOP3.LUT R23, R17, R22, RZ, 0x3c, !PT ;  /* 0x0000001611177212 */ /* 0x000fe400078e3cff */
[----:B------:R-:W-:Y:S01]  /*02c0*/  LOP3.LUT R22, R16, R19, RZ, 0x3c, !PT ;  /* 0x0000001310167212 */ /* 0x000fe200078e3cff */
[----:B------:R-:W-:Y:S01]  /*02d0*/  IMAD R19, R31, 0x5, RZ ;  /* 0x000000051f137824 */ /* 0x000fe200078e02ff */
[----:B------:R-:W0:Y:S01]  /*02e0*/  I2F.F64.U64 R20, R32 ;  /* 0x0000002000147312 */ /* 0x000e220000301800 */
[----:B------:R-:W-:Y:S02]  /*02f0*/  LOP3.LUT R35, R27, R41, RZ, 0x3c, !PT ;  /* 0x000000291b237212 */ /* 0x000fe400078e3cff */
[----:B------:R-:W-:Y:S01]  /*0300*/  LOP3.LUT R34, R26, R43, RZ, 0x3c, !PT ;  /* 0x0000002b1a227212 */ /* 0x000fe200078e3cff */
[----:B------:R-:W-:Y:S01]  /*0310*/  IMAD.IADD R19, R39, 0x1, R19 ;  /* 0x0000000127137824 */ /* 0x000fe200078e0213 */
[----:B------:R-:W-:-:S02]  /*0320*/  LOP3.LUT R39, R32, R30, R16, 0x96, !PT ;  /* 0x0000001e20277212 */ /* 0x000fc400078e9610 */
[----:B------:R-:W-:Y:S01]  /*0330*/  LOP3.LUT R42, R33, R31, R17, 0x96, !PT ;  /* 0x0000001f212a7212 */ /* 0x000fe200078e9611 */
[----:B------:R1:W2:Y:S01]  /*0340*/  I2F.F64.U64 R28, R22 ;  /* 0x00000016001c7312 */ /* 0x0002a20000301800 */
[----:B------:R-:W-:Y:S02]  /*0350*/  SHF.L.W.U32.HI R36, R38, 0x7, R19 ;  /* 0x0000000726247819 */ /* 0x000fe40000010e13 */
[----:B------:R-:W-:Y:S02]  /*0360*/  SHF.L.W.U32.HI R38, R19, 0x7, R38 ;  /* 0x0000000713267819 */ /* 0x000fe40000010e26 */
[----:B------:R-:W-:Y:S02]  /*0370*/  LOP3.LUT R19, R31, R17, RZ, 0x3c, !PT ;  /* 0x000000111f137212 */ /* 0x000fe400078e3cff */
[----:B------:R-:W-:Y:S01]  /*0380*/  LOP3.LUT R18, R30, R16, RZ, 0x3c, !PT ;  /* 0x000000101e127212 */ /* 0x000fe200078e3cff */
[----:B------:R-:W3:Y:S01]  /*0390*/  I2F.F64.U64 R34, R34 ;  /* 0x0000002200227312 */ /* 0x000ee20000301800 */
[----:B------:R-:W-:Y:S01]  /*03a0*/  LOP3.LUT R40, R23, R27, R41, 0x96, !PT ;  /* 0x0000001b17287212 */ /* 0x000fe200078e9629 */
[----:B0-----:R-:W-:Y:S01]  /*03b0*/  DADD R20, R20, R6 ;  /* 0x0000000014147229 */ /* 0x001fe20000000006 */
[----:B------:R-:W-:-:S02]  /*03c0*/  LOP3.LUT R33, R22, R26, R43, 0x96, !PT ;  /* 0x0000001a16217212 */ /* 0x000fc400078e962b */
[----:B-1----:R-:W-:Y:S01]  /*03d0*/  LOP3.LUT R22, R39, R26, R43, 0x96, !PT ;  /* 0x0000001a27167212 */ /* 0x002fe200078e962b */
[----:B------:R-:W-:Y:S01]  /*03e0*/  IMAD R43, R36, 0x9, RZ ;  /* 0x00000009242b7824 */ /* 0x000fe200078e02ff */
[----:B------:R-:W-:Y:S01]  /*03f0*/  LOP3.LUT R23, R42, R27, R41, 0x96, !PT ;  /* 0x0000001b2a177212 */ /* 0x000fe200078e9629 */
[----:B--2---:R-:W-:Y:S01]  /*0400*/  DADD R28, R28, R8 ;  /* 0x000000001c1c7229 */ /* 0x004fe20000000008 */
[----:B------:R0:W1:Y:S01]  /*0410*/  I2F.F64.U64 R26, R18 ;  /* 0x00000012001a7312 */ /* 0x0000620000301800 */
[----:B------:R-:W-:Y:S01]  /*0420*/  LOP3.LUT R17, R40, R31, R17, 0x96, !PT ;  /* 0x0000001f28117212 */ /* 0x000fe200078e9611 */
[C---:B------:R-:W-:Y:S01]  /*0430*/  IMAD.SHL.U32 R8, R18.reuse, 0x20000, RZ ;  /* 0x0002000012087824 */ /* 0x040fe200078e00ff */
[----:B------:R-:W-:Y:S01]  /*0440*/  LOP3.LUT R16, R33, R30, R16, 0x96, !PT ;  /* 0x0000001e21107212 */ /* 0x000fe200078e9610 */
[----:B------:R-:W-:Y:S01]  /*0450*/  IMAD R41, R19, 0x5, RZ ;  /* 0x0000000513297824 */ /* 0x000fe200078e02ff */
[----:B------:R-:W-:Y:S01]  /*0460*/  SHF.L.U64.HI R9, R18, 0x11, R19 ;  /* 0x0000001112097819 */ /* 0x000fe20000010213 */
[----:B---3--:R-:W-:Y:S01]  /*0470*/  DADD R34, R34, R12 ;  /* 0x0000000022227229 */ /* 0x008fe2000000000c */
[----:B------:R-:W-:Y:S01]  /*0480*/  LOP3.LUT R8, R33, R8, RZ, 0x3c, !PT ;  /* 0x0000000821087212 */ /* 0x000fe200078e3cff */
[----:B------:R-:W2:Y:S01]  /*0490*/  I2F.F64.U64 R6, R22 ;  /* 0x0000001600067312 */ /* 0x000ea20000301800 */
[----:B------:R-:W-:Y:S01]  /*04a0*/  LOP3.LUT R9, R40, R9, RZ, 0x3c, !PT ;  /* 0x0000000928097212 */ /* 0x000fe200078e3cff */
[----:B0-----:R-:W-:-:S04]  /*04b0*/  IMAD.WIDE.U32 R18, R18, 0x5, RZ ;  /* 0x0000000512127825 */ /* 0x001fc800078e00ff */
[----:B------:R-:W-:Y:S01]  /*04c0*/  IMAD.WIDE.U32 R30, R38, 0x9, RZ ;  /* 0x00000009261e7825 */ /* 0x000fe200078e00ff */
[----:B-1----:R-:W-:Y:S01]  /*04d0*/  DADD R32, R26, R10 ;  /* 0x000000001a207229 */ /* 0x002fe2000000000a */
[----:B------:R-:W0:Y:S01]  /*04e0*/  I2F.F64.U64 R12, R16 ;  /* 0x00000010000c7312 */ /* 0x000e220000301800 */
[----:B------:R-:W-:Y:S01]  /*04f0*/  SHF.L.W.U32.HI R27, R42, 0xd, R39 ;  /* 0x0000000d2a1b7819 */ /* 0x000fe20000010e27 */
[----:B------:R-:W-:Y:S01]  /*0500*/  IMAD.IADD R41, R19, 0x1, R41 ;  /* 0x0000000113297824 */ /* 0x000fe200078e0229 */
[----:B------:R-:W-:Y:S01]  /*0510*/  SHF.L.W.U32.HI R26, R39, 0xd, R42 ;  /* 0x0000000d271a7819 */ /* 0x000fe20000010e2a */
[C---:B------:R-:W-:Y:S02]  /*0520*/  IMAD.SHL.U32 R39, R16.reuse, 0x20000, RZ ;  /* 0x0002000010277824 */ /* 0x040fe400078e00ff */
[----:B------:R-:W-:Y:S01]  /*0530*/  IMAD.IADD R31, R31, 0x1, R43 ;  /* 0x000000011f1f7824 */ /* 0x000fe200078e022b */
[----:B--2---:R-:W-:Y:S01]  /*0540*/  DADD R34, R34, R6 ;  /* 0x0000000022227229 */ /* 0x004fe20000000006 */
[----:B------:R1:W2:Y:S01]  /*0550*/  I2F.F64.U64 R10, R8 ;  /* 0x00000008000a7312 */ /* 0x0002a20000301800 */
[----:B------:R-:W-:-:S02]  /*0560*/  SHF.L.U64.HI R7, R16, 0x11, R17 ;  /* 0x0000001110077819 */ /* 0x000fc40000010211 */
[-C--:B------:R-:W-:Y:S02]  /*0570*/  LOP3.LUT R6, R39, R8.reuse, R22, 0x96, !PT ;  /* 0x0000000827067212 */ /* 0x080fe400078e9616 */
[-C--:B------:R-:W-:Y:S02]  /*0580*/  LOP3.LUT R7, R7, R9.reuse, R23, 0x96, !PT ;  /* 0x0000000907077212 */ /* 0x080fe400078e9617 */
[----:B------:R-:W-:Y:S01]  /*0590*/  SHF.L.W.U32.HI R36, R18, 0x7, R41 ;  /* 0x0000000712247819 */ /* 0x000fe20000010e29 */
[----:B0-----:R-:W-:Y:S01]  /*05a0*/  DADD R32, R32, R12 ;  /* 0x0000000020207229 */ /* 0x001fe2000000000c */
[----:B------:R-:W-:Y:S01]  /*05b0*/  SHF.L.W.U32.HI R38, R41, 0x7, R18 ;  /* 0x0000000729267819 */ /* 0x000fe20000010e12 */
[----:B------:R-:W0:Y:S01]  /*05c0*/  I2F.F64.U64 R30, R30 ;  /* 0x0000001e001e7312 */ /* 0x000e220000301800 */
[----:B-1----:R-:W-:Y:S01]  /*05d0*/  LOP3.LUT R8, R16, R8, R22, 0x96, !PT ;  /* 0x0000000810087212 */ /* 0x002fe200078e9616 */
[C---:B------:R-:W-:Y:S01]  /*05e0*/  IMAD R41, R17.reuse, 0x5, RZ ;  /* 0x0000000511297824 */ /* 0x040fe200078e02ff */
[----:B------:R-:W-:-:S02]  /*05f0*/  LOP3.LUT R9, R17, R9, R23, 0x96, !PT ;  /* 0x0000000911097212 */ /* 0x000fc400078e9617 */
[----:B------:R-:W-:Y:S01]  /*0600*/  LOP3.LUT R22, R22, R26, R16, 0x96, !PT ;  /* 0x0000001a16167212 */ /* 0x000fe200078e9610 */
[----:B--2---:R-:W-:Y:S01]  /*0610*/  DADD R28, R28, R10 ;  /* 0x000000001c1c7229 */ /* 0x004fe2000000000a */
[----:B------:R-:W-:Y:S01]  /*0620*/  LOP3.LUT R23, R23, R27, R17, 0x96, !PT ;  /* 0x0000001b17177212 */ /* 0x000fe200078e9611 */
[----:B------:R-:W1:Y:S01]  /*0630*/  I2F.F64.U64 R18, R26 ;  /* 0x0000001a00127312 */ /* 0x000e620000301800 */
[----:B------:R-:W-:Y:S02]  /*0640*/  LOP3.LUT R12, R26, R16, RZ, 0x3c, !PT ;  /* 0x000000101a0c7212 */ /* 0x000fe400078e3cff */
[----:B------:R-:W-:Y:S01]  /*0650*/  LOP3.LUT R39, R27, R17, RZ, 0x3c, !PT ;  /* 0x000000111b277212 */ /* 0x000fe200078e3cff */
[----:B------:R-:W-:Y:S01]  /*0660*/  IMAD.WIDE.U32 R16, R16, 0x5, RZ ;  /* 0x0000000510107825 */ /* 0x000fe200078e00ff */
[----:B------:R-:W-:Y:S01]  /*0670*/  SHF.L.U64.HI R45, R8, 0x11, R9 ;  /* 0x00000011082d7819 */ /* 0x000fe20000010209 */
[----:B0-----:R-:W-:Y:S02]  /*0680*/  DADD R14, R30, R14 ;  /* 0x000000001e0e7229 */ /* 0x001fe4000000000e */
[----:B------:R-:W0:Y:S01]  /*0690*/  I2F.F64.U64 R26, R22 ;  /* 0x00000016001a7312 */ /* 0x000e220000301800 */
[----:B------:R-:W-:Y:S01]  /*06a0*/  IMAD.IADD R17, R17, 0x1, R41 ;  /* 0x0000000111117824 */ /* 0x000fe200078e0229 */
[----:B------:R-:W-:Y:S01]  /*06b0*/  SHF.L.W.U32.HI R13, R39, 0xd, R12 ;  /* 0x0000000d270d7819 */ /* 0x000fe20000010e0c */
[----:B------:R-:W-:Y:S01]  /*06c0*/  IMAD R41, R9, 0x5, RZ ;  /* 0x0000000509297824 */ /* 0x000fe200078e02ff */
[----:B------:R-:W-:Y:S01]  /*06d0*/  SHF.L.W.U32.HI R12, R12, 0xd, R39 ;  /* 0x0000000d0c0c7819 */ /* 0x000fe20000010e27 */
[----:B------:R-:W-:Y:S01]  /*06e0*/  IMAD R31, R36, 0x9, RZ ;  /* 0x00000009241f7824 */ /* 0x000fe200078e02ff */
[----:B------:R-:W-:Y:S01]  /*06f0*/  SHF.L.W.U32.HI R39, R16, 0x7, R17 ;  /* 0x0000000710277819 */ /* 0x000fe20000010e11 */
[----:B-1----:R-:W-:Y:S01]  /*0700*/  DADD R18, R20, R18 ;  /* 0x0000000014127229 */ /* 0x002fe20000000012 */
[----:B------:R-:W1:Y:S01]  /*0710*/  I2F.F64.U64 R10, R8 ;  /* 0x00000008000a7312 */ /* 0x000e620000301800 */
[----:B------:R-:W-:Y:S01]  /*0720*/  IMAD.WIDE.U32 R20, R8, 0x5, RZ ;  /* 0x0000000508147825 */ /* 0x000fe200078e00ff */
[----:B------:R-:W-:-:S02]  /*0730*/  SHF.L.W.U32.HI R40, R17, 0x7, R16 ;  /* 0x0000000711287819 */ /* 0x000fc40000010e10 */
[----:B------:R-:W-:Y:S01]  /*0740*/  LOP3.LUT R30, R8, R6, R22, 0x96, !PT ;  /* 0x00000006081e7212 */ /* 0x000fe200078e9616 */
[----:B------:R-:W-:Y:S01]  /*0750*/  IMAD.IADD R21, R21, 0x1, R41 ;  /* 0x0000000115157824 */ /* 0x000fe200078e0229 */
[----:B------:R-:W-:Y:S01]  /*0760*/  LOP3.LUT R45, R45, R7, R23, 0x96, !PT ;  /* 0x000000072d2d7212 */ /* 0x000fe200078e9617 */
[----:B0-----:R-:W-:Y:S01]  /*0770*/  DADD R34, R34, R26 ;  /* 0x0000000022227229 */ /* 0x001fe2000000001a */
[----:B------:R-:W-:Y:S01]  /*0780*/  IMAD R39, R39, 0x9, RZ ;  /* 0x0000000927277824 */ /* 0x000fe200078e02ff */
[----:B------:R-:W0:Y:S01]  /*0790*/  I2F.F64.U64 R16, R6 ;  /* 0x0000000600107312 */ /* 0x000e220000301800 */
[----:B------:R-:W-:-:S04]  /*07a0*/  IMAD.WIDE.U32 R26, R38, 0x9, RZ ;  /* 0x00000009261a7825 */ /* 0x000fc800078e00ff */
[----:B------:R-:W-:Y:S01]  /*07b0*/  IMAD.IADD R27, R27, 0x1, R31 ;  /* 0x000000011b1b7824 */ /* 0x000fe200078e021f */
[----:B-1----:R-:W-:Y:S01]  /*07c0*/  DADD R10, R32, R10 ;  /* 0x00000000200a7229 */ /* 0x002fe2000000000a */
[----:B------:R-:W-:Y:S01]  /*07d0*/  IMAD.WIDE.U32 R40, R40, 0x9, RZ ;  /* 0x0000000928287825 */ /* 0x000fe200078e00ff */
[----:B------:R-:W-:Y:S01]  /*07e0*/  SHF.L.W.U32.HI R32, R20, 0x7, R21 ;  /* 0x0000000714207819 */ /* 0x000fe20000010e15 */
[----:B------:R-:W1:Y:S01]  /*07f0*/  I2F.F64.U64 R42, R12 ;  /* 0x0000000c002a7312 */ /* 0x000e620000301800 */
[----:B------:R-:W-:Y:S01]  /*0800*/  SHF.L.W.U32.HI R33, R21, 0x7, R20 ;  /* 0x0000000715217819 */ /* 0x000fe20000010e14 */
[----:B------:R-:W-:Y:S01]  /*0810*/  IMAD.IADD R41, R41, 0x1, R39 ;  /* 0x0000000129297824 */ /* 0x000fe200078e0227 */
[----:B------:R-:W-:Y:S01]  /*0820*/  SHF.L.U32 R31, R8, 0x11, RZ ;  /* 0x00000011081f7819 */ /* 0x000fe200000006ff */
[----:B------:R-:W-:Y:S01]  /*0830*/  IMAD R39, R32, 0x9, RZ ;  /* 0x0000000920277824 */ /* 0x000fe200078e02ff */
[----:B0-----:R-:W-:Y:S02]  /*0840*/  DADD R16, R28, R16 ;  /* 0x000000001c107229 */ /* 0x001fe40000000010 */
[----:B------:R-:W-:Y:S01]  /*0850*/  LOP3.LUT R36, R31, R6, R22, 0x96, !PT ;  /* 0x000000061f247212 */ /* 0x000fe200078e9616 */
[----:B------:R0:W2:Y:S01]  /*0860*/  I2F.F64.U64 R20, R26 ;  /* 0x0000001a00147312 */ /* 0x0000a20000301800 */
[----:B------:R-:W-:Y:S01]  /*0870*/  LOP3.LUT R31, R9, R7, R23, 0x96, !PT ;  /* 0x00000007091f7212 */ /* 0x000fe200078e9617 */
[----:B-1----:R-:W-:-:S06]  /*0880*/  DADD R18, R18, R42 ;  /* 0x0000000012127229 */ /* 0x002fcc000000002a */
[----:B------:R-:W1:Y:S01]  /*0890*/  I2F.F64.U64 R40, R40 ;  /* 0x0000002800287312 */ /* 0x000e620000301800 */
[----:B0-----:R-:W-:Y:S02]  /*08a0*/  LOP3.LUT R26, R22, R12, R8, 0x96, !PT ;  /* 0x0000000c161a7212 */ /* 0x001fe400078e9608 */
[----:B------:R-:W-:Y:S02]  /*08b0*/  LOP3.LUT R27, R23, R13, R9, 0x96, !PT ;  /* 0x0000000d171b7212 */ /* 0x000fe400078e9609 */
[----:B------:R-:W-:Y:S01]  /*08c0*/  LOP3.LUT R8, R12, R8, RZ, 0x3c, !PT ;  /* 0x000000080c087212 */ /* 0x000fe200078e3cff */
[----:B--2---:R-:W-:Y:S01]  /*08d0*/  DADD R22, R14, R20 ;  /* 0x000000000e167229 */ /* 0x004fe20000000014 */
[----:B------:R-:W-:Y:S01]  /*08e0*/  LOP3.LUT R9, R13, R9, RZ, 0x3c, !PT ;  /* 0x000000090d097212 */ /* 0x000fe200078e3cff */
[----:B------:R-:W-:Y:S01]  /*08f0*/  IMAD.WIDE.U32 R12, R33, 0x9, RZ ;  /* 0x00000009210c7825 */ /* 0x000fe200078e00ff */
[----:B------:R-:W0:Y:S02]  /*0900*/  I2F.F64.U64 R6, R30 ;  /* 0x0000001e00067312 */ /* 0x000e240000301800 */
[----:B------:R-:W-:Y:S01]  /*0910*/  SHF.L.W.U32.HI R33, R9, 0xd, R8 ;  /* 0x0000000d09217819 */ /* 0x000fe20000010e08 */
[----:B------:R-:W-:Y:S01]  /*0920*/  IMAD.IADD R39, R13, 0x1, R39 ;  /* 0x000000010d277824 */ /* 0x000fe200078e0227 */
[----:B------:R-:W-:Y:S01]  /*0930*/  SHF.L.W.U32.HI R32, R8, 0xd, R9 ;  /* 0x0000000d08207819 */ /* 0x000fe20000010e09 */
[----:B------:R-:W-:Y:S01]  /*0940*/  IMAD.MOV.U32 R38, RZ, RZ, R12 ;  /* 0x000000ffff267224 */ /* 0x000fe200078e000c */
[----:B-1----:R-:W-:Y:S01]  /*0950*/  DADD R22, R22, R40 ;  /* 0x0000000016167229 */ /* 0x002fe20000000028 */
[----:B------:R-:W-:Y:S01]  /*0960*/  IMAD.MOV.U32 R20, RZ, RZ, R36 ;  /* 0x000000ffff147224 */ /* 0x000fe200078e0024 */
[----:B------:R-:W1:Y:S01]  /*0970*/  I2F.F64.U64 R28, R26 ;  /* 0x0000001a001c7312 */ /* 0x000e620000301800 */
[----:B------:R-:W-:Y:S01]  /*0980*/  IMAD.MOV.U32 R21, RZ, RZ, R45 ;  /* 0x000000ffff157224 */ /* 0x000fe200078e002d */
[----:B0-----:R-:W-:-:S06]  /*0990*/  DADD R10, R10, R6 ;  /* 0x000000000a0a7229 */ /* 0x001fcc0000000006 */
[----:B------:R-:W0:Y:S01]  /*09a0*/  I2F.F64.U64 R14, R20 ;  /* 0x00000014000e7312 */ /* 0x000e220000301800 */
[----:B-1----:R-:W-:-:S07]  /*09b0*/  DADD R12, R34, R28 ;  /* 0x00000000220c7229 */ /* 0x002fce000000001c */
[----:B------:R-:W1:Y:S01]  /*09c0*/  I2F.F64.U64 R44, R32 ;  /* 0x00000020002c7312 */ /* 0x000e620000301800 */
[----:B0-----:R-:W-:-:S07]  /*09d0*/  DADD R8, R16, R14 ;  /* 0x0000000010087229 */ /* 0x001fce000000000e */
[----:B------:R-:W0:Y:S01]  /*09e0*/  I2F.F64.U64 R38, R38 ;  /* 0x0000002600267312 */ /* 0x000e220000301800 */
[----:B-1----:R-:W-:Y:S02]  /*09f0*/  DADD R6, R18, R44 ;  /* 0x0000000012067229 */ /* 0x002fe4000000002c */
[----:B0-----:R-:W-:Y:S01]  /*0a00*/  DADD R14, R22, R38 ;  /* 0x00000000160e7229 */ /* 0x001fe20000000026 */
[----:B------:R-:W-:Y:S10]  /*0a10*/  BRA.U UP0, `(.L_x_296) ;  /* 0xfffffff500f87547 */ /* 0x000ff4000b83ffff */
[----:B------:R-:W-:Y:S02]  /*0a20*/  CS2R R26, SRZ ;  /* 0x00000000001a7805 */ /* 0x000fe4000001ff00 */
[----:B------:R-:W-:Y:S02]  /*0a30*/  CS2R R28, SRZ ;  /* 0x00000000001c7805 */ /* 0x000fe4000001ff00 */
[----:B------:R-:W-:Y:S02]  /*0a40*/  CS2R R18, SRZ ;  /* 0x0000000000127805 */ /* 0x000fe4000001ff00 */
[----:B------:R-:W-:Y:S02]  /*0a50*/  CS2R R16, SRZ ;  /* 0x0000000000107805 */ /* 0x000fe4000001ff00 */
[----:B------:R-:W-:Y:S02]  /*0a60*/  CS2R R20, SRZ ;  /* 0x0000000000147805 */ /* 0x000fe4000001ff00 */
[----:B------:R-:W-:-:S02]  /*0a70*/  CS2R R22, SRZ ;  /* 0x0000000000167805 */ /* 0x000fc4000001ff00 */
[----:B------:R-:W-:Y:S02]  /*0a80*/  CS2R R30, SRZ ;  /* 0x00000000001e7805 */ /* 0x000fe4000001ff00 */
[----:B------:R-:W-:Y:S02]  /*0a90*/  CS2R R38, SRZ ;  /* 0x0000000000267805 */ /* 0x000fe4000001ff00 */
[----:B------:R-:W-:Y:S01]  /*0aa0*/  CS2R R40, SRZ ;  /* 0x0000000000287805 */ /* 0x000fe2000001ff00 */
[----:B------:R-:W-:-:S06]  /*0ab0*/  UMOV UR4, URZ ;  /* 0x000000ff00047c82 */ /* 0x000fcc0008000000 */
.L_x_297:
[----:B------:R-:W-:Y:S01]  /*0ac0*/  IMAD R35, R5, 0x5, RZ ;  /* 0x0000000505237824 */ /* 0x000fe200078e02ff */
[----:B------:R-:W-:Y:S01]  /*0ad0*/  LOP3.LUT R36, R37, R24, R4, 0x96, !PT ;  /* 0x0000001825247212 */ /* 0x000fe200078e9604 */
[----:B------:R-:W-:Y:S01]  /*0ae0*/  IMAD.WIDE.U32 R32, R4, 0x5, RZ ;  /* 0x0000000504207825 */ /* 0x000fe200078e00ff */
[----:B------:R-:W-:-:S03]  /*0af0*/  UIADD3 UR4, UPT, UPT, UR4, 0x2, URZ ;  /* 0x0000000204047890 */ /* 0x000fc6000fffe0ff */
[----:B------:R-:W-:Y:S01]  /*0b00*/  IMAD.IADD R35, R33, 0x1, R35 ;  /* 0x0000000121237824 */ /* 0x000fe200078e0223 */
[----:B------:R-:W-:Y:S01]  /*0b10*/  UISETP.NE.AND UP0, UPT, UR4, 0x10000, UPT ;  /* 0x000100000400788c */ /* 0x000fe2000bf05270 */
[----:B------:R-:W-:Y:S02]  /*0b20*/  IMAD.MOV.U32 R42, RZ, RZ, R37 ;  /* 0x000000ffff2a7224 */ /* 0x000fe400078e0025 */
[----:B------:R-:W-:Y:S01]  /*0b30*/  IMAD.MOV.U32 R43, RZ, RZ, R0 ;  /* 0x000000ffff2b7224 */ /* 0x000fe200078e0000 */
[----:B------:R-:W-:Y:S02]  /*0b40*/  SHF.L.W.U32.HI R33, R32, 0x7, R35 ;  /* 0x0000000720217819 */ /* 0x000fe40000010e23 */
[----:B------:R-:W-:Y:S02]  /*0b50*/  SHF.L.W.U32.HI R44, R35, 0x7, R32 ;  /* 0x00000007232c7819 */ /* 0x000fe40000010e20 */
[----:B------:R-:W0:Y:S01]  /*0b60*/  I2F.F64.U64 R34, R4 ;  /* 0x0000000400227312 */ /* 0x000e220000301800 */
[----:B------:R-:W-:-:S02]  /*0b70*/  IMAD R33, R33, 0x9, RZ ;  /* 0x0000000921217824 */ /* 0x000fc400078e02ff */
[----:B------:R-:W-:-:S04]  /*0b80*/  IMAD.WIDE.U32 R44, R44, 0x9, RZ ;  /* 0x000000092c2c7825 */ /* 0x000fc800078e00ff */
[----:B------:R-:W-:Y:S01]  /*0b90*/  IMAD.IADD R45, R45, 0x1, R33 ;  /* 0x000000012d2d7824 */ /* 0x000fe200078e0221 */
[----:B------:R-:W1:Y:S01]  /*0ba0*/  I2F.F64.U64 R42, R42 ;  /* 0x0000002a002a7312 */ /* 0x000e620000301800 */
[----:B0-----:R-:W-:-:S07]  /*0bb0*/  DFMA R34, R10, -1.52587890625e-05, R34 ;  /* 0xbef000000a22782b */ /* 0x001fce0000000022 */
[----:B------:R-:W0:Y:S01]  /*0bc0*/  I2F.F64.U64 R32, R44 ;  /* 0x0000002c00207312 */ /* 0x000e220000301800 */
[----:B-1----:R-:W-:Y:S02]  /*0bd0*/  DFMA R42, R12, -1.52587890625e-05, R42 ;  /* 0xbef000000c2a782b */ /* 0x002fe4000000002a */
[----:B------:R-:W-:Y:S02]  /*0be0*/  DFMA R30, R34, R34, R30 ;  /* 0x00000022221e722b */ /* 0x000fe4000000001e */
[----:B0-----:R-:W-:-:S04]  /*0bf0*/  DFMA R32, R14, -1.52587890625e-05, R32 ;  /* 0xbef000000e20782b */ /* 0x001fc80000000020 */
[----:B------:R-:W-:-:S04]  /*0c00*/  DFMA R38, R42, R42, R38 ;  /* 0x0000002a2a26722b */ /* 0x000fc80000000026 */
[-C--:B------:R-:W-:Y:S02]  /*0c10*/  DFMA R16, R42, R32.reuse, R16 ;  /* 0x000000202a10722b */ /* 0x080fe40000000010 */
[-C--:B------:R-:W-:Y:S01]  /*0c20*/  DFMA R18, R34, R32.reuse, R18 ;  /* 0x000000202212722b */ /* 0x080fe20000000012 */
[----:B------:R-:W0:Y:S01]  /*0c30*/  I2F.F64.U64 R42, R2 ;  /* 0x00000002002a7312 */ /* 0x000e220000301800 */
[----:B------:R-:W-:-:S07]  /*0c40*/  DFMA R40, R32, R32, R40 ;  /* 0x000000202028722b */ /* 0x000fce0000000028 */
[----:B------:R-:W1:Y:S01]  /*0c50*/  I2F.F64.U64 R34, R24 ;  /* 0x0000001800227312 */ /* 0x000e620000301800 */
[----:B0-----:R-:W-:Y:S02]  /*0c60*/  DFMA R42, R8, -1.52587890625e-05, R42 ;  /* 0xbef00000082a782b */ /* 0x001fe4000000002a */
[----:B-1----:R-:W-:-:S06]  /*0c70*/  DFMA R34, R6, -1.52587890625e-05, R34 ;  /* 0xbef000000622782b */ /* 0x002fcc0000000022 */
[C---:B------:R-:W-:Y:S02]  /*0c80*/  DFMA R28, R42.reuse, R32, R28 ;  /* 0x000000202a1c722b */ /* 0x040fe4000000001c */
[----:B------:R-:W-:Y:S02]  /*0c90*/  DFMA R22, R42, R42, R22 ;  /* 0x0000002a2a16722b */ /* 0x000fe40000000016 */
[C---:B------:R-:W-:Y:S01]  /*0ca0*/  DFMA R26, R34.reuse, R32, R26 ;  /* 0x00000020221a722b */ /* 0x040fe2000000001a */
[----:B------:R-:W-:Y:S01]  /*0cb0*/  LOP3.LUT R33, R5, R3, R0, 0x96, !PT ;  /* 0x0000000305217212 */ /* 0x000fe200078e9600 */
[----:B------:R-:W-:Y:S01]  /*0cc0*/  DFMA R20, R34, R34, R20 ;  /* 0x000000222214722b */ /* 0x000fe20000000014 */
[C---:B------:R-:W-:Y:S01]  /*0cd0*/  LOP3.LUT R32, R4.reuse, R2, R37, 0x96, !PT ;  /* 0x0000000204207212 */ /* 0x040fe200078e9625 */
[----:B------:R-:W-:Y:S02]  /*0ce0*/  IMAD.SHL.U32 R34, R4, 0x20000, RZ ;  /* 0x0002000004227824 */ /* 0x000fe400078e00ff */
[----:B------:R-:W-:-:S02]  /*0cf0*/  IMAD R35, R33, 0x5, RZ ;  /* 0x0000000521237824 */ /* 0x000fc400078e02ff */
[----:B------:R-:W-:Y:S01]  /*0d00*/  IMAD.WIDE.U32 R42, R32, 0x5, RZ ;  /* 0x00000005202a7825 */ /* 0x000fe200078e00ff */
[----:B------:R-:W-:Y:S02]  /*0d10*/  LOP3.LUT R34, R34, R2, R37, 0x96, !PT ;  /* 0x0000000222227212 */ /* 0x000fe400078e9625 */
[----:B------:R-:W-:Y:S01]  /*0d20*/  SHF.L.U64.HI R2, R4, 0x11, R5 ;  /* 0x0000001104027819 */ /* 0x000fe20000010205 */
[----:B------:R-:W-:Y:S01]  /*0d30*/  IMAD.IADD R43, R43, 0x1, R35 ;  /* 0x000000012b2b7824 */ /* 0x000fe200078e0223 */
[----:B------:R-:W-:Y:S02]  /*0d40*/  LOP3.LUT R37, R0, R25, R5, 0x96, !PT ;  /* 0x0000001900257212 */ /* 0x000fe400078e9605 */
[----:B------:R-:W-:Y:S02]  /*0d50*/  LOP3.LUT R35, R2, R3, R0, 0x96, !PT ;  /* 0x0000000302237212 */ /* 0x000fe400078e9600 */
[----:B------:R-:W-:Y:S02]  /*0d60*/  SHF.L.W.U32.HI R2, R42, 0x7, R43 ;  /* 0x000000072a027819 */ /* 0x000fe40000010e2b */
[----:B------:R-:W-:-:S02]  /*0d70*/  SHF.L.W.U32.HI R3, R43, 0x7, R42 ;  /* 0x000000072b037819 */ /* 0x000fc40000010e2a */
[----:B------:R-:W-:Y:S01]  /*0d80*/  LOP3.LUT R4, R24, R4, RZ, 0x3c, !PT ;  /* 0x0000000418047212 */ /* 0x000fe200078e3cff */
[----:B------:R-:W-:Y:S01]  /*0d90*/  IMAD R45, R2, 0x9, RZ ;  /* 0x00000009022d7824 */ /* 0x000fe200078e02ff */
[----:B------:R-:W-:Y:S01]  /*0da0*/  LOP3.LUT R5, R25, R5, RZ, 0x3c, !PT ;  /* 0x0000000519057212 */ /* 0x000fe200078e3cff */
[----:B------:R-:W-:-:S03]  /*0db0*/  IMAD.WIDE.U32 R2, R3, 0x9, RZ ;  /* 0x0000000903027825 */ /* 0x000fc600078e00ff */
[----:B------:R-:W-:Y:S01]  /*0dc0*/  SHF.L.W.U32.HI R25, R5, 0xd, R4 ;  /* 0x0000000d05197819 */ /* 0x000fe20000010e04 */
[----:B------:R-:W-:Y:S01]  /*0dd0*/  IMAD.IADD R45, R3, 0x1, R45 ;  /* 0x00000001032d7824 */ /* 0x000fe200078e022d */
[----:B------:R-:W-:Y:S01]  /*0de0*/  SHF.L.W.U32.HI R24, R4, 0xd, R5 ;  /* 0x0000000d04187819 */ /* 0x000fe20000010e05 */
[----:B------:R-:W-:Y:S01]  /*0df0*/  IMAD.MOV.U32 R44, RZ, RZ, R2 ;  /* 0x000000ffff2c7224 */ /* 0x000fe200078e0002 */
[----:B------:R-:W0:Y:S01]  /*0e00*/  I2F.F64.U64 R4, R34 ;  /* 0x0000002200047312 */ /* 0x000e220000301800 */
[----:B------:R-:W-:-:S07]  /*0e10*/  LOP3.LUT R0, R37, R25, R33, 0x96, !PT ;  /* 0x0000001925007212 */ /* 0x000fce00078e9621 */
[----:B------:R-:W1:Y:S01]  /*0e20*/  I2F.F64.U64 R2, R36 ;  /* 0x0000002400027312 */ /* 0x000e620000301800 */
[----:B0-----:R-:W-:-:S07]  /*0e30*/  DFMA R4, R8, -1.52587890625e-05, R4 ;  /* 0xbef000000804782b */ /* 0x001fce0000000004 */
[----:B------:R-:W0:Y:S01]  /*0e40*/  I2F.F64.U64 R42, R44 ;  /* 0x0000002c002a7312 */ /* 0x000e220000301800 */
[----:B-1----:R-:W-:Y:S02]  /*0e50*/  DFMA R2, R12, -1.52587890625e-05, R2 ;  /* 0xbef000000c02782b */ /* 0x002fe40000000002 */
[----:B------:R-:W-:Y:S02]  /*0e60*/  DFMA R22, R4, R4, R22 ;  /* 0x000000040416722b */ /* 0x000fe40000000016 */
[----:B0-----:R-:W-:-:S04]  /*0e70*/  DFMA R42, R14, -1.52587890625e-05, R42 ;  /* 0xbef000000e2a782b */ /* 0x001fc8000000002a */
[----:B------:R-:W-:-:S04]  /*0e80*/  DFMA R38, R2, R2, R38 ;  /* 0x000000020226722b */ /* 0x000fc80000000026 */
[-C--:B------:R-:W-:Y:S01]  /*0e90*/  DFMA R16, R2, R42.reuse, R16 ;  /* 0x0000002a0210722b */ /* 0x080fe20000000010 */
[----:B------:R-:W0:Y:S01]  /*0ea0*/  I2F.F64.U64 R2, R32 ;  /* 0x0000002000027312 */ /* 0x000e220000301800 */
[-C--:B------:R-:W-:Y:S01]  /*0eb0*/  DFMA R28, R4, R42.reuse, R28 ;  /* 0x0000002a041c722b */ /* 0x080fe2000000001c */
[----:B------:R-:W-:Y:S01]  /*0ec0*/  LOP3.LUT R5, R33, R35, R37, 0x96, !PT ;  /* 0x0000002321057212 */ /* 0x000fe200078e9625 */
[----:B------:R-:W-:Y:S01]  /*0ed0*/  DFMA R40, R42, R42, R40 ;  /* 0x0000002a2a28722b */ /* 0x000fe20000000028 */
[----:B------:R-:W-:Y:S01]  /*0ee0*/  LOP3.LUT R4, R32, R34, R36, 0x96, !PT ;  /* 0x0000002220047212 */ /* 0x000fe200078e9624 */
[----:B0-----:R-:W-:-:S08]  /*0ef0*/  DFMA R2, R10, -1.52587890625e-05, R2 ;  /* 0xbef000000a02782b */ /* 0x001fd00000000002 */
[C---:B------:R-:W-:Y:S02]  /*0f00*/  DFMA R30, R2.reuse, R2, R30 ;  /* 0x00000002021e722b */ /* 0x040fe4000000001e */
[----:B------:R-:W-:Y:S01]  /*0f10*/  DFMA R18, R2, R42, R18 ;  /* 0x0000002a0212722b */ /* 0x000fe20000000012 */
[----:B------:R0:W1:Y:S02]  /*0f20*/  I2F.F64.U64 R2, R24 ;  /* 0x0000001800027312 */ /* 0x0000640000301800 */
[----:B0-----:R-:W-:Y:S01]  /*0f30*/  LOP3.LUT R25, R25, R33, RZ, 0x3c, !PT ;  /* 0x0000002119197212 */ /* 0x001fe200078e3cff */
[----:B-1----:R-:W-:-:S08]  /*0f40*/  DFMA R2, R6, -1.52587890625e-05, R2 ;  /* 0xbef000000602782b */ /* 0x002fd00000000002 */
[C---:B------:R-:W-:Y:S02]  /*0f50*/  DFMA R20, R2.reuse, R2, R20 ;  /* 0x000000020214722b */ /* 0x040fe40000000014 */
[----:B------:R-:W-:Y:S01]  /*0f60*/  DFMA R26, R2, R42, R26 ;  /* 0x0000002a021a722b */ /* 0x000fe2000000001a */
[----:B------:R-:W-:Y:S02]  /*0f70*/  SHF.L.U64.HI R3, R32, 0x11, R33 ;  /* 0x0000001120037819 */ /* 0x000fe40000010221 */
[----:B------:R-:W-:Y:S02]  /*0f80*/  LOP3.LUT R2, R24, R32, RZ, 0x3c, !PT ;  /* 0x0000002018027212 */ /* 0x000fe400078e3cff */
[----:B------:R-:W-:Y:S01]  /*0f90*/  LOP3.LUT R3, R3, R35, R37, 0x96, !PT ;  /* 0x0000002303037212 */ /* 0x000fe200078e9625 */
[----:B------:R-:W-:Y:S01]  /*0fa0*/  IMAD.SHL.U32 R35, R32, 0x20000, RZ ;  /* 0x0002000020237824 */ /* 0x000fe200078e00ff */
[----:B------:R-:W-:Y:S02]  /*0fb0*/  SHF.L.W.U32.HI R33, R25, 0xd, R2 ;  /* 0x0000000d19217819 */ /* 0x000fe40000010e02 */
[----:B------:R-:W-:-:S02]  /*0fc0*/  SHF.L.W.U32.HI R42, R2, 0xd, R25 ;  /* 0x0000000d022a7819 */ /* 0x000fc40000010e19 */
[----:B------:R-:W-:Y:S01]  /*0fd0*/  LOP3.LUT R37, R36, R24, R32, 0x96, !PT ;  /* 0x0000001824257212 */ /* 0x000fe200078e9620 */
[----:B------:R-:W-:Y:S01]  /*0fe0*/  IMAD.MOV.U32 R25, RZ, RZ, R33 ;  /* 0x000000ffff197224 */ /* 0x000fe200078e0021 */
[----:B------:R-:W-:Y:S01]  /*0ff0*/  LOP3.LUT R2, R35, R34, R36, 0x96, !PT ;  /* 0x0000002223027212 */ /* 0x000fe200078e9624 */
[----:B------:R-:W-:Y:S01]  /*1000*/  IMAD.MOV.U32 R24, RZ, RZ, R42 ;  /* 0x000000ffff187224 */ /* 0x000fe200078e002a */
[----:B------:R-:W-:Y:S06]  /*1010*/  BRA.U UP0, `(.L_x_297) ;  /* 0xfffffff900a87547 */ /* 0x000fec000b83ffff */
[----:B------:R-:W-:Y:S01]  /*1020*/  DMUL R40, R40, 1.52587890625e-05 ;  /* 0x3ef0000028287828 */ /* 0x000fe20000000000 */
[----:B------:R-:W-:Y:S01]  /*1030*/  IMAD.MOV.U32 R4, RZ, RZ, 0x0 ;  /* 0x00000000ff047424 */ /* 0x000fe200078e00ff */
[----:B------:R-:W0:Y:S01]  /*1040*/  S2R R0, SR_TID.X ;  /* 0x0000000000007919 */ /* 0x000e220000002100 */
[----:B------:R-:W-:Y:S01]  /*1050*/  IMAD.MOV.U32 R5, RZ, RZ, 0x3fd80000 ;  /* 0x3fd80000ff057424 */ /* 0x000fe200078e00ff */
[----:B------:R-:W0:Y:S01]  /*1060*/  LDC R9, c[0x0][0x360] ;  /* 0x0000d800ff097b82 */ /* 0x000e220000000800 */
[----:B------:R-:W-:Y:S01]  /*1070*/  BSSY.RECONVERGENT B0, `(.L_x_298) ;  /* 0x0000021000007945 */ /* 0x000fe20003800200 */
[----:B------:R-:W1:Y:S01]  /*1080*/  MUFU.RSQ64H R7, R41 ;  /* 0x0000002900077308 */ /* 0x000e620000001c00 */
[----:B------:R-:W-:Y:S02]  /*1090*/  DMUL R16, R16, 1.52587890625e-05 ;  /* 0x3ef0000010107828 */ /* 0x000fe40000000000 */
[----:B------:R-:W-:Y:S01]  /*10a0*/  DMUL R38, R38, 1.52587890625e-05 ;  /* 0x3ef0000026267828 */ /* 0x000fe20000000000 */
[----:B------:R-:W-:Y:S01]  /*10b0*/  IADD3 R6, PT, PT, R41, -0x3500000, RZ ;  /* 0xfcb0000029067810 */ /* 0x000fe20007ffe0ff */
[----:B------:R-:W-:-:S02]  /*10c0*/  DMUL R18, R18, 1.52587890625e-05 ;  /* 0x3ef0000012127828 */ /* 0x000fc40000000000 */
[----:B------:R-:W-:Y:S01]  /*10d0*/  DMUL R30, R30, 1.52587890625e-05 ;  /* 0x3ef000001e1e7828 */ /* 0x000fe20000000000 */
[----:B------:R-:W-:Y:S01]  /*10e0*/  ISETP.GE.U32.AND P0, PT, R6, 0x7ca00000, PT ;  /* 0x7ca000000600780c */ /* 0x000fe20003f06070 */
[----:B------:R-:W-:Y:S02]  /*10f0*/  DMUL R28, R28, 1.52587890625e-05 ;  /* 0x3ef000001c1c7828 */ /* 0x000fe40000000000 */
[----:B------:R-:W-:Y:S02]  /*1100*/  DMUL R22, R22, 1.52587890625e-05 ;  /* 0x3ef0000016167828 */ /* 0x000fe40000000000 */
[----:B------:R-:W-:Y:S02]  /*1110*/  DMUL R26, R26, 1.52587890625e-05 ;  /* 0x3ef000001a1a7828 */ /* 0x000fe40000000000 */
[----:B------:R-:W-:Y:S02]  /*1120*/  DMUL R20, R20, 1.52587890625e-05 ;  /* 0x3ef0000014147828 */ /* 0x000fe40000000000 */
[----:B-1----:R-:W-:-:S08]  /*1130*/  DMUL R2, R6, R6 ;  /* 0x0000000606027228 */ /* 0x002fd00000000000 */
[----:B------:R-:W-:Y:S01]  /*1140*/  DFMA R2, R40, -R2, 1 ;  /* 0x3ff000002802742b */ /* 0x000fe20000000802 */
[----:B0-----:R-:W-:-:S04]  /*1150*/  IMAD R0, R9, UR5, R0 ;  /* 0x0000000509007c24 */ /* 0x001fc8000f8e0200 */
[----:B------:R-:W-:-:S03]  /*1160*/  IMAD.SHL.U32 R0, R0, 0x4, RZ ;  /* 0x0000000400007824 */ /* 0x000fc600078e00ff */
[----:B------:R-:W-:Y:S02]  /*1170*/  DFMA R4, R2, R4, 0.5 ;  /* 0x3fe000000204742b */ /* 0x000fe40000000004 */
[----:B------:R-:W-:-:S08]  /*1180*/  DMUL R2, R6, R2 ;  /* 0x0000000206027228 */ /* 0x000fd00000000000 */
[----:B------:R-:W-:-:S08]  /*1190*/  DFMA R2, R4, R2, R6 ;  /* 0x000000020402722b */ /* 0x000fd00000000006 */
[----:B------:R-:W-:Y:S02]  /*11a0*/  DMUL R4, R40, R2 ;  /* 0x0000000228047228 */ /* 0x000fe40000000000 */
[----:B------:R-:W-:Y:S02]  /*11b0*/  VIADD R11, R3, 0xfff00000 ;  /* 0xfff00000030b7836 */ /* 0x000fe40000000000 */
[----:B------:R-:W-:-:S04]  /*11c0*/  IMAD.MOV.U32 R10, RZ, RZ, R2 ;  /* 0x000000ffff0a7224 */ /* 0x000fc800078e0002 */
[----:B------:R-:W-:-:S08]  /*11d0*/  DFMA R12, R4, -R4, R40 ;  /* 0x80000004040c722b */ /* 0x000fd00000000028 */
[----:B------:R-:W-:Y:S01]  /*11e0*/  DFMA R8, R12, R10, R4 ;  /* 0x0000000a0c08722b */ /* 0x000fe20000000004 */
[----:B------:R-:W-:Y:S10]  /*11f0*/  @!P0 BRA `(.L_x_299) ;  /* 0x0000000000208947 */ /* 0x000ff40003800000 */
[----:B------:R-:W-:Y:S01]  /*1200*/  IMAD.MOV.U32 R10, RZ, RZ, R2 ;  /* 0x000000ffff0a7224 */ /* 0x000fe200078e0002 */
[----:B------:R-:W-:Y:S01]  /*1210*/  MOV R24, 0x1260 ;  /* 0x0000126000187802 */ /* 0x000fe20000000f00 */
[----:B------:R-:W-:Y:S02]  /*1220*/  IMAD.MOV.U32 R14, RZ, RZ, R4 ;  /* 0x000000ffff0e7224 */ /* 0x000fe400078e0004 */
[----:B------:R-:W-:Y:S02]  /*1230*/  IMAD.MOV.U32 R15, RZ, RZ, R5 ;  /* 0x000000ffff0f7224 */ /* 0x000fe400078e0005 */
[----:B------:R-:W-:-:S07]  /*1240*/  IMAD.MOV.U32 R25, RZ, RZ, R6 ;  /* 0x000000ffff197224 */ /* 0x000fce00078e0006 */
[----:B------:R-:W-:Y:S05]  /*1250*/  CALL.REL.NOINC `($__internal_7_$__cuda_sm20_dsqrt_rn_f64_mediumpath_v1) ;  /* 0x0000001000b87944 */ /* 0x000fea0003c00000 */
[----:B------:R-:W-:Y:S02]  /*1260*/  IMAD.MOV.U32 R8, RZ, RZ, R10 ;  /* 0x000000ffff087224 */ /* 0x000fe400078e000a */
[----:B------:R-:W-:-:S07]  /*1270*/  IMAD.MOV.U32 R9, RZ, RZ, R11 ;  /* 0x000000ffff097224 */ /* 0x000fce00078e000b */
.L_x_299:
[----:B------:R-:W-:Y:S05]  /*1280*/  BSYNC.RECONVERGENT B0 ;  /* 0x0000000000007941 */ /* 0x000fea0003800200 */
.L_x_298:
[----:B------:R-:W0:Y:S01]  /*1290*/  MUFU.RSQ64H R3, R39 ;  /* 0x0000002700037308 */ /* 0x000e220000001c00 */
[----:B------:R-:W-:Y:S01]  /*12a0*/  VIADD R2, R39, 0xfcb00000 ;  /* 0xfcb0000027027836 */ /* 0x000fe20000000000 */
[----:B------:R-:W-:Y:S01]  /*12b0*/  BSSY.RECONVERGENT B0, `(.L_x_300) ;  /* 0x0000017000007945 */ /* 0x000fe20003800200 */
[----:B------:R-:W-:Y:S02]  /*12c0*/  IMAD.MOV.U32 R6, RZ, RZ, 0x0 ;  /* 0x00000000ff067424 */ /* 0x000fe400078e00ff */
[----:B------:R-:W-:Y:S01]  /*12d0*/  IMAD.MOV.U32 R7, RZ, RZ, 0x3fd80000 ;  /* 0x3fd80000ff077424 */ /* 0x000fe200078e00ff */
[----:B------:R-:W-:Y:S01]  /*12e0*/  ISETP.GE.U32.AND P0, PT, R2, 0x7ca00000, PT ;  /* 0x7ca000000200780c */ /* 0x000fe20003f06070 */
[----:B0-----:R-:W-:-:S08]  /*12f0*/  DMUL R4, R2, R2 ;  /* 0x0000000202047228 */ /* 0x001fd00000000000 */
[----:B------:R-:W-:-:S08]  /*1300*/  DFMA R4, R38, -R4, 1 ;  /* 0x3ff000002604742b */ /* 0x000fd00000000804 */
        /* <DEDUP_REMOVED lines=9> */
[----:B------:R-:W-:Y:S01]  /*13a0*/  MOV R40, R38 ;  /* 0x0000002600287202 */ /* 0x000fe20000000f00 */
[----:B------:R-:W-:Y:S01]  /*13b0*/  IMAD.MOV.U32 R41, RZ, RZ, R39 ;  /* 0x000000ffff297224 */ /* 0x000fe200078e0027 */
[----:B------:R-:W-:Y:S01]  /*13c0*/  MOV R24, 0x1400 ;  /* 0x0000140000187802 */ /* 0x000fe20000000f00 */
[----:B------:R-:W-:Y:S02]  /*13d0*/  IMAD.MOV.U32 R25, RZ, RZ, R2 ;  /* 0x000000ffff197224 */ /* 0x000fe400078e0002 */
[----:B------:R-:W-:-:S07]  /*13e0*/  IMAD.MOV.U32 R11, RZ, RZ, R5 ;  /* 0x000000ffff0b7224 */ /* 0x000fce00078e0005 */
[----:B------:R-:W-:Y:S05]  /*13f0*/  CALL.REL.NOINC `($__internal_7_$__cuda_sm20_dsqrt_rn_f64_mediumpath_v1) ;  /* 0x0000001000507944 */ /* 0x000fea0003c00000 */
[----:B------:R-:W-:Y:S02]  /*1400*/  IMAD.MOV.U32 R6, RZ, RZ, R10 ;  /* 0x000000ffff067224 */ /* 0x000fe400078e000a */
[----:B------:R-:W-:-:S07]  /*1410*/  IMAD.MOV.U32 R7, RZ, RZ, R11 ;  /* 0x000000ffff077224 */ /* 0x000fce00078e000b */
.L_x_301:
[----:B------:R-:W-:Y:S05]  /*1420*/  BSYNC.RECONVERGENT B0 ;  /* 0x0000000000007941 */ /* 0x000fea0003800200 */
.L_x_300:
[----:B------:R-:W-:Y:S01]  /*1430*/  DMUL R4, R6, R8 ;  /* 0x0000000806047228 */ /* 0x000fe20000000000 */
[----:B------:R-:W-:Y:S01]  /*1440*/  IMAD.MOV.U32 R2, RZ, RZ, 0x1 ;  /* 0x00000001ff027424 */ /* 0x000fe200078e00ff */
[----:B------:R-:W-:Y:S01]  /*1450*/  FSETP.GEU.AND P1, PT, |R17|, 6.5827683646048100446e-37, PT ;  /* 0x036000001100780b */ /* 0x000fe20003f2e200 */
[----:B------:R-:W-:Y:S03]  /*1460*/  BSSY.RECONVERGENT B0, `(.L_x_302) ;  /* 0x0000013000007945 */ /* 0x000fe60003800200 */
        /* <DEDUP_REMOVED lines=15> */
[----:B------:R-:W-:Y:S05]  /*1560*/  CALL.REL.NOINC `($__internal_6_$__cuda_sm20_div_rn_f64_full) ;  /* 0x0000000800887944 */ /* 0x000fea0003c00000 */
[----:B------:R-:W-:Y:S02]  /*1570*/  IMAD.MOV.U32 R2, RZ, RZ, R32 ;  /* 0x000000ffff027224 */ /* 0x000fe400078e0020 */
[----:B------:R-:W-:-:S07]  /*1580*/  IMAD.MOV.U32 R3, RZ, RZ, R33 ;  /* 0x000000ffff037224 */ /* 0x000fce00078e0021 */
.L_x_303:
[----:B------:R-:W-:Y:S05]  /*1590*/  BSYNC.RECONVERGENT B0 ;  /* 0x0000000000007941 */ /* 0x000fea0003800200 */
.L_x_302:
        /* <DEDUP_REMOVED lines=18> */
[----:B------:R-:W-:Y:S01]  /*16c0*/  MOV R40, R30 ;  /* 0x0000001e00287202 */ /* 0x000fe20000000f00 */
[----:B------:R-:W-:Y:S01]  /*16d0*/  IMAD.MOV.U32 R41, RZ, RZ, R31 ;  /* 0x000000ffff297224 */ /* 0x000fe200078e001f */
[----:B------:R-:W-:Y:S01]  /*16e0*/  MOV R24, 0x1740 ;  /* 0x0000174000187802 */ /* 0x000fe20000000f00 */
[----:B------:R-:W-:Y:S02]  /*16f0*/  IMAD.MOV.U32 R12, RZ, RZ, R16 ;  /* 0x000000ffff0c7224 */ /* 0x000fe400078e0010 */
[----:B------:R-:W-:Y:S02]  /*1700*/  IMAD.MOV.U32 R13, RZ, RZ, R17 ;  /* 0x000000ffff0d7224 */ /* 0x000fe400078e0011 */
[----:B------:R-:W-:Y:S02]  /*1710*/  IMAD.MOV.U32 R25, RZ, RZ, R4 ;  /* 0x000000ffff197224 */ /* 0x000fe400078e0004 */
[----:B------:R-:W-:-:S07]  /*1720*/  IMAD.MOV.U32 R11, RZ, RZ, R7 ;  /* 0x000000ffff0b7224 */ /* 0x000fce00078e0007 */
[----:B------:R-:W-:Y:S05]  /*1730*/  CALL.REL.NOINC `($__internal_7_$__cuda_sm20_dsqrt_rn_f64_mediumpath_v1) ;  /* 0x0000000c00807944 */ /* 0x000fea0003c00000 */
.L_x_305:
[----:B------:R-:W-:Y:S05]  /*1740*/  BSYNC.RECONVERGENT B0 ;  /* 0x0000000000007941 */ /* 0x000fea0003800200 */
.L_x_304:
        /* <DEDUP_REMOVED lines=21> */
[----:B------:R-:W-:Y:S05]  /*18a0*/  CALL.REL.NOINC `($__internal_6_$__cuda_sm20_div_rn_f64_full) ;  /* 0x0000000400b87944 */ /* 0x000fea0003c00000 */
[----:B------:R-:W-:Y:S02]  /*18b0*/  IMAD.MOV.U32 R4, RZ, RZ, R32 ;  /* 0x000000ffff047224 */ /* 0x000fe400078e0020 */
[----:B------:R-:W-:-:S07]  /*18c0*/  IMAD.MOV.U32 R5, RZ, RZ, R33 ;  /* 0x000000ffff057224 */ /* 0x000fce00078e0021 */
.L_x_307:
[----:B------:R-:W-:Y:S05]  /*18d0*/  BSYNC.RECONVERGENT B0 ;  /* 0x0000000000007941 */ /* 0x000fea0003800200 */
.L_x_306:
        /* <DEDUP_REMOVED lines=12> */
[----:B------:R-:W-:Y:S01]  /*19a0*/  IADD3 R17, PT, PT, R13, -0x100000, RZ ;  /* 0xfff000000d117810 */ /* 0x000fe20007ffe0ff */
[----:B------:R-:W-:-:S05]  /*19b0*/  IMAD.MOV.U32 R16, RZ, RZ, R12 ;  /* 0x000000ffff107224 */ /* 0x000fca00078e000c */
[----:B------:R-:W-:-:S08]  /*19c0*/  DFMA R18, R14, -R14, R22 ;  /* 0x8000000e0e12722b */ /* 0x000fd00000000016 */
[----:B------:R-:W-:Y:S01]  /*19d0*/  DFMA R10, R18, R16, R14 ;  /* 0x00000010120a722b */ /* 0x000fe2000000000e */
[----:B------:R-:W-:Y:S10]  /*19e0*/  @!P0 BRA `(.L_x_309) ;  /* 0x0000000000248947 */ /* 0x000ff40003800000 */
[----:B------:R-:W-:Y:S01]  /*19f0*/  IMAD.MOV.U32 R10, RZ, RZ, R12 ;  /* 0x000000ffff0a7224 */ /* 0x000fe200078e000c */
[----:B------:R-:W-:Y:S01]  /*1a00*/  MOV R24, 0x1a80 ;  /* 0x00001a8000187802 */ /* 0x000fe20000000f00 */
[----:B------:R-:W-:Y:S02]  /*1a10*/  IMAD.MOV.U32 R40, RZ, RZ, R22 ;  /* 0x000000ffff287224 */ /* 0x000fe400078e0016 */
[----:B------:R-:W-:Y:S02]  /*1a20*/  IMAD.MOV.U32 R41, RZ, RZ, R23 ;  /* 0x000000ffff297224 */ /* 0x000fe400078e0017 */
[----:B------:R-:W-:Y:S02]  /*1a30*/  IMAD.MOV.U32 R12, RZ, RZ, R18 ;  /* 0x000000ffff0c7224 */ /* 0x000fe400078e0012 */
[----:B------:R-:W-:Y:S02]  /*1a40*/  IMAD.MOV.U32 R13, RZ, RZ, R19 ;  /* 0x000000ffff0d7224 */ /* 0x000fe400078e0013 */
[----:B------:R-:W-:-:S02]  /*1a50*/  IMAD.MOV.U32 R25, RZ, RZ, R6 ;  /* 0x000000ffff197224 */ /* 0x000fc400078e0006 */
[----:B------:R-:W-:-:S07]  /*1a60*/  IMAD.MOV.U32 R11, RZ, RZ, R17 ;  /* 0x000000ffff0b7224 */ /* 0x000fce00078e0011 */
[----:B------:R-:W-:Y:S05]  /*1a70*/  CALL.REL.NOINC `($__internal_7_$__cuda_sm20_dsqrt_rn_f64_mediumpath_v1) ;  /* 0x0000000800b07944 */ /* 0x000fea0003c00000 */
.L_x_309:
[----:B------:R-:W-:Y:S05]  /*1a80*/  BSYNC.RECONVERGENT B0 ;  /* 0x0000000000007941 */ /* 0x000fea0003800200 */
.L_x_308:
        /* <DEDUP_REMOVED lines=22> */
.L_x_311:
[----:B------:R-:W-:Y:S05]  /*1bf0*/  BSYNC.RECONVERGENT B0 ;  /* 0x0000000000007941 */ /* 0x000fea0003800200 */
.L_x_310:
[----:B------:R-:W0:Y:S01]  /*1c00*/  MUFU.RSQ64H R17, R21 ;  /* 0x0000001500117308 */ /* 0x000e220000001c00 */
[----:B------:R-:W-:Y:S01]  /*1c10*/  VIADD R16, R21, 0xfcb00000 ;  /* 0xfcb0000015107836 */ /* 0x000fe20000000000 */
[----:B------:R-:W-:Y:S01]  /*1c20*/  MOV R13, 0x3fd80000 ;  /* 0x3fd80000000d7802 */ /* 0x000fe20000000f00 */
[----:B------:R-:W-:Y:S01]  /*1c30*/  IMAD.MOV.U32 R12, RZ, RZ, 0x0 ;  /* 0x00000000ff0c7424 */ /* 0x000fe200078e00ff */
[----:B------:R-:W-:Y:S02]  /*1c40*/  BSSY.RECONVERGENT B0, `(.L_x_312) ;  /* 0x0000016000007945 */ /* 0x000fe40003800200 */
        /* <DEDUP_REMOVED lines=21> */
.L_x_313:
[----:B------:R-:W-:Y:S05]  /*1da0*/  BSYNC.RECONVERGENT B0 ;  /* 0x0000000000007941 */ /* 0x000fea0003800200 */
.L_x_312:
[----:B------:R-:W-:Y:S01]  /*1db0*/  DMUL R14, R10, R8 ;  /* 0x000000080a0e7228 */ /* 0x000fe20000000000 */
[----:B------:R-:W-:Y:S01]  /*1dc0*/  FSETP.GEU.AND P1, PT, |R27|, 6.5827683646048100446e-37, PT ;  /* 0x036000001b00780b */ /* 0x000fe20003f2e200 */
[----:B------:R-:W-:Y:S01]  /*1dd0*/  IMAD.MOV.U32 R8, RZ, RZ, 0x1 ;  /* 0x00000001ff087424 */ /* 0x000fe200078e00ff */
        /* <DEDUP_REMOVED lines=19> */
.L_x_315:
[----:B------:R-:W-:Y:S05]  /*1f10*/  BSYNC.RECONVERGENT B0 ;  /* 0x0000000000007941 */ /* 0x000fea0003800200 */
.L_x_314:
[----:B------:R-:W0:Y:S02]  /*1f20*/  LDC.64 R10, c[0x0][0x388] ;  /* 0x0000e200ff0a7b82 */ /* 0x000e240000000a00 */
[----:B0-----:R-:W-:-:S05]  /*1f30*/  IMAD.WIDE R10, R0, 0x8, R10 ;  /* 0x00000008000a7825 */ /* 0x001fca00078e020a */
[----:B------:R-:W-:Y:S04]  /*1f40*/  STG.E.64 desc[UR6][R10.64], R2 ;  /* 0x000000020a007986 */ /* 0x000fe8000c101b06 */
[----:B------:R-:W-:Y:S04]  /*1f50*/  STG.E.64 desc[UR6][R10.64+0x8], R4 ;  /* 0x000008040a007986 */ /* 0x000fe8000c101b06 */
[----:B------:R-:W-:Y:S04]  /*1f60*/  STG.E.64 desc[UR6][R10.64+0x10], R6 ;  /* 0x000010060a007986 */ /* 0x000fe8000c101b06 */
[----:B------:R-:W-:Y:S01]  /*1f70*/  STG.E.64 desc[UR6][R10.64+0x18], R8 ;  /* 0x000018080a007986 */ /* 0x000fe2000c101b06 */
[----:B------:R-:W-:Y:S05]  /*1f80*/  EXIT ;  /* 0x000000000000794d */ /* 0x000fea0003800000 */
        .weak           $__internal_6_$__cuda_sm20_div_rn_f64_full
        .type           $__internal_6_$__cuda_sm20_div_rn_f64_full,@function
        .size           $__internal_6_$__cuda_sm20_div_rn_f64_full,($__internal_7_$__cuda_sm20_dsqrt_rn_f64_mediumpath_v1 - $__internal_6_$__cuda_sm20_div_rn_f64_full)
$__internal_6_$__cuda_sm20_div_rn_f64_full:
[C---:B------:R-:W-:Y:S01]  /*1f90*/  FSETP.GEU.AND P0, PT, |R15|.reuse, 1.469367938527859385e-39, PT ;  /* 0x001000000f00780b */ /* 0x040fe20003f0e200 */
[----:B------:R-:W-:Y:S01]  /*1fa0*/  BSSY.RECONVERGENT B1, `(.L_x_316) ;  /* 0x0000057000017945 */ /* 0x000fe20003800200 */
[----:B------:R-:W-:Y:S02]  /*1fb0*/  LOP3.LUT R12, R15, 0x800fffff, RZ, 0xc0, !PT ;  /* 0x800fffff0f0c7812 */ /* 0x000fe400078ec0ff */
[C---:B------:R-:W-:Y:S02]  /*1fc0*/  FSETP.GEU.AND P2, PT, |R17|.reuse, 1.469367938527859385e-39, PT ;  /* 0x001000001100780b */ /* 0x040fe40003f4e200 */
[----:B------:R-:W-:Y:S01]  /*1fd0*/  LOP3.LUT R13, R12, 0x3ff00000, RZ, 0xfc, !PT ;  /* 0x3ff000000c0d7812 */ /* 0x000fe200078efcff */
[----:B------:R-:W-:Y:S01]  /*1fe0*/  IMAD.MOV.U32 R12, RZ, RZ, R14 ;  /* 0x000000ffff0c7224 */ /* 0x000fe200078e000e */
[----:B------:R-:W-:Y:S02]  /*1ff0*/  MOV R34, 0x1 ;  /* 0x0000000100227802 */ /* 0x000fe40000000f00 */
[----:B------:R-:W-:-:S02]  /*2000*/  LOP3.LUT R32, R17, 0x7ff00000, RZ, 0xc0, !PT ;  /* 0x7ff0000011207812 */ /* 0x000fc400078ec0ff */
[C---:B------:R-:W-:Y:S01]  /*2010*/  LOP3.LUT R33, R15.reuse, 0x7ff00000, RZ, 0xc0, !PT ;  /* 0x7ff000000f217812 */ /* 0x040fe200078ec0ff */
[----:B------:R-:W-:Y:S02]  /*2020*/  @!P0 DMUL R12, R14, 8.98846567431157953865e+307 ;  /* 0x7fe000000e0c8828 */ /* 0x000fe40000000000 */
[----:B------:R-:W-:Y:S01]  /*2030*/  IMAD.MOV.U32 R40, RZ, RZ, R32 ;  /* 0x000000ffff287224 */ /* 0x000fe200078e0020 */
[C---:B------:R-:W-:Y:S01]  /*2040*/  ISETP.GE.U32.AND P1, PT, R32.reuse, R33, PT ;  /* 0x000000212000720c */ /* 0x040fe20003f26070 */
[----:B------:R-:W-:Y:S01]  /*2050*/  IMAD.MOV.U32 R41, RZ, RZ, R33 ;  /* 0x000000ffff297224 */ /* 0x000fe200078e0021 */
[----:B------:R-:W-:Y:S01]  /*2060*/  @!P2 LOP3.LUT R25, R15, 0x7ff00000, RZ, 0xc0, !PT ;  /* 0x7ff000000f19a812 */ /* 0x000fe200078ec0ff */
[----:B------:R-:W0:Y:S03]  /*2070*/  MUFU.RCP64H R35, R13 ;  /* 0x0000000d00237308 */ /* 0x000e260000001800 */
[----:B------:R-:W-:Y:S01]  /*2080*/  @!P2 ISETP.GE.U32.AND P3, PT, R32, R25, PT ;  /* 0x000000192000a20c */ /* 0x000fe20003f66070 */
[----:B------:R-:W-:Y:S01]  /*2090*/  IMAD.MOV.U32 R25, RZ, RZ, 0x1ca00000 ;  /* 0x1ca00000ff197424 */ /* 0x000fe200078e00ff */
[----:B------:R-:W-:-:S04]  /*20a0*/  @!P0 LOP3.LUT R41, R13, 0x7ff00000, RZ, 0xc0, !PT ;  /* 0x7ff000000d298812 */ /* 0x000fc800078ec0ff */
[----:B------:R-:W-:Y:S01]  /*20b0*/  @!P2 SEL R37, R25, 0x63400000, !P3 ;  /* 0x634000001925a807 */ /* 0x000fe20005800000 */
[----:B------:R-:W-:-:S03]  /*20c0*/  VIADD R42, R41, 0xffffffff ;  /* 0xffffffff292a7836 */ /* 0x000fc60000000000 */
[----:B------:R-:W-:Y:S01]  /*20d0*/  @!P2 LOP3.LUT R38, R37, 0x80000000, R17, 0xf8, !PT ;  /* 0x800000002526a812 */ /* 0x000fe200078ef811 */
[----:B0-----:R-:W-:-:S03]  /*20e0*/  DFMA R10, R34, -R12, 1 ;  /* 0x3ff00000220a742b */ /* 0x001fc6000000080c */
[----:B------:R-:W-:Y:S01]  /*20f0*/  @!P2 LOP3.LUT R39, R38, 0x100000, RZ, 0xfc, !PT ;  /* 0x001000002627a812 */ /* 0x000fe200078efcff */
[----:B------:R-:W-:-:S04]  /*2100*/  @!P2 IMAD.MOV.U32 R38, RZ, RZ, RZ ;  /* 0x000000ffff26a224 */ /* 0x000fc800078e00ff */
[----:B------:R-:W-:-:S08]  /*2110*/  DFMA R10, R10, R10, R10 ;  /* 0x0000000a0a0a722b */ /* 0x000fd0000000000a */
[----:B------:R-:W-:Y:S01]  /*2120*/  DFMA R34, R34, R10, R34 ;  /* 0x0000000a2222722b */ /* 0x000fe20000000022 */
[----:B------:R-:W-:Y:S01]  /*2130*/  SEL R11, R25, 0x63400000, !P1 ;  /* 0x63400000190b7807 */ /* 0x000fe20004800000 */
[----:B------:R-:W-:-:S03]  /*2140*/  IMAD.MOV.U32 R10, RZ, RZ, R16 ;  /* 0x000000ffff0a7224 */ /* 0x000fc600078e0010 */
[----:B------:R-:W-:-:S03]  /*2150*/  LOP3.LUT R11, R11, 0x800fffff, R17, 0xf8, !PT ;  /* 0x800fffff0b0b7812 */ /* 0x000fc600078ef811 */
[----:B------:R-:W-:-:S03]  /*2160*/  DFMA R36, R34, -R12, 1 ;  /* 0x3ff000002224742b */ /* 0x000fc6000000080c */
[----:B------:R-:W-:-:S05]  /*2170*/  @!P2 DFMA R10, R10, 2, -R38 ;  /* 0x400000000a0aa82b */ /* 0x000fca0000000826 */
[----:B------:R-:W-:-:S05]  /*2180*/  DFMA R34, R34, R36, R34 ;  /* 0x000000242222722b */ /* 0x000fca0000000022 */
[----:B------:R-:W-:-:S03]  /*2190*/  @!P2 LOP3.LUT R40, R11, 0x7ff00000, RZ, 0xc0, !PT ;  /* 0x7ff000000b28a812 */ /* 0x000fc600078ec0ff */
[----:B------:R-:W-:Y:S02]  /*21a0*/  DMUL R36, R34, R10 ;  /* 0x0000000a22247228 */ /* 0x000fe40000000000 */
[----:B------:R-:W-:-:S05]  /*21b0*/  VIADD R33, R40, 0xffffffff ;  /* 0xffffffff28217836 */ /* 0x000fca0000000000 */
[----:B------:R-:W-:Y:S01]  /*21c0*/  ISETP.GT.U32.AND P0, PT, R33, 0x7feffffe, PT ;  /* 0x7feffffe2100780c */ /* 0x000fe20003f04070 */
[----:B------:R-:W-:-:S03]  /*21d0*/  DFMA R38, R36, -R12, R10 ;  /* 0x8000000c2426722b */ /* 0x000fc6000000000a */
[----:B------:R-:W-:-:S05]  /*21e0*/  ISETP.GT.U32.OR P0, PT, R42, 0x7feffffe, P0 ;  /* 0x7feffffe2a00780c */ /* 0x000fca0000704470 */
[----:B------:R-:W-:-:S08]  /*21f0*/  DFMA R34, R34, R38, R36 ;  /* 0x000000262222722b */ /* 0x000fd00000000024 */
        /* <DEDUP_REMOVED lines=18> */
[----:B------:R-:W-:Y:S02]  /*2320*/  IMAD.MOV R11, RZ, RZ, -R16 ;  /* 0x000000ffff0b7224 */ /* 0x000fe400078e0a10 */
[----:B------:R-:W-:-:S06]  /*2330*/  IMAD.MOV.U32 R10, RZ, RZ, RZ ;  /* 0x000000ffff0a7224 */ /* 0x000fcc00078e00ff */
[----:B------:R-:W-:Y:S02]  /*2340*/  DFMA R10, R32, -R10, R34 ;  /* 0x8000000a200a722b */ /* 0x000fe40000000022 */
[----:B------:R-:W-:-:S04]  /*2350*/  DMUL.RP R34, R34, R36 ;  /* 0x0000002422227228 */ /* 0x000fc80000008000 */
[----:B------:R-:W-:-:S04]  /*2360*/  IADD3 R10, PT, PT, -R16, -0x43300000, RZ ;  /* 0xbcd00000100a7810 */ /* 0x000fc80007ffe1ff */
[----:B------:R-:W-:Y:S02]  /*2370*/  FSETP.NEU.AND P0, PT, |R11|, R10, PT ;  /* 0x0000000a0b00720b */ /* 0x000fe40003f0d200 */
[----:B------:R-:W-:Y:S02]  /*2380*/  LOP3.LUT R15, R35, R15, RZ, 0x3c, !PT ;  /* 0x0000000f230f7212 */ /* 0x000fe400078e3cff */
[----:B------:R-:W-:Y:S02]  /*2390*/  FSEL R32, R34, R32, !P0 ;  /* 0x0000002022207208 */ /* 0x000fe40004000000 */
[----:B------:R-:W-:Y:S01]  /*23a0*/  FSEL R33, R15, R33, !P0 ;  /* 0x000000210f217208 */ /* 0x000fe20004000000 */
[----:B------:R-:W-:Y:S06]  /*23b0*/  BRA `(.L_x_318) ;  /* 0x0000000000547947 */ /* 0x000fec0003800000 */
.L_x_317:
        /* <DEDUP_REMOVED lines=11> */
[----:B------:R-:W-:Y:S02]  /*2470*/  @P0 LOP3.LUT R10, R33, 0x7ff00000, RZ, 0xfc, !PT ;  /* 0x7ff00000210a0812 */ /* 0x000fe400078efcff */
[----:B------:R-:W-:Y:S01]  /*2480*/  @!P0 MOV R32, RZ ;  /* 0x000000ff00208202 */ /* 0x000fe20000000f00 */
[----:B------:R-:W-:Y:S02]  /*2490*/  @P0 IMAD.MOV.U32 R32, RZ, RZ, RZ ;  /* 0x000000ffff200224 */ /* 0x000fe400078e00ff */
[----:B------:R-:W-:Y:S01]  /*24a0*/  @P0 IMAD.MOV.U32 R33, RZ, RZ, R10 ;  /* 0x000000ffff210224 */ /* 0x000fe200078e000a */
[----:B------:R-:W-:Y:S06]  /*24b0*/  BRA `(.L_x_318) ;  /* 0x0000000000147947 */ /* 0x000fec0003800000 */
.L_x_320:
[----:B------:R-:W-:Y:S01]  /*24c0*/  LOP3.LUT R33, R15, 0x80000, RZ, 0xfc, !PT ;  /* 0x000800000f217812 */ /* 0x000fe200078efcff */
[----:B------:R-:W-:Y:S01]  /*24d0*/  IMAD.MOV.U32 R32, RZ, RZ, R14 ;  /* 0x000000ffff207224 */ /* 0x000fe200078e000e */
[----:B------:R-:W-:Y:S06]  /*24e0*/  BRA `(.L_x_318) ;  /* 0x0000000000087947 */ /* 0x000fec0003800000 */
.L_x_319:
[----:B------:R-:W-:Y:S01]  /*24f0*/  LOP3.LUT R33, R17, 0x80000, RZ, 0xfc, !PT ;  /* 0x0008000011217812 */ /* 0x000fe200078efcff */
[----:B------:R-:W-:-:S07]  /*2500*/  IMAD.MOV.U32 R32, RZ, RZ, R16 ;  /* 0x000000ffff207224 */ /* 0x000fce00078e0010 */
.L_x_318:
[----:B------:R-:W-:Y:S05]  /*2510*/  BSYNC.RECONVERGENT B1 ;  /* 0x0000000000017941 */ /* 0x000fea0003800200 */
.L_x_316:
[----:B------:R-:W-:-:S04]  /*2520*/  IMAD.MOV.U32 R25, RZ, RZ, 0x0 ;  /* 0x00000000ff197424 */ /* 0x000fc800078e00ff */
[----:B------:R-:W-:Y:S05]  /*2530*/  RET.REL.NODEC R24 `(_Z20calculateCorrelationPyPdm) ;  /* 0xffffffd818b07950 */ /* 0x000fea0003c3ffff */
        .weak           $__internal_7_$__cuda_sm20_dsqrt_rn_f64_mediumpath_v1
        .type           $__internal_7_$__cuda_sm20_dsqrt_rn_f64_mediumpath_v1,@function
        .size           $__internal_7_$__cuda_sm20_dsqrt_rn_f64_mediumpath_v1,(.L_x_413 - $__internal_7_$__cuda_sm20_dsqrt_rn_f64_mediumpath_v1)
$__internal_7_$__cuda_sm20_dsqrt_rn_f64_mediumpath_v1:
[----:B------:R-:W-:Y:S01]  /*2540*/  ISETP.GE.U32.AND P0, PT, R25, -0x3400000, PT ;  /* 0xfcc000001900780c */ /* 0x000fe20003f06070 */
[----:B------:R-:W-:-:S12]  /*2550*/  BSSY.RECONVERGENT B1, `(.L_x_321) ;  /* 0x0000023000017945 */ /* 0x000fd80003800200 */
[----:B------:R-:W-:Y:S05]  /*2560*/  @!P0 BRA `(.L_x_322) ;  /* 0x0000000000208947 */ /* 0x000fea0003800000 */
[----:B------:R-:W-:-:S10]  /*2570*/  DFMA.RM R10, R12, R10, R14 ;  /* 0x0000000a0c0a722b */ /* 0x000fd4000000400e */
[----:B------:R-:W-:-:S05]  /*2580*/  IADD3 R12, P0, PT, R10, 0x1, RZ ;  /* 0x000000010a0c7810 */ /* 0x000fca0007f1e0ff */
[----:B------:R-:W-:-:S06]  /*2590*/  IMAD.X R13, RZ, RZ, R11, P0 ;  /* 0x000000ffff0d7224 */ /* 0x000fcc00000e060b */
[----:B------:R-:W-:-:S08]  /*25a0*/  DFMA.RP R40, -R10, R12, R40 ;  /* 0x0000000c0a28722b */ /* 0x000fd00000008128 */
[----:B------:R-:W-:-:S06]  /*25b0*/  DSETP.GT.AND P0, PT, R40, RZ, PT ;  /* 0x000000ff2800722a */ /* 0x000fcc0003f04000 */
[----:B------:R-:W-:Y:S02]  /*25c0*/  FSEL R10, R12, R10, P0 ;  /* 0x0000000a0c0a7208 */ /* 0x000fe40000000000 */
[----:B------:R-:W-:Y:S01]  /*25d0*/  FSEL R11, R13, R11, P0 ;  /* 0x0000000b0d0b7208 */ /* 0x000fe20000000000 */
[----:B------:R-:W-:Y:S06]  /*25e0*/  BRA `(.L_x_323) ;  /* 0x0000000000647947 */ /* 0x000fec0003800000 */
.L_x_322:
[----:B------:R-:W-:-:S14]  /*25f0*/  DSETP.NE.AND P0, PT, R40, RZ, PT ;  /* 0x000000ff2800722a */ /* 0x000fdc0003f05000 */
[----:B------:R-:W-:Y:S05]  /*2600*/  @!P0 BRA `(.L_x_324) ;  /* 0x0000000000588947 */ /* 0x000fea0003800000 */
[----:B------:R-:W-:-:S13]  /*2610*/  ISETP.GE.AND P0, PT, R41, RZ, PT ;  /* 0x000000ff2900720c */ /* 0x000fda0003f06270 */
[----:B------:R-:W-:Y:S02]  /*2620*/  @!P0 IMAD.MOV.U32 R10, RZ, RZ, 0x0 ;  /* 0x00000000ff0a8424 */ /* 0x000fe400078e00ff */
[----:B------:R-:W-:Y:S01]  /*2630*/  @!P0 IMAD.MOV.U32 R11, RZ, RZ, -0x80000 ;  /* 0xfff80000ff0b8424 */ /* 0x000fe200078e00ff */
[----:B------:R-:W-:Y:S06]  /*2640*/  @!P0 BRA `(.L_x_323) ;  /* 0x00000000004c8947 */ /* 0x000fec0003800000 */
[----:B------:R-:W-:-:S13]  /*2650*/  ISETP.GT.AND P0, PT, R41, 0x7fefffff, PT ;  /* 0x7fefffff2900780c */ /* 0x000fda0003f04270 */
[----:B------:R-:W-:Y:S05]  /*2660*/  @P0 BRA `(.L_x_324) ;  /* 0x0000000000400947 */ /* 0x000fea0003800000 */
[----:B------:R-:W-:Y:S01]  /*2670*/  DMUL R40, R40, 8.11296384146066816958e+31 ;  /* 0x4690000028287828 */ /* 0x000fe20000000000 */
[----:B------:R-:W-:Y:S02]  /*2680*/  IMAD.MOV.U32 R10, RZ, RZ, RZ ;  /* 0x000000ffff0a7224 */ /* 0x000fe400078e00ff */
[----:B------:R-:W-:Y:S02]  /*2690*/  IMAD.MOV.U32 R14, RZ, RZ, 0x0 ;  /* 0x00000000ff0e7424 */ /* 0x000fe400078e00ff */
[----:B------:R-:W-:Y:S01]  /*26a0*/  IMAD.MOV.U32 R15, RZ, RZ, 0x3fd80000 ;  /* 0x3fd80000ff0f7424 */ /* 0x000fe200078e00ff */
[----:B------:R-:W0:Y:S02]  /*26b0*/  MUFU.RSQ64H R11, R41 ;  /* 0x00000029000b7308 */ /* 0x000e240000001c00 */
[----:B0-----:R-:W-:-:S08]  /*26c0*/  DMUL R12, R10, R10 ;  /* 0x0000000a0a0c7228 */ /* 0x001fd00000000000 */
[----:B------:R-:W-:-:S08]  /*26d0*/  DFMA R12, R40, -R12, 1 ;  /* 0x3ff00000280c742b */ /* 0x000fd0000000080c */
[----:B------:R-:W-:Y:S02]  /*26e0*/  DFMA R14, R12, R14, 0.5 ;  /* 0x3fe000000c0e742b */ /* 0x000fe4000000000e */
[----:B------:R-:W-:-:S08]  /*26f0*/  DMUL R12, R10, R12 ;  /* 0x0000000c0a0c7228 */ /* 0x000fd00000000000 */
[----:B------:R-:W-:-:S08]  /*2700*/  DFMA R12, R14, R12, R10 ;  /* 0x0000000c0e0c722b */ /* 0x000fd0000000000a */
[----:B------:R-:W-:Y:S02]  /*2710*/  DMUL R10, R40, R12 ;  /* 0x0000000c280a7228 */ /* 0x000fe40000000000 */
[----:B------:R-:W-:-:S06]  /*2720*/  VIADD R13, R13, 0xfff00000 ;  /* 0xfff000000d0d7836 */ /* 0x000fcc0000000000 */
[----:B------:R-:W-:-:S08]  /*2730*/  DFMA R14, R10, -R10, R40 ;  /* 0x8000000a0a0e722b */ /* 0x000fd00000000028 */
[----:B------:R-:W-:-:S10]  /*2740*/  DFMA R10, R12, R14, R10 ;  /* 0x0000000e0c0a722b */ /* 0x000fd4000000000a */
[----:B------:R-:W-:Y:S01]  /*2750*/  VIADD R11, R11, 0xfcb00000 ;  /* 0xfcb000000b0b7836 */ /* 0x000fe20000000000 */
[----:B------:R-:W-:Y:S06]  /*2760*/  BRA `(.L_x_323) ;  /* 0x0000000000047947 */ /* 0x000fec0003800000 */
.L_x_324:
[----:B------:R-:W-:-:S11]  /*2770*/  DADD R10, R40, R40 ;  /* 0x00000000280a7229 */ /* 0x000fd60000000028 */
.L_x_323:
[----:B------:R-:W-:Y:S05]  /*2780*/  BSYNC.RECONVERGENT B1 ;  /* 0x0000000000017941 */ /* 0x000fea0003800200 */
.L_x_321:
[----:B------:R-:W-:-:S04]  /*2790*/  IMAD.MOV.U32 R25, RZ, RZ, 0x0 ;  /* 0x00000000ff197424 */ /* 0x000fc800078e00ff */
[----:B------:R-:W-:Y:S05]  /*27a0*/  RET.REL.NODEC R24 `(_Z20calculateCorrelationPyPdm) ;  /* 0xffffffd818147950 */ /* 0x000fea0003c3ffff */
.L_x_325:
        /* <DEDUP_REMOVED lines=13> */
.L_x_413:


//--------------------- .text._Z19calculateUniformityPyPdS_m --------------------------
	.section	.text._Z19calculateUniformityPyPdS_m,"ax",@progbits
	.align	128
        .global         _Z19calculateUniformityPyPdS_m
        .type           _Z19calculateUniformityPyPdS_m,@function
        .size           _Z19calculateUniformityPyPdS_m,(.L_x_421 - _Z19calculateUniformityPyPdS_m)
        .other          _Z19calculateUniformityPyPdS_m,@"STO_CUDA_ENTRY STV_DEFAULT"
_Z19calculateUniformityPyPdS_m:
.text._Z19calculateUniformityPyPdS_m:
        /* <DEDUP_REMOVED lines=18> */
[----:B------:R-:W-:-:S02]  /*0120*/  CS2R R28, SRZ ;  /* 0x00000000001c7805 */ /* 0x000fc4000001ff00 */
[----:B------:R-:W-:Y:S01]  /*0130*/  CS2R R14, SRZ ;  /* 0x00000000000e7805 */ /* 0x000fe2000001ff00 */
[----:B------:R-:W-:-:S06]  /*0140*/  UMOV UR4, URZ ;  /* 0x000000ff00047c82 */ /* 0x000fcc0008000000 */
.L_x_326:
[----:B-----5:R-:W-:Y:S01]  /*0150*/  LOP3.LUT R10, R7, R21, RZ, 0x3c, !PT ;  /* 0x00000015070a7212 */ /* 0x020fe200078e3cff */
[C---:B------:R-:W-:Y:S01]  /*0160*/  IMAD R19, R9.reuse, 0x5, RZ ;  /* 0x0000000509137824 */ /* 0x040fe200078e02ff */
[----:B------:R-:W-:Y:S01]  /*0170*/  LOP3.LUT R11, R6, R20, RZ, 0x3c, !PT ;  /* 0x00000014060b7212 */ /* 0x000fe200078e3cff */
[C---:B------:R-:W-:Y:S01]  /*0180*/  IMAD.WIDE.U32 R12, R8.reuse, 0x5, RZ ;  /* 0x00000005080c7825 */ /* 0x040fe200078e00ff */
[----:B0-----:R-:W-:Y:S01]  /*0190*/  LOP3.LUT R4, R9, R10, RZ, 0x3c, !PT ;  /* 0x0000000a09047212 */ /* 0x001fe200078e3cff */
[----:B------:R-:W-:Y:S01]  /*01a0*/  UIADD3 UR4, UPT, UPT, UR4, 0x4, URZ ;  /* 0x0000000404047890 */ /* 0x000fe2000fffe0ff */
[----:B------:R-:W-:Y:S01]  /*01b0*/  LOP3.LUT R5, R8, R11, RZ, 0x3c, !PT ;  /* 0x0000000b08057212 */ /* 0x000fe200078e3cff */
[----:B------:R-:W-:Y:S01]  /*01c0*/  IMAD.IADD R19, R13, 0x1, R19 ;  /* 0x000000010d137824 */ /* 0x000fe200078e0213 */
[----:B------:R-:W-:Y:S01]  /*01d0*/  LOP3.LUT R13, R16, R8, RZ, 0x3c, !PT ;  /* 0x00000008100d7212 */ /* 0x000fe200078e3cff */
[----:B------:R-:W-:Y:S01]  /*01e0*/  IMAD R23, R4, 0x5, RZ ;  /* 0x0000000504177824 */ /* 0x000fe200078e02ff */
[----:B------:R-:W-:Y:S01]  /*01f0*/  LOP3.LUT R18, R17, R9, RZ, 0x3c, !PT ;  /* 0x0000000911127212 */ /* 0x000fe200078e3cff */
[----:B------:R-:W-:Y:S01]  /*0200*/  IMAD.WIDE.U32 R6, R5, 0x5, RZ ;  /* 0x0000000505067825 */ /* 0x000fe200078e00ff */
[----:B------:R-:W-:Y:S01]  /*0210*/  SHF.L.W.U32.HI R2, R12, 0x7, R19 ;  /* 0x000000070c027819 */ /* 0x000fe20000010e13 */
[----:B------:R-:W-:Y:S01]  /*0220*/  UISETP.NE.AND UP0, UPT, UR4, 0x10000, UPT ;  /* 0x000100000400788c */ /* 0x000fe2000bf05270 */
[----:B------:R-:W-:Y:S01]  /*0230*/  SHF.L.W.U32.HI R24, R19, 0x7, R12 ;  /* 0x0000000713187819 */ /* 0x000fe20000010e0c */
[----:B------:R-:W-:Y:S01]  /*0240*/  IMAD.IADD R7, R7, 0x1, R23 ;  /* 0x0000000107077824 */ /* 0x000fe200078e0217 */
[----:B------:R-:W-:Y:S01]  /*0250*/  SHF.L.W.U32.HI R22, R18, 0xd, R13 ;  /* 0x0000000d12167819 */ /* 0x000fe20000010e0d */
[----:B------:R-:W-:Y:S01]  /*0260*/  IMAD.SHL.U32 R26, R8, 0x20000, RZ ;  /* 0x00020000081a7824 */ /* 0x000fe200078e00ff */
[----:B------:R-:W-:Y:S01]  /*0270*/  SHF.L.W.U32.HI R27, R13, 0xd, R18 ;  /* 0x0000000d0d1b7819 */ /* 0x000fe20000010e12 */
[----:B------:R-:W-:Y:S01]  /*0280*/  IMAD R19, R2, 0x9, RZ ;  /* 0x0000000902137824 */ /* 0x000fe200078e02ff */
[----:B------:R-:W-:Y:S01]  /*0290*/  SHF.L.W.U32.HI R12, R6, 0x7, R7 ;  /* 0x00000007060c7819 */ /* 0x000fe20000010e07 */
[----:B------:R-:W-:Y:S01]  /*02a0*/  IMAD.WIDE.U32 R24, R24, 0x9, RZ ;  /* 0x0000000918187825 */ /* 0x000fe200078e00ff */
[----:B------:R-:W-:-:S02]  /*02b0*/  SHF.L.W.U32.HI R16, R7, 0x7, R6 ;  /* 0x0000000707107819 */ /* 0x000fc40000010e06 */
[----:B------:R-:W-:Y:S02]  /*02c0*/  SHF.L.U64.HI R7, R8, 0x11, R9 ;  /* 0x0000001108077819 */ /* 0x000fe40000010209 */
[----:B------:R-:W-:Y:S01]  /*02d0*/  LOP3.LUT R22, R22, R9, R10, 0x96, !PT ;  /* 0x0000000916167212 */ /* 0x000fe200078e960a */
[----:B------:R-:W-:Y:S01]  /*02e0*/  IMAD.WIDE.U32 R16, R16, 0x9, RZ ;  /* 0x0000000910107825 */ /* 0x000fe200078e00ff */
[----:B------:R-:W-:Y:S02]  /*02f0*/  LOP3.LUT R6, R10, R7, RZ, 0x3c, !PT ;  /* 0x000000070a067212 */ /* 0x000fe400078e3cff */
[----:B------:R-:W-:Y:S02]  /*0300*/  LOP3.LUT R7, R11, R26, RZ, 0x3c, !PT ;  /* 0x0000001a0b077212 */ /* 0x000fe400078e3cff */
[----:B------:R-:W-:Y:S02]  /*0310*/  LOP3.LUT R27, R27, R8, R11, 0x96, !PT ;  /* 0x000000081b1b7212 */ /* 0x000fe400078e960b */
[----:B------:R-:W-:-:S02]  /*0320*/  LOP3.LUT R7, R7, R20, R13, 0x96, !PT ;  /* 0x0000001407077212 */ /* 0x000fc400078e960d */
[-CC-:B------:R-:W-:Y:S02]  /*0330*/  LOP3.LUT R6, R6, R21.reuse, R18.reuse, 0x96, !PT ;  /* 0x0000001506067212 */ /* 0x180fe400078e9612 */
[----:B------:R-:W-:Y:S01]  /*0340*/  LOP3.LUT R2, R7, R8, R11, 0x96, !PT ;  /* 0x0000000807027212 */ /* 0x000fe200078e960b */
[----:B------:R-:W-:Y:S01]  /*0350*/  IMAD R11, R12, 0x9, RZ ;  /* 0x000000090c0b7824 */ /* 0x000fe200078e02ff */
[----:B------:R-:W-:Y:S01]  /*0360*/  LOP3.LUT R21, R22, R21, R18, 0x96, !PT ;  /* 0x0000001516157212 */ /* 0x000fe200078e9612 */
[----:B------:R-:W-:Y:S01]  /*0370*/  IMAD.IADD R18, R25, 0x1, R19 ;  /* 0x0000000119127824 */ /* 0x000fe200078e0213 */
[----:B------:R-:W-:Y:S01]  /*0380*/  LOP3.LUT R23, R6, R9, R10, 0x96, !PT ;  /* 0x0000000906177212 */ /* 0x000fe200078e960a */
[----:B------:R-:W-:Y:S01]  /*0390*/  IMAD.IADD R19, R17, 0x1, R11 ;  /* 0x0000000111137824 */ /* 0x000fe200078e020b */
[----:B------:R-:W-:Y:S01]  /*03a0*/  LOP3.LUT R10, R24, 0xff, RZ, 0xc0, !PT ;  /* 0x000000ff180a7812 */ /* 0x000fe200078ec0ff */
[----:B------:R-:W-:Y:S01]  /*03b0*/  IMAD.MOV.U32 R11, RZ, RZ, RZ ;  /* 0x000000ffff0b7224 */ /* 0x000fe200078e00ff */
[----:B------:R-:W-:Y:S01]  /*03c0*/  SHF.L.U64.HI R12, R5, 0x11, R4 ;  /* 0x00000011050c7819 */ /* 0x000fe20000010204 */
[----:B------:R-:W-:Y:S01]  /*03d0*/  IMAD R17, R23, 0x5, RZ ;  /* 0x0000000517117824 */ /* 0x000fe200078e02ff */
[----:B------:R-:W-:Y:S01]  /*03e0*/  LOP3.LUT R4, R27, R20, R13, 0x96, !PT ;  /* 0x000000141b047212 */ /* 0x000fe200078e960d */
[----:B------:R-:W-:Y:S01]  /*03f0*/  IMAD.WIDE.U32 R8, R2, 0x5, RZ ;  /* 0x0000000502087825 */ /* 0x000fe200078e00ff */
[C---:B------:R-:W-:Y:S01]  /*0400*/  LOP3.LUT R25, R16.reuse, R24, R28, 0x96, !PT ;  /* 0x0000001810197212 */ /* 0x040fe200078e961c */
[----:B------:R-:W0:Y:S01]  /*0410*/  I2F.F64.U64 R10, R10 ;  /* 0x0000000a000a7312 */ /* 0x000e220000301800 */
[----:B------:R-:W-:Y:S01]  /*0420*/  LOP3.LUT R6, R21, R6, R12, 0x96, !PT ;  /* 0x0000000615067212 */ /* 0x000fe200078e960c */
[----:B------:R-:W-:Y:S01]  /*0430*/  IMAD.SHL.U32 R5, R5, 0x20000, RZ ;  /* 0x0002000005057824 */ /* 0x000fe200078e00ff */
[----:B------:R-:W-:Y:S01]  /*0440*/  LOP3.LUT R16, R16, 0xff, RZ, 0xc0, !PT ;  /* 0x000000ff10107812 */ /* 0x000fe200078ec0ff */
[----:B------:R-:W-:Y:S01]  /*0450*/  IMAD.IADD R9, R9, 0x1, R17 ;  /* 0x0000000109097824 */ /* 0x000fe200078e0211 */
[----:B------:R-:W-:Y:S01]  /*0460*/  LOP3.LUT R20, R19, R18, R29, 0x96, !PT ;  /* 0x0000001213147212 */ /* 0x000fe200078e961d */
[----:B------:R-:W-:Y:S01]  /*0470*/  IMAD.MOV.U32 R17, RZ, RZ, RZ ;  /* 0x000000ffff117224 */ /* 0x000fe200078e00ff */
[----:B------:R-:W-:Y:S01]  /*0480*/  LOP3.LUT R7, R4, R7, R5, 0x96, !PT ;  /* 0x0000000704077212 */ /* 0x000fe200078e9605 */
[----:B------:R-:W-:Y:S01]  /*0490*/  IMAD.MOV.U32 R29, RZ, RZ, RZ ;  /* 0x000000ffff1d7224 */ /* 0x000fe200078e00ff */
[----:B------:R-:W-:-:S02]  /*04a0*/  SHF.L.W.U32.HI R12, R9, 0x7, R8 ;  /* 0x00000007090c7819 */ /* 0x000fc40000010e08 */
[----:B------:R-:W-:Y:S01]  /*04b0*/  SHF.L.W.U32.HI R9, R8, 0x7, R9 ;  /* 0x0000000708097819 */ /* 0x000fe20000010e09 */
[----:B------:R-:W1:Y:S01]  /*04c0*/  I2F.F64.U64 R16, R16 ;  /* 0x0000001000107312 */ /* 0x000e620000301800 */
[----:B------:R-:W-:Y:S01]  /*04d0*/  LOP3.LUT R5, R23, R6, RZ, 0x3c, !PT ;  /* 0x0000000617057212 */ /* 0x000fe200078e3cff */
[----:B------:R-:W-:Y:S01]  /*04e0*/  IMAD.WIDE.U32 R12, R12, 0x9, RZ ;  /* 0x000000090c0c7825 */ /* 0x000fe200078e00ff */
[----:B------:R-:W-:Y:S01]  /*04f0*/  LOP3.LUT R8, R2, R7, RZ, 0x3c, !PT ;  /* 0x0000000702087212 */ /* 0x000fe200078e3cff */
[----:B0-----:R-:W-:Y:S02]  /*0500*/  DFMA R10, R10, 0.00390625, R14 ;  /* 0x3f7000000a0a782b */ /* 0x001fe4000000000e */
[----:B------:R-:W-:Y:S01]  /*0510*/  IMAD R15, R5, 0x5, RZ ;  /* 0x00000005050f7824 */ /* 0x000fe200078e02ff */
[----:B------:R-:W-:Y:S01]  /*0520*/  LOP3.LUT R28, R12, 0xff, RZ, 0xc0, !PT ;  /* 0x000000ff0c1c7812 */ /* 0x000fe200078ec0ff */
[C---:B------:R-:W-:Y:S01]  /*0530*/  IMAD.WIDE.U32 R18, R8.reuse, 0x5, RZ ;  /* 0x0000000508127825 */ /* 0x040fe200078e00ff */
[----:B------:R-:W-:-:S03]  /*0540*/  SHF.L.U64.HI R5, R8, 0x11, R5 ;  /* 0x0000001108057819 */ /* 0x000fc60000010205 */
[----:B------:R-:W-:Y:S02]  /*0550*/  IMAD.IADD R19, R19, 0x1, R15 ;  /* 0x0000000113137824 */ /* 0x000fe400078e020f */
[----:B------:R-:W0:Y:S01]  /*0560*/  I2F.F64.U64 R14, R28 ;  /* 0x0000001c000e7312 */ /* 0x000e220000301800 */
[----:B-1----:R-:W-:Y:S02]  /*0570*/  DFMA R16, R16, 0.00390625, R10 ;  /* 0x3f7000001010782b */ /* 0x002fe4000000000a */
[----:B------:R-:W-:Y:S02]  /*0580*/  SHF.L.W.U32.HI R10, R19, 0x7, R18 ;  /* 0x00000007130a7819 */ /* 0x000fe40000010e12 */
[----:B------:R-:W-:Y:S01]  /*0590*/  SHF.L.W.U32.HI R24, R18, 0x7, R19 ;  /* 0x0000000712187819 */ /* 0x000fe20000010e13 */
[----:B------:R-:W-:Y:S02]  /*05a0*/  IMAD.MOV.U32 R19, RZ, RZ, RZ ;  /* 0x000000ffff137224 */ /* 0x000fe400078e00ff */
[----:B------:R-:W-:-:S04]  /*05b0*/  IMAD.WIDE.U32 R10, R10, 0x9, RZ ;  /* 0x000000090a0a7825 */ /* 0x000fc800078e00ff */
[----:B------:R-:W-:Y:S01]  /*05c0*/  IMAD R24, R24, 0x9, RZ ;  /* 0x0000000918187824 */ /* 0x000fe200078e02ff */
[----:B------:R-:W-:Y:S01]  /*05d0*/  LOP3.LUT R18, R10, 0xff, RZ, 0xc0, !PT ;  /* 0x000000ff0a127812 */ /* 0x000fe200078ec0ff */
[----:B0-----:R-:W-:Y:S02]  /*05e0*/  DFMA R14, R14, 0.00390625, R16 ;  /* 0x3f7000000e0e782b */ /* 0x001fe40000000010 */
[----:B------:R-:W-:Y:S01]  /*05f0*/  IMAD.IADD R29, R11, 0x1, R24 ;  /* 0x000000010b1d7824 */ /* 0x000fe200078e0218 */
[----:B------:R-:W-:Y:S01]  /*0600*/  SHF.L.W.U32.HI R16, R22, 0xd, R27 ;  /* 0x0000000d16107819 */ /* 0x000fe20000010e1b */
[----:B------:R-:W-:Y:S01]  /*0610*/  IMAD R17, R9, 0x9, RZ ;  /* 0x0000000909117824 */ /* 0x000fe200078e02ff */
[----:B------:R-:W-:Y:S01]  /*0620*/  SHF.L.W.U32.HI R9, R27, 0xd, R22 ;  /* 0x0000000d1b097819 */ /* 0x000fe20000010e16 */
[----:B------:R-:W0:Y:S01]  /*0630*/  I2F.F64.U64 R18, R18 ;  /* 0x0000001200127312 */ /* 0x000e220000301800 */
[----:B------:R-:W-:Y:S01]  /*0640*/  LOP3.LUT R28, R10, R12, R25, 0x96, !PT ;  /* 0x0000000c0a1c7212 */ /* 0x000fe200078e9619 */
[----:B------:R-:W-:Y:S01]  /*0650*/  IMAD.IADD R13, R13, 0x1, R17 ;  /* 0x000000010d0d7824 */ /* 0x000fe200078e0211 */
[----:B------:R-:W-:Y:S01]  /*0660*/  LOP3.LUT R9, R9, R2, RZ, 0x3c, !PT ;  /* 0x0000000209097212 */ /* 0x000fe200078e3cff */
[----:B------:R-:W-:Y:S01]  /*0670*/  IMAD.SHL.U32 R12, R2, 0x20000, RZ ;  /* 0x00020000020c7824 */ /* 0x000fe200078e00ff */
[----:B------:R-:W-:-:S02]  /*0680*/  LOP3.LUT R10, R16, R23, RZ, 0x3c, !PT ;  /* 0x00000017100a7212 */ /* 0x000fc400078e3cff */
[----:B------:R-:W-:Y:S02]  /*0690*/  LOP3.LUT R29, R29, R13, R20, 0x96, !PT ;  /* 0x0000000d1d1d7212 */ /* 0x000fe400078e9614 */
[----:B------:R-:W-:Y:S02]  /*06a0*/  SHF.L.W.U32.HI R11, R9, 0xd, R10 ;  /* 0x0000000d090b7819 */ /* 0x000fe40000010e0a */
[----:B------:R-:W-:Y:S02]  /*06b0*/  SHF.L.U64.HI R17, R2, 0x11, R23 ;  /* 0x0000001102117819 */ /* 0x000fe40000010217 */
[----:B------:R-:W-:Y:S02]  /*06c0*/  LOP3.LUT R13, R7, R12, RZ, 0x3c, !PT ;  /* 0x0000000c070d7212 */ /* 0x000fe400078e3cff */
[----:B------:R-:W-:Y:S01]  /*06d0*/  SHF.L.W.U32.HI R12, R10, 0xd, R9 ;  /* 0x0000000d0a0c7819 */ /* 0x000fe20000010e09 */
[----:B0-----:R-:W-:Y:S01]  /*06e0*/  DFMA R14, R18, 0.00390625, R14 ;  /* 0x3f700000120e782b */ /* 0x001fe2000000000e */
[----:B------:R-:W-:-:S02]  /*06f0*/  LOP3.LUT R16, R11, R2, R7, 0x96, !PT ;  /* 0x000000020b107212 */ /* 0x000fc400078e9607 */
[----:B------:R-:W-:Y:S02]  /*0700*/  LOP3.LUT R17, R6, R17, RZ, 0x3c, !PT ;  /* 0x0000001106117212 */ /* 0x000fe400078e3cff */
[-CC-:B------:R-:W-:Y:S02]  /*0710*/  LOP3.LUT R11, R13, R4.reuse, R9.reuse, 0x96, !PT ;  /* 0x000000040d0b7212 */ /* 0x180fe400078e9609 */
[----:B------:R-:W-:Y:S02]  /*0720*/  LOP3.LUT R13, R12, R23, R6, 0x96, !PT ;  /* 0x000000170c0d7212 */ /* 0x000fe400078e9606 */
[----:B------:R-:W-:Y:S02]  /*0730*/  LOP3.LUT R20, R16, R4, R9, 0x96, !PT ;  /* 0x0000000410147212 */ /* 0x000fe400078e9609 */
[-CC-:B------:R-:W-:Y:S02]  /*0740*/  LOP3.LUT R4, R17, R21.reuse, R10.reuse, 0x96, !PT ;  /* 0x0000001511047212 */ /* 0x180fe400078e960a */
[C---:B------:R-:W-:Y:S01]  /*0750*/  LOP3.LUT R21, R13.reuse, R21, R10, 0x96, !PT ;  /* 0x000000150d157212 */ /* 0x040fe200078e960a */
[----:B------:R-:W-:Y:S01]  /*0760*/  IMAD.SHL.U32 R10, R8, 0x20000, RZ ;  /* 0x00020000080a7824 */ /* 0x000fe200078e00ff */
[----:B------:R-:W-:-:S02]  /*0770*/  SHF.L.W.U32.HI R17, R13, 0xd, R16 ;  /* 0x0000000d0d117819 */ /* 0x000fc40000010e10 */
[C---:B------:R-:W-:Y:S02]  /*0780*/  LOP3.LUT R8, R11.reuse, R2, R7, 0x96, !PT ;  /* 0x000000020b087212 */ /* 0x040fe400078e9607 */
[----:B------:R-:W-:Y:S02]  /*0790*/  LOP3.LUT R9, R4, R23, R6, 0x96, !PT ;  /* 0x0000001704097212 */ /* 0x000fe400078e9606 */
[----:B------:R-:W-:Y:S02]  /*07a0*/  SHF.L.W.U32.HI R16, R16, 0xd, R13 ;  /* 0x0000000d10107819 */ /* 0x000fe40000010e0d */
[----:B------:R-:W-:Y:S02]  /*07b0*/  LOP3.LUT R7, R4, R5, RZ, 0x3c, !PT ;  /* 0x0000000504077212 */ /* 0x000fe400078e3cff */
[----:B------:R-:W-:Y:S01]  /*07c0*/  LOP3.LUT R6, R11, R10, RZ, 0x3c, !PT ;  /* 0x0000000a0b067212 */ /* 0x000fe200078e3cff */
[----:B------:R-:W-:Y:S06]  /*07d0*/  BRA.U UP0, `(.L_x_326) ;  /* 0xfffffff9005c7547 */ /* 0x000fec000b83ffff */
[----:B------:R-:W0:Y:S01]  /*07e0*/  LDCU.64 UR4, c[0x0][0x388] ;  /* 0x00007100ff0477ac */ /* 0x000e220008000a00 */
[C---:B------:R-:W-:Y:S01]  /*07f0*/  IMAD.SHL.U32 R4, R0.reuse, 0x8, RZ ;  /* 0x0000000800047824 */ /* 0x040fe200078e00ff */
[----:B------:R-:W-:Y:S01]  /*0800*/  SHF.L.U64.HI R0, R0, 0x3, R3 ;  /* 0x0000000300007819 */ /* 0x000fe20000010203 */
[----:B------:R-:W-:Y:S01]  /*0810*/  DMUL R14, R14, 1.52587890625e-05 ;  /* 0x3ef000000e0e7828 */ /* 0x000fe20000000000 */
[----:B------:R-:W1:Y:S02]  /*0820*/  LDCU.64 UR8, c[0x0][0x390] ;  /* 0x00007200ff0877ac */ /* 0x000e640008000a00 */
[C---:B0-----:R-:W-:Y:S02]  /*0830*/  IADD3 R2, P0, PT, R4.reuse, UR4, RZ ;  /* 0x0000000404027c10 */ /* 0x041fe4000ff1e0ff */
[----:B-1----:R-:W-:Y:S02]  /*0840*/  IADD3 R4, P1, PT, R4, UR8, RZ ;  /* 0x0000000804047c10 */ /* 0x002fe4000ff3e0ff */
[----:B------:R-:W-:-:S02]  /*0850*/  IADD3.X R3, PT, PT, R0, UR5, RZ, P0, !PT ;  /* 0x0000000500037c10 */ /* 0x000fc400087fe4ff */
[----:B------:R-:W-:-:S03]  /*0860*/  IADD3.X R5, PT, PT, R0, UR9, RZ, P1, !PT ;  /* 0x0000000900057c10 */ /* 0x000fc60008ffe4ff */
[----:B------:R-:W-:Y:S04]  /*0870*/  STG.E.64 desc[UR6][R2.64], R14 ;  /* 0x0000000e02007986 */ /* 0x000fe8000c101b06 */
[----:B------:R-:W-:Y:S01]  /*0880*/  STG.E.64 desc[UR6][R4.64], R28 ;  /* 0x0000001c04007986 */ /* 0x000fe2000c101b06 */
[----:B------:R-:W-:Y:S05]  /*0890*/  EXIT ;  /* 0x000000000000794d */ /* 0x000fea0003800000 */
.L_x_327:
        /* <DEDUP_REMOVED lines=14> */
.L_x_421:


//--------------------- .text._Z34calculatePairTripleQuadFrequenciesPyPdS0_S0_m --------------------------
	.section	.text._Z34calculatePairTripleQuadFrequenciesPyPdS0_S0_m,"ax",@progbits
	.align	128
        .global         _Z34calculatePairTripleQuadFrequenciesPyPdS0_S0_m
        .type           _Z34calculatePairTripleQuadFrequenciesPyPdS0_S0_m,@function
        .size           _Z34calculatePairTripleQuadFrequenciesPyPdS0_S0_m,(.L_x_414 - _Z34calculatePairTripleQuadFrequenciesPyPdS0_S0_m)
        .other          _Z34calculatePairTripleQuadFrequenciesPyPdS0_S0_m,@"STO_CUDA_ENTRY STV_DEFAULT"
_Z34calculatePairTripleQuadFrequenciesPyPdS0_S0_m:
.text._Z34calculatePairTripleQuadFrequenciesPyPdS0_S0_m:
        /* <DEDUP_REMOVED lines=19> */
[----:B------:R-:W-:-:S03]  /*0130*/  UMOV UR4, URZ ;  /* 0x000000ff00047c82 */ /* 0x000fc60008000000 */
        /* <DEDUP_REMOVED lines=14> */
.L_x_328:
[----:B-----5:R-:W-:Y:S02]  /*0220*/  IMAD R17, R35, 0x5, RZ ;  /* 0x0000000523117824 */ /* 0x020fe400078e02ff */
[----:B------:R-:W-:-:S04]  /*0230*/  IMAD.WIDE.U32 R4, R34, 0x5, RZ ;  /* 0x0000000522047825 */ /* 0x000fc800078e00ff */
[----:B------:R-:W-:-:S05]  /*0240*/  IMAD.IADD R17, R5, 0x1, R17 ;  /* 0x0000000105117824 */ /* 0x000fca00078e0211 */
[----:B------:R-:W-:-:S05]  /*0250*/  SHF.L.W.U32.HI R38, R17, 0x7, R4 ;  /* 0x0000000711267819 */ /* 0x000fca0000010e04 */
[----:B------:R-:W-:-:S05]  /*0260*/  IMAD R44, R38, 0x48, RZ ;  /* 0x00000048262c7824 */ /* 0x000fca00078e02ff */
[----:B------:R-:W-:-:S05]  /*0270*/  LOP3.LUT R0, R44, 0x18, RZ, 0xc0, !PT ;  /* 0x000000182c007812 */ /* 0x000fca00078ec0ff */
[----:B------:R-:W-:-:S05]  /*0280*/  IMAD.IADD R5, R1, 0x1, R0 ;  /* 0x0000000101057824 */ /* 0x000fca00078e0200 */
[----:B01----:R-:W2:Y:S01]  /*0290*/  LDL.64 R2, [R5] ;  /* 0x0000000005027983 */ /* 0x003ea20000100a00 */
[----:B------:R-:W-:Y:S01]  /*02a0*/  IMAD R0, R38, 0x24, RZ ;  /* 0x0000002426007824 */ /* 0x000fe200078e02ff */
[----:B--2---:R-:W-:-:S04]  /*02b0*/  IADD3 R6, P0, PT, R2, 0x1, RZ ;  /* 0x0000000102067810 */ /* 0x004fc80007f1e0ff */
[----:B------:R-:W-:Y:S01]  /*02c0*/  LOP3.LUT R2, R0, 0x18, RZ, 0xc0, !PT ;  /* 0x0000001800027812 */ /* 0x000fe200078ec0ff */
[----:B------:R-:W-:-:S04]  /*02d0*/  IMAD.X R7, RZ, RZ, R3, P0 ;  /* 0x000000ffff077224 */ /* 0x000fc800000e0603 */
[----:B------:R-:W-:Y:S01]  /*02e0*/  IMAD.IADD R13, R1, 0x1, R2 ;  /* 0x00000001010d7824 */ /* 0x000fe200078e0202 */
[----:B------:R0:W-:Y:S04]  /*02f0*/  STL.64 [R5], R6 ;  /* 0x0000000605007387 */ /* 0x0001e80000100a00 */
[----:B------:R-:W2:Y:S01]  /*0300*/  LDL.64 R2, [R13] ;  /* 0x000000000d027983 */ /* 0x000ea20000100a00 */
[----:B------:R-:W-:Y:S01]  /*0310*/  IMAD R63, R38, 0x12, RZ ;  /* 0x00000012263f7824 */ /* 0x000fe200078e02ff */
[----:B--2---:R-:W-:-:S04]  /*0320*/  IADD3 R8, P0, PT, R2, 0x1, RZ ;  /* 0x0000000102087810 */ /* 0x004fc80007f1e0ff */
[----:B------:R-:W-:Y:S01]  /*0330*/  LOP3.LUT R2, R63, 0x18, RZ, 0xc0, !PT ;  /* 0x000000183f027812 */ /* 0x000fe200078ec0ff */
[----:B------:R-:W-:-:S04]  /*0340*/  IMAD.X R9, RZ, RZ, R3, P0 ;  /* 0x000000ffff097224 */ /* 0x000fc800000e0603 */
[----:B------:R-:W-:Y:S01]  /*0350*/  IMAD.IADD R15, R1, 0x1, R2 ;  /* 0x00000001010f7824 */ /* 0x000fe200078e0202 */
[----:B------:R1:W-:Y:S04]  /*0360*/  STL.64 [R13], R8 ;  /* 0x000000080d007387 */ /* 0x0003e80000100a00 */
[----:B------:R-:W2:Y:S01]  /*0370*/  LDL.64 R2, [R15] ;  /* 0x000000000f027983 */ /* 0x000ea20000100a00 */
[----:B------:R-:W-:Y:S01]  /*0380*/  IMAD.WIDE.U32 R38, R38, 0x9, RZ ;  /* 0x0000000926267825 */ /* 0x000fe200078e00ff */
[----:B------:R-:W-:Y:S02]  /*0390*/  SHF.L.W.U32.HI R4, R4, 0x7, R17 ;  /* 0x0000000704047819 */ /* 0x000fe40000010e11 */
[----:B--2---:R-:W-:Y:S02]  /*03a0*/  IADD3 R10, P0, PT, R2, 0x1, RZ ;  /* 0x00000001020a7810 */ /* 0x004fe40007f1e0ff */
[----:B------:R-:W-:-:S03]  /*03b0*/  LOP3.LUT R2, R38, 0x18, RZ, 0xc0, !PT ;  /* 0x0000001826027812 */ /* 0x000fc600078ec0ff */
[----:B------:R-:W-:Y:S02]  /*03c0*/  IMAD.X R11, RZ, RZ, R3, P0 ;  /* 0x000000ffff0b7224 */ /* 0x000fe400000e0603 */
[----:B0-----:R-:W-:-:S03]  /*03d0*/  IMAD.IADD R5, R1, 0x1, R2 ;  /* 0x0000000101057824 */ /* 0x001fc600078e0202 */
[----:B------:R0:W-:Y:S04]  /*03e0*/  STL.64 [R15], R10 ;  /* 0x0000000a0f007387 */ /* 0x0001e80000100a00 */
[----:B------:R-:W2:Y:S01]  /*03f0*/  LDL.64 R2, [R5] ;  /* 0x0000000005027983 */ /* 0x000ea20000100a00 */
[----:B------:R-:W-:-:S04]  /*0400*/  IMAD R7, R4, 0x9, RZ ;  /* 0x0000000904077824 */ /* 0x000fc800078e02ff */
[----:B------:R-:W-:-:S05]  /*0410*/  IMAD.IADD R4, R39, 0x1, R7 ;  /* 0x0000000127047824 */ /* 0x000fca00078e0207 */
[----:B------:R-:W-:Y:S02]  /*0420*/  SHF.R.U64 R61, R38, 0x1, R4 ;  /* 0x00000001263d7819 */ /* 0x000fe40000001204 */
[----:B--2---:R-:W-:Y:S02]  /*0430*/  IADD3 R6, P0, PT, R2, 0x1, RZ ;  /* 0x0000000102067810 */ /* 0x004fe40007f1e0ff */
[----:B------:R-:W-:-:S03]  /*0440*/  LOP3.LUT R2, R61, 0x18, RZ, 0xc0, !PT ;  /* 0x000000183d027812 */ /* 0x000fc600078ec0ff */
[----:B------:R-:W-:Y:S02]  /*0450*/  IMAD.X R7, RZ, RZ, R3, P0 ;  /* 0x000000ffff077224 */ /* 0x000fe400000e0603 */
[----:B-1----:R-:W-:-:S03]  /*0460*/  IMAD.IADD R13, R1, 0x1, R2 ;  /* 0x00000001010d7824 */ /* 0x002fc600078e0202 */
[----:B------:R1:W-:Y:S04]  /*0470*/  STL.64 [R5], R6 ;  /* 0x0000000605007387 */ /* 0x0003e80000100a00 */
[----:B------:R-:W2:Y:S01]  /*0480*/  LDL.64 R2, [R13] ;  /* 0x000000000d027983 */ /* 0x000ea20000100a00 */
[----:B------:R-:W-:Y:S02]  /*0490*/  SHF.R.U64 R60, R38, 0x2, R4 ;  /* 0x00000002263c7819 */ /* 0x000fe40000001204 */
[----:B--2---:R-:W-:Y:S02]  /*04a0*/  IADD3 R8, P0, PT, R2, 0x1, RZ ;  /* 0x0000000102087810 */ /* 0x004fe40007f1e0ff */
[----:B------:R-:W-:-:S03]  /*04b0*/  LOP3.LUT R2, R60, 0x18, RZ, 0xc0, !PT ;  /* 0x000000183c027812 */ /* 0x000fc600078ec0ff */
[----:B------:R-:W-:Y:S02]  /*04c0*/  IMAD.X R9, RZ, RZ, R3, P0 ;  /* 0x000000ffff097224 */ /* 0x000fe400000e0603 */
[----:B0-----:R-:W-:-:S03]  /*04d0*/  IMAD.IADD R15, R1, 0x1, R2 ;  /* 0x00000001010f7824 */ /* 0x001fc600078e0202 */
[----:B------:R0:W-:Y:S04]  /*04e0*/  STL.64 [R13], R8 ;  /* 0x000000080d007387 */ /* 0x0001e80000100a00 */
[----:B------:R-:W2:Y:S01]  /*04f0*/  LDL.64 R2, [R15] ;  /* 0x000000000f027983 */ /* 0x000ea20000100a00 */
        /* <DEDUP_REMOVED lines=102> */
[----:B------:R-:W-:-:S03]  /*0b60*/  IMAD.IADD R17, R1, 0x1, R2 ;  /* 0x0000000101117824 */ /* 0x000fc600078e0202 */
[----:B------:R2:W-:Y:S04]  /*0b70*/  STL.64 [R13], R8 ;  /* 0x000000080d007387 */ /* 0x0005e80000100a00 */
[----:B------:R-:W1:Y:S01]  /*0b80*/  LDL.64 R2, [R17] ;  /* 0x0000000011027983 */ /* 0x000e620000100a00 */
[----:B------:R-:W-:Y:S02]  /*0b90*/  SHF.R.U64 R29, R38, 0x12, R4 ;  /* 0x00000012261d7819 */ /* 0x000fe40000001204 */
[----:B-1----:R-:W-:Y:S02]  /*0ba0*/  IADD3 R10, P0, PT, R2, 0x1, RZ ;  /* 0x00000001020a7810 */ /* 0x002fe40007f1e0ff */
[----:B------:R-:W-:-:S03]  /*0bb0*/  LOP3.LUT R2, R29, 0x18, RZ, 0xc0, !PT ;  /* 0x000000181d027812 */ /* 0x000fc600078ec0ff */
[----:B------:R-:W-:Y:S02]  /*0bc0*/  IMAD.X R11, RZ, RZ, R3, P0 ;  /* 0x000000ffff0b7224 */ /* 0x000fe400000e0603 */
[----:B0-----:R-:W-:-:S03]  /*0bd0*/  IMAD.IADD R5, R1, 0x1, R2 ;  /* 0x0000000101057824 */ /* 0x001fc600078e0202 */
[----:B------:R0:W-:Y:S04]  /*0be0*/  STL.64 [R17], R10 ;  /* 0x0000000a11007387 */ /* 0x0001e80000100a00 */
[----:B------:R-:W3:Y:S01]  /*0bf0*/  LDL.64 R2, [R5] ;  /* 0x0000000005027983 */ /* 0x000ee20000100a00 */
[----:B------:R-:W-:Y:S02]  /*0c00*/  SHF.R.U64 R28, R38, 0x13, R4 ;  /* 0x00000013261c7819 */ /* 0x000fe40000001204 */
[----:B---3--:R-:W-:Y:S02]  /*0c10*/  IADD3 R6, P0, PT, R2, 0x1, RZ ;  /* 0x0000000102067810 */ /* 0x008fe40007f1e0ff */
[----:B------:R-:W-:-:S03]  /*0c20*/  LOP3.LUT R2, R28, 0x18, RZ, 0xc0, !PT ;  /* 0x000000181c027812 */ /* 0x000fc600078ec0ff */
[----:B------:R-:W-:Y:S02]  /*0c30*/  IMAD.X R7, RZ, RZ, R3, P0 ;  /* 0x000000ffff077224 */ /* 0x000fe400000e0603 */
[----:B------:R-:W-:-:S03]  /*0c40*/  IMAD.IADD R15, R1, 0x1, R2 ;  /* 0x00000001010f7824 */ /* 0x000fc600078e0202 */
[----:B------:R1:W-:Y:S04]  /*0c50*/  STL.64 [R5], R6 ;  /* 0x0000000605007387 */ /* 0x0003e80000100a00 */
[----:B------:R-:W3:Y:S01]  /*0c60*/  LDL.64 R2, [R15] ;  /* 0x000000000f027983 */ /* 0x000ee20000100a00 */
[----:B------:R-:W-:Y:S02]  /*0c70*/  SHF.R.U64 R27, R38, 0x14, R4 ;  /* 0x00000014261b7819 */ /* 0x000fe40000001204 */
[----:B---3--:R-:W-:Y:S02]  /*0c80*/  IADD3 R12, P0, PT, R2, 0x1, RZ ;  /* 0x00000001020c7810 */ /* 0x008fe40007f1e0ff */
[----:B------:R-:W-:-:S03]  /*0c90*/  LOP3.LUT R2, R27, 0x18, RZ, 0xc0, !PT ;  /* 0x000000181b027812 */ /* 0x000fc600078ec0ff */
[----:B--2---:R-:W-:Y:S02]  /*0ca0*/  IMAD.X R13, RZ, RZ, R3, P0 ;  /* 0x000000ffff0d7224 */ /* 0x004fe400000e0603 */
        /* <DEDUP_REMOVED lines=35> */
[----:B--2---:R-:W-:-:S03]  /*0ee0*/  IMAD.IADD R15, R1, 0x1, R2 ;  /* 0x00000001010f7824 */ /* 0x004fc600078e0202 */
        /* <DEDUP_REMOVED lines=22> */
[----:B------:R-:W0:Y:S01]  /*1050*/  LDL.64 R2, [R41] ;  /* 0x0000000029027983 */ /* 0x000e220000100a00 */
[----:B------:R-:W-:Y:S02]  /*1060*/  SHF.R.U64 R18, R38, 0x1d, R4 ;  /* 0x0000001d26127819 */ /* 0x000fe40000001204 */
[----:B0-----:R-:W-:Y:S02]  /*1070*/  IADD3 R6, P0, PT, R2, 0x1, RZ ;  /* 0x0000000102067810 */ /* 0x001fe40007f1e0ff */
[----:B------:R-:W-:-:S03]  /*1080*/  LOP3.LUT R2, R18, 0x18, RZ, 0xc0, !PT ;  /* 0x0000001812027812 */ /* 0x000fc600078ec0ff */
[----:B------:R-:W-:Y:S02]  /*1090*/  IMAD.X R7, RZ, RZ, R3, P0 ;  /* 0x000000ffff077224 */ /* 0x000fe400000e0603 */
[----:B-1----:R-:W-:-:S03]  /*10a0*/  IMAD.IADD R13, R1, 0x1, R2 ;  /* 0x00000001010d7824 */ /* 0x002fc600078e0202 */
        /* <DEDUP_REMOVED lines=15> */
[----:B------:R-:W0:Y:S02]  /*11a0*/  LDL.64 R2, [R43] ;  /* 0x000000002b027983 */ /* 0x000e240000100a00 */
[----:B0-----:R-:W-:Y:S02]  /*11b0*/  IADD3 R6, P0, PT, R2, 0x1, RZ ;  /* 0x0000000102067810 */ /* 0x001fe40007f1e0ff */
[----:B------:R-:W-:-:S03]  /*11c0*/  LOP3.LUT R2, R4, 0x18, RZ, 0xc0, !PT ;  /* 0x0000001804027812 */ /* 0x000fc600078ec0ff */
[----:B------:R-:W-:Y:S02]  /*11d0*/  IMAD.X R7, RZ, RZ, R3, P0 ;  /* 0x000000ffff077224 */ /* 0x000fe400000e0603 */
[----:B-1----:R-:W-:-:S03]  /*11e0*/  IMAD.IADD R13, R1, 0x1, R2 ;  /* 0x00000001010d7824 */ /* 0x002fc600078e0202 */
[----:B------:R0:W-:Y:S04]  /*11f0*/  STL.64 [R43], R6 ;  /* 0x000000062b007387 */ /* 0x0001e80000100a00 */
[----:B------:R-:W3:Y:S01]  /*1200*/  LDL.64 R2, [R13] ;  /* 0x000000000d027983 */ /* 0x000ee20000100a00 */
[----:B------:R-:W-:-:S04]  /*1210*/  SHF.R.U32.HI R10, RZ, 0x1, R4 ;  /* 0x00000001ff0a7819 */ /* 0x000fc80000011604 */
[----:B------:R-:W-:-:S05]  /*1220*/  LOP3.LUT R10, R10, 0x18, RZ, 0xc0, !PT ;  /* 0x000000180a0a7812 */ /* 0x000fca00078ec0ff */
[----:B------:R-:W-:Y:S01]  /*1230*/  IMAD.IADD R41, R1, 0x1, R10 ;  /* 0x0000000101297824 */ /* 0x000fe200078e020a */
[----:B---3--:R-:W-:-:S05]  /*1240*/  IADD3 R2, P0, PT, R2, 0x1, RZ ;  /* 0x0000000102027810 */ /* 0x008fca0007f1e0ff */
[----:B------:R-:W-:-:S05]  /*1250*/  IMAD.X R3, RZ, RZ, R3, P0 ;  /* 0x000000ffff037224 */ /* 0x000fca00000e0603 */
[----:B------:R1:W-:Y:S04]  /*1260*/  STL.64 [R13], R2 ;  /* 0x000000020d007387 */ /* 0x0003e80000100a00 */
[----:B--2---:R-:W2:Y:S01]  /*1270*/  LDL.64 R8, [R41] ;  /* 0x0000000029087983 */ /* 0x004ea20000100a00 */
[----:B------:R-:W-:-:S04]  /*1280*/  SHF.R.U32.HI R5, RZ, 0x2, R4 ;  /* 0x00000002ff057819 */ /* 0x000fc80000011604 */
[----:B0-----:R-:W-:-:S05]  /*1290*/  LOP3.LUT R6, R5, 0x18, RZ, 0xc0, !PT ;  /* 0x0000001805067812 */ /* 0x001fca00078ec0ff */
[----:B------:R-:W-:Y:S01]  /*12a0*/  IMAD.IADD R11, R1, 0x1, R6 ;  /* 0x00000001010b7824 */ /* 0x000fe200078e0206 */
[----:B--2---:R-:W-:-:S05]  /*12b0*/  IADD3 R8, P0, PT, R8, 0x1, RZ ;  /* 0x0000000108087810 */ /* 0x004fca0007f1e0ff */
[----:B------:R-:W-:-:S05]  /*12c0*/  IMAD.X R9, RZ, RZ, R9, P0 ;  /* 0x000000ffff097224 */ /* 0x000fca00000e0609 */
[----:B------:R0:W-:Y:S04]  /*12d0*/  STL.64 [R41], R8 ;  /* 0x0000000829007387 */ /* 0x0001e80000100a00 */
[----:B------:R-:W2:Y:S01]  /*12e0*/  LDL.64 R6, [R11] ;  /* 0x000000000b067983 */ /* 0x000ea20000100a00 */
[----:B------:R-:W-:-:S04]  /*12f0*/  SHF.R.U32.HI R5, RZ, 0x3, R4 ;  /* 0x00000003ff057819 */ /* 0x000fc80000011604 */
[----:B-1----:R-:W-:-:S05]  /*1300*/  LOP3.LUT R2, R5, 0x18, RZ, 0xc0, !PT ;  /* 0x0000001805027812 */ /* 0x002fca00078ec0ff */
[----:B------:R-:W-:Y:S01]  /*1310*/  IMAD.IADD R13, R1, 0x1, R2 ;  /* 0x00000001010d7824 */ /* 0x000fe200078e0202 */
[----:B--2---:R-:W-:-:S05]  /*1320*/  IADD3 R6, P0, PT, R6, 0x1, RZ ;  /* 0x0000000106067810 */ /* 0x004fca0007f1e0ff */
[----:B------:R-:W-:-:S05]  /*1330*/  IMAD.X R7, RZ, RZ, R7, P0 ;  /* 0x000000ffff077224 */ /* 0x000fca00000e0607 */
[----:B------:R1:W-:Y:S04]  /*1340*/  STL.64 [R11], R6 ;  /* 0x000000060b007387 */ /* 0x0003e80000100a00 */
[----:B------:R-:W2:Y:S01]  /*1350*/  LDL.64 R2, [R13] ;  /* 0x000000000d027983 */ /* 0x000ea20000100a00 */
        /* <DEDUP_REMOVED lines=63> */
[----:B------:R-:W-:Y:S02]  /*1750*/  SHF.R.U32.HI R16, RZ, 0xd, R4 ;  /* 0x0000000dff107819 */ /* 0x000fe40000011604 */
[----:B--2---:R-:W-:Y:S02]  /*1760*/  IADD3 R6, P0, PT, R2, 0x1, RZ ;  /* 0x0000000102067810 */ /* 0x004fe40007f1e0ff */
[----:B------:R-:W-:-:S03]  /*1770*/  LOP3.LUT R2, R16, 0x18, RZ, 0xc0, !PT ;  /* 0x0000001810027812 */ /* 0x000fc600078ec0ff */
[----:B------:R-:W-:Y:S02]  /*1780*/  IMAD.X R7, RZ, RZ, R3, P0 ;  /* 0x000000ffff077224 */ /* 0x000fe400000e0603 */
[----:B-1----:R-:W-:-:S03]  /*1790*/  IMAD.IADD R41, R1, 0x1, R2 ;  /* 0x0000000101297824 */ /* 0x002fc600078e0202 */
[----:B------:R1:W-:Y:S04]  /*17a0*/  STL.64 [R13], R6 ;  /* 0x000000060d007387 */ /* 0x0003e80000100a00 */
[----:B------:R-:W2:Y:S01]  /*17b0*/  LDL.64 R2, [R41] ;  /* 0x0000000029027983 */ /* 0x000ea20000100a00 */
[----:B------:R-:W-:Y:S02]  /*17c0*/  SHF.R.U32.HI R62, RZ, 0xe, R4 ;  /* 0x0000000eff3e7819 */ /* 0x000fe40000011604 */
[----:B--2---:R-:W-:Y:S02]  /*17d0*/  IADD3 R8, P0, PT, R2, 0x1, RZ ;  /* 0x0000000102087810 */ /* 0x004fe40007f1e0ff */
[----:B------:R-:W-:-:S03]  /*17e0*/  LOP3.LUT R2, R62, 0x18, RZ, 0xc0, !PT ;  /* 0x000000183e027812 */ /* 0x000fc600078ec0ff */
[----:B------:R-:W-:Y:S02]  /*17f0*/  IMAD.X R9, RZ, RZ, R3, P0 ;  /* 0x000000ffff097224 */ /* 0x000fe400000e0603 */
[----:B------:R-:W-:-:S03]  /*1800*/  IMAD.IADD R5, R1, 0x1, R2 ;  /* 0x0000000101057824 */ /* 0x000fc600078e0202 */
[----:B------:R2:W-:Y:S04]  /*1810*/  STL.64 [R41], R8 ;  /* 0x0000000829007387 */ /* 0x0005e80000100a00 */
[----:B------:R-:W0:Y:S01]  /*1820*/  LDL.64 R2, [R5] ;  /* 0x0000000005027983 */ /* 0x000e220000100a00 */
[----:B------:R-:W-:Y:S02]  /*1830*/  SHF.R.U32.HI R14, RZ, 0xf, R4 ;  /* 0x0000000fff0e7819 */ /* 0x000fe40000011604 */
[----:B0-----:R-:W-:Y:S02]  /*1840*/  IADD3 R10, P0, PT, R2, 0x1, RZ ;  /* 0x00000001020a7810 */ /* 0x001fe40007f1e0ff */
[----:B------:R-:W-:-:S03]  /*1850*/  LOP3.LUT R2, R14, 0x18, RZ, 0xc0, !PT ;  /* 0x000000180e027812 */ /* 0x000fc600078ec0ff */
[----:B------:R-:W-:Y:S02]  /*1860*/  IMAD.X R11, RZ, RZ, R3, P0 ;  /* 0x000000ffff0b7224 */ /* 0x000fe400000e0603 */
[----:B------:R-:W-:-:S03]  /*1870*/  IMAD.IADD R45, R1, 0x1, R2 ;  /* 0x00000001012d7824 */ /* 0x000fc600078e0202 */
[----:B------:R0:W-:Y:S04]  /*1880*/  STL.64 [R5], R10 ;  /* 0x0000000a05007387 */ /* 0x0001e80000100a00 */
[----:B------:R-:W3:Y:S01]  /*1890*/  LDL.64 R2, [R45] ;  /* 0x000000002d027983 */ /* 0x000ee20000100a00 */
[----:B-1----:R-:W-:Y:S02]  /*18a0*/  SHF.R.U32.HI R13, RZ, 0x10, R4 ;  /* 0x00000010ff0d7819 */ /* 0x002fe40000011604 */
[----:B---3--:R-:W-:Y:S02]  /*18b0*/  IADD3 R6, P0, PT, R2, 0x1, RZ ;  /* 0x0000000102067810 */ /* 0x008fe40007f1e0ff */
[----:B------:R-:W-:-:S03]  /*18c0*/  LOP3.LUT R2, R13, 0x18, RZ, 0xc0, !PT ;  /* 0x000000180d027812 */ /* 0x000fc600078ec0ff */
[----:B------:R-:W-:Y:S02]  /*18d0*/  IMAD.X R7, RZ, RZ, R3, P0 ;  /* 0x000000ffff077224 */ /* 0x000fe400000e0603 */
[----:B--2---:R-:W-:-:S03]  /*18e0*/  IMAD.IADD R41, R1, 0x1, R2 ;  /* 0x0000000101297824 */ /* 0x004fc600078e0202 */
[----:B------:R1:W-:Y:S04]  /*18f0*/  STL.64 [R45], R6 ;  /* 0x000000062d007387 */ /* 0x0003e80000100a00 */
[----:B------:R-:W2:Y:S01]  /*1900*/  LDL.64 R2, [R41] ;  /* 0x0000000029027983 */ /* 0x000ea20000100a00 */
[----:B------:R-:W-:Y:S02]  /*1910*/  SHF.R.U32.HI R12, RZ, 0x11, R4 ;  /* 0x00000011ff0c7819 */ /* 0x000fe40000011604 */
[----:B--2---:R-:W-:Y:S02]  /*1920*/  IADD3 R8, P0, PT, R2, 0x1, RZ ;  /* 0x0000000102087810 */ /* 0x004fe40007f1e0ff */
[----:B------:R-:W-:-:S03]  /*1930*/  LOP3.LUT R2, R12, 0x18, RZ, 0xc0, !PT ;  /* 0x000000180c027812 */ /* 0x000fc600078ec0ff */
[----:B------:R-:W-:Y:S02]  /*1940*/  IMAD.X R9, RZ, RZ, R3, P0 ;  /* 0x000000ffff097224 */ /* 0x000fe400000e0603 */
[----:B0-----:R-:W-:-:S03]  /*1950*/  IMAD.IADD R5, R1, 0x1, R2 ;  /* 0x0000000101057824 */ /* 0x001fc600078e0202 */
        /* <DEDUP_REMOVED lines=8> */
[----:B------:R-:W1:Y:S01]  /*19e0*/  LDL.64 R2, [R67] ;  /* 0x0000000043027983 */ /* 0x000e620000100a00 */
[----:B------:R-:W-:Y:S02]  /*19f0*/  SHF.R.U32.HI R10, RZ, 0x13, R4 ;  /* 0x00000013ff0a7819 */ /* 0x000fe40000011604 */
[----:B-1----:R-:W-:Y:S02]  /*1a00*/  IADD3 R6, P0, PT, R2, 0x1, RZ ;  /* 0x0000000102067810 */ /* 0x002fe40007f1e0ff */
[----:B------:R-:W-:-:S03]  /*1a10*/  LOP3.LUT R2, R10, 0x18, RZ, 0xc0, !PT ;  /* 0x000000180a027812 */ /* 0x000fc600078ec0ff */
[----:B------:R-:W-:Y:S02]  /*1a20*/  IMAD.X R7, RZ, RZ, R3, P0 ;  /* 0x000000ffff077224 */ /* 0x000fe400000e0603 */
[----:B------:R-:W-:-:S03]  /*1a30*/  IMAD.IADD R45, R1, 0x1, R2 ;  /* 0x00000001012d7824 */ /* 0x000fc600078e0202 */
[----:B------:R1:W-:Y:S04]  /*1a40*/  STL.64 [R67], R6 ;  /* 0x0000000643007387 */ /* 0x0003e80000100a00 */
[----:B------:R-:W3:Y:S01]  /*1a50*/  LDL.64 R2, [R45] ;  /* 0x000000002d027983 */ /* 0x000ee20000100a00 */
[----:B0-----:R-:W-:Y:S02]  /*1a60*/  SHF.R.U32.HI R9, RZ, 0x14, R4 ;  /* 0x00000014ff097819 */ /* 0x001fe40000011604 */
        /* <DEDUP_REMOVED lines=17> */
[----:B0-----:R-:W-:-:S03]  /*1b80*/  IMAD.IADD R45, R1, 0x1, R2 ;  /* 0x00000001012d7824 */ /* 0x001fc600078e0202 */
[----:B------:R0:W-:Y:S04]  /*1b90*/  STL.64 [R68], R42 ;  /* 0x0000002a44007387 */ /* 0x0001e80000100a00 */
[----:B------:R-:W3:Y:S01]  /*1ba0*/  LDL.64 R2, [R45] ;  /* 0x000000002d027983 */ /* 0x000ee20000100a00 */
[----:B------:R-:W-:Y:S02]  /*1bb0*/  SHF.R.U32.HI R6, RZ, 0x17, R4 ;  /* 0x00000017ff067819 */ /* 0x000fe40000011604 */
[----:B---3--:R-:W-:Y:S02]  /*1bc0*/  IADD3 R40, P0, PT, R2, 0x1, RZ ;  /* 0x0000000102287810 */ /* 0x008fe40007f1e0ff */
[----:B------:R-:W-:-:S03]  /*1bd0*/  LOP3.LUT R2, R6, 0x18, RZ, 0xc0, !PT ;  /* 0x0000001806027812 */ /* 0x000fc600078ec0ff */
[----:B------:R-:W-:Y:S02]  /*1be0*/  IMAD.X R41, RZ, RZ, R3, P0 ;  /* 0x000000ffff297224 */ /* 0x000fe400000e0603 */
[----:B------:R-:W-:-:S03]  /*1bf0*/  IMAD.IADD R69, R1, 0x1, R2 ;  /* 0x0000000101457824 */ /* 0x000fc600078e0202 */
[----:B------:R1:W-:Y:S04]  /*1c00*/  STL.64 [R45], R40 ;  /* 0x000000282d007387 */ /* 0x0003e80000100a00 */
[----:B------:R-:W3:Y:S01]  /*1c10*/  LDL.64 R2, [R69] ;  /* 0x0000000045027983 */ /* 0x000ee20000100a00 */
[----:B--2---:R-:W-:Y:S02]  /*1c20*/  SHF.R.U32.HI R5, RZ, 0x18, R4 ;  /* 0x00000018ff057819 */ /* 0x004fe40000011604 */
[----:B---3--:R-:W-:Y:S02]  /*1c30*/  IADD3 R66, P0, PT, R2, 0x1, RZ ;  /* 0x0000000102427810 */ /* 0x008fe40007f1e0ff */
[----:B------:R-:W-:-:S03]  /*1c40*/  LOP3.LUT R2, R5, 0x18, RZ, 0xc0, !PT ;  /* 0x0000001805027812 */ /* 0x000fc600078ec0ff */
[----:B------:R-:W-:Y:S02]  /*1c50*/  IMAD.X R67, RZ, RZ, R3, P0 ;  /* 0x000000ffff437224 */ /* 0x000fe400000e0603 */
[----:B0-----:R-:W-:-:S03]  /*1c60*/  IMAD.IADD R68, R1, 0x1, R2 ;  /* 0x0000000101447824 */ /* 0x001fc600078e0202 */
[----:B------:R0:W-:Y:S04]  /*1c70*/  STL.64 [R69], R66 ;  /* 0x0000004245007387 */ /* 0x0001e80000100a00 */
[----:B------:R-:W2:Y:S02]  /*1c80*/  LDL.64 R2, [R68] ;  /* 0x0000000044027983 */ /* 0x000ea40000100a00 */
[----:B--2---:R-:W-:Y:S02]  /*1c90*/  IADD3 R64, P0, PT, R2, 0x1, RZ ;  /* 0x0000000102407810 */ /* 0x004fe40007f1e0ff */
[----:B------:R-:W-:-:S03]  /*1ca0*/  SHF.R.U32.HI R2, RZ, 0x19, R4 ;  /* 0x00000019ff027819 */ /* 0x000fc60000011604 */
[----:B------:R-:W-:Y:S01]  /*1cb0*/  IMAD.X R65, RZ, RZ, R3, P0 ;  /* 0x000000ffff417224 */ /* 0x000fe200000e0603 */
[----:B-1----:R-:W-:-:S04]  /*1cc0*/  LOP3.LUT R40, R2, 0x18, RZ, 0xc0, !PT ;  /* 0x0000001802287812 */ /* 0x002fc800078ec0ff */
[----:B------:R1:W-:Y:S01]  /*1cd0*/  STL.64 [R68], R64 ;  /* 0x0000004044007387 */ /* 0x0003e20000100a00 */
[----:B------:R-:W-:-:S05]  /*1ce0*/  IMAD.IADD R45, R1, 0x1, R40 ;  /* 0x00000001012d7824 */ /* 0x000fca00078e0228 */
        /* <DEDUP_REMOVED lines=8> */
[----:B-1----:R-:W-:-:S04]  /*1d70*/  SHF.R.U32.HI R64, RZ, 0x1b, R4 ;  /* 0x0000001bff407819 */ /* 0x002fc80000011604 */
[----:B------:R-:W-:-:S05]  /*1d80*/  LOP3.LUT R66, R64, 0x18, RZ, 0xc0, !PT ;  /* 0x0000001840427812 */ /* 0x000fca00078ec0ff */
[----:B------:R-:W-:Y:S01]  /*1d90*/  IMAD.IADD R67, R1, 0x1, R66 ;  /* 0x0000000101437824 */ /* 0x000fe200078e0242 */
[----:B--2---:R-:W-:-:S05]  /*1da0*/  IADD3 R40, P0, PT, R40, 0x1, RZ ;  /* 0x0000000128287810 */ /* 0x004fca0007f1e0ff */
[----:B------:R-:W-:-:S05]  /*1db0*/  IMAD.X R41, RZ, RZ, R41, P0 ;  /* 0x000000ffff297224 */ /* 0x000fca00000e0629 */
[----:B------:R1:W-:Y:S04]  /*1dc0*/  STL.64 [R69], R40 ;  /* 0x0000002845007387 */ /* 0x0003e80000100a00 */
[----:B0-----:R-:W2:Y:S01]  /*1dd0*/  LDL.64 R42, [R67] ;  /* 0x00000000432a7983 */ /* 0x001ea20000100a00 */
[----:B------:R-:W-:-:S05]  /*1de0*/  LOP3.LUT R44, R44, 0x38, RZ, 0xc0, !PT ;  /* 0x000000382c2c7812 */ /* 0x000fca00078ec0ff */
[----:B------:R-:W-:Y:S01]  /*1df0*/  IMAD.IADD R65, R1, 0x1, R44 ;  /* 0x0000000101417824 */ /* 0x000fe200078e022c */
[----:B--2---:R-:W-:-:S05]  /*1e00*/  IADD3 R42, P0, PT, R42, 0x1, RZ ;  /* 0x000000012a2a7810 */ /* 0x004fca0007f1e0ff */
[----:B------:R-:W-:-:S05]  /*1e10*/  IMAD.X R43, RZ, RZ, R43, P0 ;  /* 0x000000ffff2b7224 */ /* 0x000fca00000e062b */
[----:B------:R0:W-:Y:S04]  /*1e20*/  STL.64 [R67], R42 ;  /* 0x0000002a43007387 */ /* 0x0001e80000100a00 */
[----:B------:R-:W2:Y:S01]  /*1e30*/  LDL.64 R44, [R65+0x20] ;  /* 0x00002000412c7983 */ /* 0x000ea20000100a00 */
[----:B------:R-:W-:-:S05]  /*1e40*/  LOP3.LUT R0, R0, 0x38, RZ, 0xc0, !PT ;  /* 0x0000003800007812 */ /* 0x000fca00078ec0ff */
[----:B-1----:R-:W-:Y:S01]  /*1e50*/  IMAD.IADD R69, R1, 0x1, R0 ;  /* 0x0000000101457824 */ /* 0x002fe200078e0200 */
[----:B--2---:R-:W-:-:S05]  /*1e60*/  IADD3 R40, P0, PT, R44, 0x1, RZ ;  /* 0x000000012c287810 */ /* 0x004fca0007f1e0ff */
[----:B------:R-:W-:-:S05]  /*1e70*/  IMAD.X R41, RZ, RZ, R45, P0 ;  /* 0x000000ffff297224 */ /* 0x000fca00000e062d */
[----:B------:R1:W-:Y:S04]  /*1e80*/  STL.64 [R65+0x20], R40 ;  /* 0x0000202841007387 */ /* 0x0003e80000100a00 */
[----:B------:R-:W2:Y:S01]  /*1e90*/  LDL.64 R44, [R69+0x20] ;  /* 0x00002000452c7983 */ /* 0x000ea20000100a00 */
[----:B------:R-:W-:-:S05]  /*1ea0*/  LOP3.LUT R0, R63, 0x38, RZ, 0xc0, !PT ;  /* 0x000000383f007812 */ /* 0x000fca00078ec0ff */
[----:B0-----:R-:W-:Y:S01]  /*1eb0*/  IMAD.IADD R67, R1, 0x1, R0 ;  /* 0x0000000101437824 */ /* 0x001fe200078e0200 */
[----:B--2---:R-:W-:-:S05]  /*1ec0*/  IADD3 R44, P0, PT, R44, 0x1, RZ ;  /* 0x000000012c2c7810 */ /* 0x004fca0007f1e0ff */
[----:B------:R-:W-:-:S05]  /*1ed0*/  IMAD.X R45, RZ, RZ, R45, P0 ;  /* 0x000000ffff2d7224 */ /* 0x000fca00000e062d */
[----:B------:R0:W-:Y:S04]  /*1ee0*/  STL.64 [R69+0x20], R44 ;  /* 0x0000202c45007387 */ /* 0x0001e80000100a00 */
        /* <DEDUP_REMOVED lines=8> */
[----:B------:R-:W-:Y:S01]  /*1f70*/  IMAD.IADD R63, R1, 0x1, R0 ;  /* 0x00000001013f7824 */ /* 0x000fe200078e0200 */
[----:B--2---:R-:W-:-:S05]  /*1f80*/  IADD3 R40, P0, PT, R40, 0x1, RZ ;  /* 0x0000000128287810 */ /* 0x004fca0007f1e0ff */
[----:B------:R-:W-:-:S05]  /*1f90*/  IMAD.X R41, RZ, RZ, R41, P0 ;  /* 0x000000ffff297224 */ /* 0x000fca00000e0629 */
[----:B------:R2:W-:Y:S04]  /*1fa0*/  STL.64 [R65+0x20], R40 ;  /* 0x0000202841007387 */ /* 0x0005e80000100a00 */
[----:B0-----:R-:W3:Y:S01]  /*1fb0*/  LDL.64 R44, [R63+0x20] ;  /* 0x000020003f2c7983 */ /* 0x001ee20000100a00 */
[----:B------:R-:W-:-:S05]  /*1fc0*/  LOP3.LUT R0, R60, 0x38, RZ, 0xc0, !PT ;  /* 0x000000383c007812 */ /* 0x000fca00078ec0ff */
[----:B-1----:R-:W-:Y:S01]  /*1fd0*/  IMAD.IADD R67, R1, 0x1, R0 ;  /* 0x0000000101437824 */ /* 0x002fe200078e0200 */
[----:B---3--:R-:W-:-:S05]  /*1fe0*/  IADD3 R44, P0, PT, R44, 0x1, RZ ;  /* 0x000000012c2c7810 */ /* 0x008fca0007f1e0ff */
[----:B------:R-:W-:-:S05]  /*1ff0*/  IMAD.X R45, RZ, RZ, R45, P0 ;  /* 0x000000ffff2d7224 */ /* 0x000fca00000e062d */
[----:B------:R0:W-:Y:S04]  /*2000*/  STL.64 [R63+0x20], R44 ;  /* 0x0000202c3f007387 */ /* 0x0001e80000100a00 */
[----:B------:R-:W3:Y:S01]  /*2010*/  LDL.64 R42, [R67+0x20] ;  /* 0x00002000432a7983 */ /* 0x000ee20000100a00 */
[----:B------:R-:W-:-:S05]  /*2020*/  LOP3.LUT R0, R59, 0x38, RZ, 0xc0, !PT ;  /* 0x000000383b007812 */ /* 0x000fca00078ec0ff */
[----:B--2---:R-:W-:Y:S01]  /*2030*/  IMAD.IADD R65, R1, 0x1, R0 ;  /* 0x0000000101417824 */ /* 0x004fe200078e0200 */
[----:B---3--:R-:W-:-:S05]  /*2040*/  IADD3 R42, P0, PT, R42, 0x1, RZ ;  /* 0x000000012a2a7810 */ /* 0x008fca0007f1e0ff */
        /* <DEDUP_REMOVED lines=177> */
[----:B------:R-:W-:-:S04]  /*2b60*/  SHF.R.U32.HI R0, RZ, 0x1, R4 ;  /* 0x00000001ff007819 */ /* 0x000fc80000011604 */
[----:B------:R-:W-:-:S05]  /*2b70*/  LOP3.LUT R0, R0, 0x38, RZ, 0xc0, !PT ;  /* 0x0000003800007812 */ /* 0x000fca00078ec0ff */
[----:B-1----:R-:W-:Y:S01]  /*2b80*/  IMAD.IADD R65, R1, 0x1, R0 ;  /* 0x0000000101417824 */ /* 0x002fe200078e0200 */
[----:B--2---:R-:W-:-:S05]  /*2b90*/  IADD3 R42, P0, PT, R42, 0x1, RZ ;  /* 0x000000012a2a7810 */ /* 0x004fca0007f1e0ff */
[----:B------:R-:W-:-:S05]  /*2ba0*/  IMAD.X R43, RZ, RZ, R43, P0 ;  /* 0x000000ffff2b7224 */ /* 0x000fca00000e062b */
[----:B------:R1:W-:Y:S04]  /*2bb0*/  STL.64 [R67+0x20], R42 ;  /* 0x0000202a43007387 */ /* 0x0003e80000100a00 */
[----:B------:R-:W2:Y:S01]  /*2bc0*/  LDL.64 R40, [R65+0x20] ;  /* 0x0000200041287983 */ /* 0x000ea20000100a00 */
[----:B------:R-:W-:-:S04]  /*2bd0*/  SHF.R.U32.HI R0, RZ, 0x2, R4 ;  /* 0x00000002ff007819 */ /* 0x000fc80000011604 */
        /* <DEDUP_REMOVED lines=160> */
[----:B------:R-:W-:Y:S02]  /*35e0*/  IMAD.SHL.U32 R69, R61, 0x2, RZ ;  /* 0x000000023d457824 */ /* 0x000fe400078e00ff */
[----:B-1----:R-:W-:Y:S02]  /*35f0*/  IMAD.SHL.U32 R43, R60, 0x4, RZ ;  /* 0x000000043c2b7824 */ /* 0x002fe400078e00ff */
[----:B------:R-:W-:Y:S01]  /*3600*/  IMAD.SHL.U32 R0, R59, 0x8, RZ ;  /* 0x000000083b007824 */ /* 0x000fe200078e00ff */
[----:B------:R-:W-:-:S04]  /*3610*/  LOP3.LUT R69, R69, 0x2, RZ, 0xc0, !PT ;  /* 0x0000000245457812 */ /* 0x000fc800078ec0ff */
[----:B------:R-:W-:-:S04]  /*3620*/  LOP3.LUT R38, R69, 0x1, R38, 0xf8, !PT ;  /* 0x0000000145267812 */ /* 0x000fc800078ef826 */
[----:B------:R-:W-:-:S04]  /*3630*/  LOP3.LUT R43, R38, 0x4, R43, 0xf8, !PT ;  /* 0x00000004262b7812 */ /* 0x000fc800078ef82b */
[----:B------:R-:W-:Y:S02]  /*3640*/  LOP3.LUT R0, R43, 0x8, R0, 0xf8, !PT ;  /* 0x000000082b007812 */ /* 0x000fe400078ef800 */
[----:B--2---:R-:W-:-:S05]  /*3650*/  IADD3 R42, P0, PT, R44, 0x1, RZ ;  /* 0x000000012c2a7810 */ /* 0x004fca0007f1e0ff */
[----:B------:R-:W-:Y:S02]  /*3660*/  IMAD.X R43, RZ, RZ, R45, P0 ;  /* 0x000000ffff2b7224 */ /* 0x000fe400000e062d */
[----:B------:R-:W-:-:S03]  /*3670*/  IMAD.U32 R45, R0, 0x8, R1 ;  /* 0x00000008002d7824 */ /* 0x000fc600078e0001 */
[----:B------:R1:W-:Y:S04]  /*3680*/  STL.64 [R63+0x20], R42 ;  /* 0x0000202a3f007387 */ /* 0x0003e80000100a00 */
[----:B0-----:R-:W2:Y:S01]  /*3690*/  LDL.64 R40, [R45+0x60] ;  /* 0x000060002d287983 */ /* 0x001ea20000100a00 */
[----:B------:R-:W-:Y:S02]  /*36a0*/  IMAD.SHL.U32 R0, R60, 0x2, RZ ;  /* 0x000000023c007824 */ /* 0x000fe400078e00ff */
[----:B------:R-:W-:-:S03]  /*36b0*/  IMAD.SHL.U32 R38, R59, 0x4, RZ ;  /* 0x000000043b267824 */ /* 0x000fc600078e00ff */
[----:B------:R-:W-:-:S04]  /*36c0*/  LOP3.LUT R0, R0, 0x2, RZ, 0xc0, !PT ;  /* 0x0000000200007812 */ /* 0x000fc800078ec0ff */
[----:B------:R-:W-:Y:S01]  /*36d0*/  LOP3.LUT R61, R0, 0x1, R61, 0xf8, !PT ;  /* 0x00000001003d7812 */ /* 0x000fe200078ef83d */
[----:B------:R-:W-:-:S03]  /*36e0*/  IMAD.SHL.U32 R0, R58, 0x8, RZ ;  /* 0x000000083a007824 */ /* 0x000fc600078e00ff */
[----:B------:R-:W-:-:S04]  /*36f0*/  LOP3.LUT R61, R61, 0x4, R38, 0xf8, !PT ;  /* 0x000000043d3d7812 */ /* 0x000fc800078ef826 */
[----:B------:R-:W-:-:S05]  /*3700*/  LOP3.LUT R0, R61, 0x8, R0, 0xf8, !PT ;  /* 0x000000083d007812 */ /* 0x000fca00078ef800 */
[----:B-1----:R-:W-:Y:S01]  /*3710*/  IMAD.U32 R63, R0, 0x8, R1 ;  /* 0x00000008003f7824 */ /* 0x002fe200078e0001 */
[----:B--2---:R-:W-:-:S05]  /*3720*/  IADD3 R40, P0, PT, R40, 0x1, RZ ;  /* 0x0000000128287810 */ /* 0x004fca0007f1e0ff */
[----:B------:R-:W-:-:S05]  /*3730*/  IMAD.X R41, RZ, RZ, R41, P0 ;  /* 0x000000ffff297224 */ /* 0x000fca00000e0629 */
[----:B------:R0:W-:Y:S04]  /*3740*/  STL.64 [R45+0x60], R40 ;  /* 0x000060282d007387 */ /* 0x0001e80000100a00 */
[----:B------:R-:W2:Y:S01]  /*3750*/  LDL.64 R42, [R63+0x60] ;  /* 0x000060003f2a7983 */ /* 0x000ea20000100a00 */
[----:B------:R-:W-:Y:S02]  /*3760*/  IMAD.SHL.U32 R65, R59, 0x2, RZ ;  /* 0x000000023b417824 */ /* 0x000fe400078e00ff */
[----:B------:R-:W-:Y:S02]  /*3770*/  IMAD.SHL.U32 R61, R58, 0x4, RZ ;  /* 0x000000043a3d7824 */ /* 0x000fe400078e00ff */
[----:B------:R-:W-:Y:S01]  /*3780*/  IMAD.SHL.U32 R0, R57, 0x8, RZ ;  /* 0x0000000839007824 */ /* 0x000fe200078e00ff */
[----:B------:R-:W-:-:S04]  /*3790*/  LOP3.LUT R65, R65, 0x2, RZ, 0xc0, !PT ;  /* 0x0000000241417812 */ /* 0x000fc800078ec0ff */
[----:B------:R-:W-:-:S04]  /*37a0*/  LOP3.LUT R60, R65, 0x1, R60, 0xf8, !PT ;  /* 0x00000001413c7812 */ /* 0x000fc800078ef83c */
[----:B------:R-:W-:-:S04]  /*37b0*/  LOP3.LUT R61, R60, 0x4, R61, 0xf8, !PT ;  /* 0x000000043c3d7812 */ /* 0x000fc800078ef83d */
[----:B------:R-:W-:-:S05]  /*37c0*/  LOP3.LUT R0, R61, 0x8, R0, 0xf8, !PT ;  /* 0x000000083d007812 */ /* 0x000fca00078ef800 */
[----:B------:R-:W-:Y:S01]  /*37d0*/  IMAD.U32 R61, R0, 0x8, R1 ;  /* 0x00000008003d7824 */ /* 0x000fe200078e0001 */
[----:B--2---:R-:W-:-:S05]  /*37e0*/  IADD3 R42, P0, PT, R42, 0x1, RZ ;  /* 0x000000012a2a7810 */ /* 0x004fca0007f1e0ff */
[----:B------:R-:W-:-:S05]  /*37f0*/  IMAD.X R43, RZ, RZ, R43, P0 ;  /* 0x000000ffff2b7224 */ /* 0x000fca00000e062b */
[----:B------:R1:W-:Y:S04]  /*3800*/  STL.64 [R63+0x60], R42 ;  /* 0x0000602a3f007387 */ /* 0x0003e80000100a00 */
[----:B0-----:R-:W2:Y:S01]  /*3810*/  LDL.64 R40, [R61+0x60] ;  /* 0x000060003d287983 */ /* 0x001ea20000100a00 */
        /* <DEDUP_REMOVED lines=11> */
[----:B-1----:R-:W2:Y:S01]  /*38d0*/  LDL.64 R42, [R45+0x60] ;  /* 0x000060002d2a7983 */ /* 0x002ea20000100a00 */
        /* <DEDUP_REMOVED lines=169> */
[----:B------:R-:W-:-:S03]  /*4370*/  IMAD.SHL.U32 R42, R27, 0x4, RZ ;  /* 0x000000041b2a7824 */ /* 0x000fc600078e00ff */
[----:B------:R-:W-:-:S04]  /*4380*/  LOP3.LUT R0, R0, 0x2, RZ, 0xc0, !PT ;  /* 0x0000000200007812 */ /* 0x000fc800078ec0ff */
[----:B------:R-:W-:Y:S01]  /*4390*/  LOP3.LUT R29, R0, 0x1, R29, 0xf8, !PT ;  /* 0x00000001001d7812 */ /* 0x000fe200078ef81d */
[----:B------:R-:W-:-:S03]  /*43a0*/  IMAD.SHL.U32 R0, R26, 0x8, RZ ;  /* 0x000000081a007824 */ /* 0x000fc600078e00ff */
        /* <DEDUP_REMOVED lines=18> */
[----:B-1----:R-:W2:Y:S01]  /*44d0*/  LDL.64 R38, [R41+0x60] ;  /* 0x0000600029267983 */ /* 0x002ea20000100a00 */
[----:B------:R-:W-:Y:S02]  /*44e0*/  IMAD.SHL.U32 R0, R26, 0x2, RZ ;  /* 0x000000021a007824 */ /* 0x000fe400078e00ff */
[----:B------:R-:W-:-:S03]  /*44f0*/  IMAD.SHL.U32 R40, R25, 0x4, RZ ;  /* 0x0000000419287824 */ /* 0x000fc600078e00ff */
[----:B------:R-:W-:-:S04]  /*4500*/  LOP3.LUT R0, R0, 0x2, RZ, 0xc0, !PT ;  /* 0x0000000200007812 */ /* 0x000fc800078ec0ff */
[----:B------:R-:W-:Y:S01]  /*4510*/  LOP3.LUT R27, R0, 0x1, R27, 0xf8, !PT ;  /* 0x00000001001b7812 */ /* 0x000fe200078ef81b */
[----:B------:R-:W-:-:S03]  /*4520*/  IMAD.SHL.U32 R0, R24, 0x8, RZ ;  /* 0x0000000818007824 */ /* 0x000fc600078e00ff */
[----:B------:R-:W-:-:S04]  /*4530*/  LOP3.LUT R27, R27, 0x4, R40, 0xf8, !PT ;  /* 0x000000041b1b7812 */ /* 0x000fc800078ef828 */
[----:B------:R-:W-:-:S05]  /*4540*/  LOP3.LUT R0, R27, 0x8, R0, 0xf8, !PT ;  /* 0x000000081b007812 */ /* 0x000fca00078ef800 */
[----:B0-----:R-:W-:Y:S01]  /*4550*/  IMAD.U32 R43, R0, 0x8, R1 ;  /* 0x00000008002b7824 */ /* 0x001fe200078e0001 */
        /* <DEDUP_REMOVED lines=51> */
[----:B------:R-:W2:Y:S01]  /*4890*/  LDL.64 R24, [R39+0x60] ;  /* 0x0000600027187983 */ /* 0x000ea20000100a00 */
[----:B0-----:R-:W-:Y:S02]  /*48a0*/  IMAD.SHL.U32 R27, R21, 0x2, RZ ;  /* 0x00000002151b7824 */ /* 0x001fe400078e00ff */
[----:B------:R-:W-:Y:S02]  /*48b0*/  IMAD.SHL.U32 R23, R20, 0x4, RZ ;  /* 0x0000000414177824 */ /* 0x000fe400078e00ff */
[----:B------:R-:W-:Y:S01]  /*48c0*/  IMAD.SHL.U32 R0, R19, 0x8, RZ ;  /* 0x0000000813007824 */ /* 0x000fe200078e00ff */
[----:B------:R-:W-:-:S04]  /*48d0*/  LOP3.LUT R27, R27, 0x2, RZ, 0xc0, !PT ;  /* 0x000000021b1b7812 */ /* 0x000fc800078ec0ff */
[----:B------:R-:W-:-:S04]  /*48e0*/  LOP3.LUT R22, R27, 0x1, R22, 0xf8, !PT ;  /* 0x000000011b167812 */ /* 0x000fc800078ef816 */
        /* <DEDUP_REMOVED lines=55> */
[----:B------:R-:W-:Y:S01]  /*4c60*/  IMAD.SHL.U32 R22, R15, 0x2, RZ ;  /* 0x000000020f167824 */ /* 0x000fe200078e00ff */
[----:B------:R-:W-:-:S04]  /*4c70*/  SHF.R.U32.HI R29, RZ, 0x1, R4 ;  /* 0x00000001ff1d7819 */ /* 0x000fc80000011604 */
[----:B------:R-:W-:Y:S01]  /*4c80*/  LOP3.LUT R22, R22, 0x2, RZ, 0xc0, !PT ;  /* 0x0000000216167812 */ /* 0x000fe200078ec0ff */
[----:B------:R-:W-:-:S03]  /*4c90*/  IMAD.SHL.U32 R0, R29, 0x8, RZ ;  /* 0x000000081d007824 */ /* 0x000fc600078e00ff */
[----:B------:R-:W-:Y:S01]  /*4ca0*/  LOP3.LUT R22, R22, 0x1, R17, 0xf8, !PT ;  /* 0x0000000116167812 */ /* 0x000fe200078ef811 */
[----:B------:R-:W-:-:S05]  /*4cb0*/  IMAD.SHL.U32 R17, R4, 0x4, RZ ;  /* 0x0000000404117824 */ /* 0x000fca00078e00ff */
[----:B------:R-:W-:-:S04]  /*4cc0*/  LOP3.LUT R17, R22, 0x4, R17, 0xf8, !PT ;  /* 0x0000000416117812 */ /* 0x000fc800078ef811 */
[----:B------:R-:W-:-:S05]  /*4cd0*/  LOP3.LUT R0, R17, 0x8, R0, 0xf8, !PT ;  /* 0x0000000811007812 */ /* 0x000fca00078ef800 */
[----:B------:R-:W-:Y:S01]  /*4ce0*/  IMAD.U32 R17, R0, 0x8, R1 ;  /* 0x0000000800117824 */ /* 0x000fe200078e0001 */
[----:B--2---:R-:W-:-:S05]  /*4cf0*/  IADD3 R22, P0, PT, R18, 0x1, RZ ;  /* 0x0000000112167810 */ /* 0x004fca0007f1e0ff */
[----:B------:R-:W-:-:S05]  /*4d00*/  IMAD.X R23, RZ, RZ, R19, P0 ;  /* 0x000000ffff177224 */ /* 0x000fca00000e0613 */
[----:B------:R1:W-:Y:S04]  /*4d10*/  STL.64 [R25+0x60], R22 ;  /* 0x0000601619007387 */ /* 0x0003e80000100a00 */
[----:B------:R-:W2:Y:S01]  /*4d20*/  LDL.64 R18, [R17+0x60] ;  /* 0x0000600011127983 */ /* 0x000ea20000100a00 */
[----:B0-----:R-:W-:Y:S01]  /*4d30*/  IMAD.SHL.U32 R20, R4, 0x2, RZ ;  /* 0x0000000204147824 */ /* 0x001fe200078e00ff */
        /* <DEDUP_REMOVED lines=12> */
[----:B-1----:R-:W-:Y:S01]  /*4e00*/  IMAD.SHL.U32 R25, R29, 0x2, RZ ;  /* 0x000000021d197824 */ /* 0x002fe200078e00ff */
[----:B------:R-:W-:Y:S01]  /*4e10*/  SHF.R.U32.HI R27, RZ, 0x3, R4 ;  /* 0x00000003ff1b7819 */ /* 0x000fe20000011604 */
[----:B------:R-:W-:-:S03]  /*4e20*/  IMAD.SHL.U32 R23, R39, 0x4, RZ ;  /* 0x0000000427177824 */ /* 0x000fc600078e00ff */
[----:B------:R-:W-:Y:S01]  /*4e30*/  LOP3.LUT R25, R25, 0x2, RZ, 0xc0, !PT ;  /* 0x0000000219197812 */ /* 0x000fe200078ec0ff */
[----:B------:R-:W-:-:S03]  /*4e40*/  IMAD.SHL.U32 R0, R27, 0x8, RZ ;  /* 0x000000081b007824 */ /* 0x000fc600078e00ff */
        /* <DEDUP_REMOVED lines=8> */
[----:B------:R-:W-:Y:S01]  /*4ed0*/  IMAD.SHL.U32 R24, R39, 0x2, RZ ;  /* 0x0000000227187824 */ /* 0x000fe200078e00ff */
        /* <DEDUP_REMOVED lines=39> */
[----:B------:R-:W-:-:S04]  /*5150*/  SHF.R.U32.HI R15, RZ, 0x7, R4 ;  /* 0x00000007ff0f7819 */ /* 0x000fc80000011604 */
[----:B------:R-:W-:Y:S01]  /*5160*/  LOP3.LUT R23, R23, 0x2, RZ, 0xc0, !PT ;  /* 0x0000000217177812 */ /* 0x000fe200078ec0ff */
[----:B------:R-:W-:-:S03]  /*5170*/  IMAD.SHL.U32 R0, R15, 0x8, RZ ;  /* 0x000000080f007824 */ /* 0x000fc600078e00ff */
[----:B------:R-:W-:Y:S01]  /*5180*/  LOP3.LUT R18, R23, 0x1, R18, 0xf8, !PT ;  /* 0x0000000117127812 */ /* 0x000fe200078ef812 */
[----:B------:R-:W-:-:S05]  /*5190*/  IMAD.SHL.U32 R23, R17, 0x4, RZ ;  /* 0x0000000411177824 */ /* 0x000fca00078e00ff */
        /* <DEDUP_REMOVED lines=157> */
[----:B-1----:R-:W-:Y:S02]  /*5b70*/  IMAD.SHL.U32 R17, R11, 0x2, RZ ;  /* 0x000000020b117824 */ /* 0x002fe400078e00ff */
        /* <DEDUP_REMOVED lines=93> */
[----:B------:R-:W-:Y:S04]  /*6150*/  STL.64 [R15+0x60], R10 ;  /* 0x0000600a0f007387 */ /* 0x000fe80000100a00 */
[----:B------:R-:W0:Y:S01]  /*6160*/  LDL.64 R6, [R13+0x60] ;  /* 0x000060000d067983 */ /* 0x000e220000100a00 */
        /* <DEDUP_REMOVED lines=9> */
[----:B0-----:R-:W-:-:S05]  /*6200*/  IADD3 R8, P0, PT, R6, 0x1, RZ ;  /* 0x0000000106087810 */ /* 0x001fca0007f1e0ff */
        /* <DEDUP_REMOVED lines=27> */
[----:B------:R-:W-:Y:S04]  /*63c0*/  STL.64 [R13+0x60], R8 ;  /* 0x000060080d007387 */ /* 0x000fe80000100a00 */
        /* <DEDUP_REMOVED lines=14> */
[----:B------:R-:W-:Y:S01]  /*64b0*/  UIADD3 UR4, UPT, UPT, UR4, 0x1, URZ ;  /* 0x0000000104047890 */ /* 0x000fe2000fffe0ff */
[----:B------:R-:W-:Y:S02]  /*64c0*/  LOP3.LUT R6, R37, R31, RZ, 0x3c, !PT ;  /* 0x0000001f25067212 */ /* 0x000fe400078e3cff */
[----:B------:R-:W-:Y:S01]  /*64d0*/  LOP3.LUT R0, R33, R35, RZ, 0x3c, !PT ;  /* 0x0000002321007212 */ /* 0x000fe200078e3cff */
[----:B------:R-:W-:Y:S01]  /*64e0*/  UISETP.NE.AND UP0, UPT, UR4, 0x10000, UPT ;  /* 0x000100000400788c */ /* 0x000fe2000bf05270 */
[----:B------:R-:W-:-:S02]  /*64f0*/  SHF.L.U64.HI R37, R34, 0x11, R35 ;  /* 0x0000001122257819 */ /* 0x000fc40000010223 */
[----:B0-----:R-:W-:Y:S01]  /*6500*/  LOP3.LUT R5, R36, R30, RZ, 0x3c, !PT ;  /* 0x0000001e24057212 */ /* 0x001fe200078e3cff */
[----:B------:R-:W-:Y:S01]  /*6510*/  IMAD.SHL.U32 R36, R34, 0x20000, RZ ;  /* 0x0002000022247824 */ /* 0x000fe200078e00ff */
[----:B------:R-:W-:Y:S02]  /*6520*/  LOP3.LUT R9, R32, R34, RZ, 0x3c, !PT ;  /* 0x0000002220097212 */ /* 0x000fe400078e3cff */
[----:B------:R-:W-:Y:S02]  /*6530*/  LOP3.LUT R35, R35, R6, RZ, 0x3c, !PT ;  /* 0x0000000623237212 */ /* 0x000fe400078e3cff */
[----:B------:R-:W-:Y:S02]  /*6540*/  LOP3.LUT R37, R6, R37, RZ, 0x3c, !PT ;  /* 0x0000002506257212 */ /* 0x000fe400078e3cff */
[----:B------:R-:W-:Y:S02]  /*6550*/  SHF.L.W.U32.HI R33, R0, 0xd, R9 ;  /* 0x0000000d00217819 */ /* 0x000fe40000010e09 */
[----:B------:R-:W-:-:S02]  /*6560*/  LOP3.LUT R31, R31, R0, RZ, 0x3c, !PT ;  /* 0x000000001f1f7212 */ /* 0x000fc400078e3cff */
[----:B------:R-:W-:Y:S02]  /*6570*/  SHF.L.W.U32.HI R32, R9, 0xd, R0 ;  /* 0x0000000d09207819 */ /* 0x000fe40000010e00 */
[----:B------:R-:W-:Y:S02]  /*6580*/  LOP3.LUT R34, R34, R5, RZ, 0x3c, !PT ;  /* 0x0000000522227212 */ /* 0x000fe400078e3cff */
[----:B------:R-:W-:Y:S02]  /*6590*/  LOP3.LUT R36, R5, R36, RZ, 0x3c, !PT ;  /* 0x0000002405247212 */ /* 0x000fe400078e3cff */
[----:B------:R-:W-:Y:S02]  /*65a0*/  LOP3.LUT R30, R30, R9, RZ, 0x3c, !PT ;  /* 0x000000091e1e7212 */ /* 0x000fe400078e3cff */
[----:B--2---:R-:W-:-:S05]  /*65b0*/  IADD3 R2, P0, PT, R2, 0x1, RZ ;  /* 0x0000000102027810 */ /* 0x004fca0007f1e0ff */
[----:B------:R-:W-:-:S05]  /*65c0*/  IMAD.X R3, RZ, RZ, R3, P0 ;  /* 0x000000ffff037224 */ /* 0x000fca00000e0603 */
[----:B------:R1:W-:Y:S01]  /*65d0*/  STL.64 [R7+0x60], R2 ;  /* 0x0000600207007387 */ /* 0x0003e20000100a00 */
[----:B------:R-:W-:Y:S05]  /*65e0*/  BRA.U UP0, `(.L_x_328) ;  /* 0xffffff9d000c7547 */ /* 0x000fea000b83ffff */
[----:B------:R-:W2:Y:S01]  /*65f0*/  LDL.128 R8, [R1] ;  /* 0x0000000001087983 */ /* 0x000ea20000100c00 */
[----:B-1----:R-:W0:Y:S01]  /*6600*/  MUFU.RCP64H R3, 4128768 ;  /* 0x414f800000037908 */ /* 0x002e220000001800 */
[----:B------:R-:W-:Y:S01]  /*6610*/  IMAD.MOV.U32 R6, RZ, RZ, 0x0 ;  /* 0x00000000ff067424 */ /* 0x000fe200078e00ff */
[----:B------:R-:W1:Y:S01]  /*6620*/  LDC R14, c[0x0][0x360] ;  /* 0x0000d800ff0e7b82 */ /* 0x000e620000000800 */
[----:B------:R-:W-:Y:S01]  /*6630*/  IMAD.MOV.U32 R7, RZ, RZ, 0x414f8000 ;  /* 0x414f8000ff077424 */ /* 0x000fe200078e00ff */
[----:B------:R-:W1:Y:S01]  /*6640*/  S2R R15, SR_TID.X ;  /* 0x00000000000f7919 */ /* 0x000e620000002100 */
[----:B------:R-:W-:Y:S01]  /*6650*/  IMAD.MOV.U32 R2, RZ, RZ, 0x1 ;  /* 0x00000001ff027424 */ /* 0x000fe200078e00ff */
[----:B------:R-:W-:Y:S01]  /*6660*/  UMOV UR4, URZ ;  /* 0x000000ff00047c82 */ /* 0x000fe20008000000 */
[----:B------:R-:W-:Y:S04]  /*6670*/  BSSY.RECONVERGENT B1, `(.L_x_329) ;  /* 0x0000017000017945 */ /* 0x000fe80003800200 */
[----:B0-----:R-:W-:-:S08]  /*6680*/  DFMA R4, R2, -R6, 1 ;  /* 0x3ff000000204742b */ /* 0x001fd00000000806 */
[----:B------:R-:W-:-:S08]  /*6690*/  DFMA R4, R4, R4, R4 ;  /* 0x000000040404722b */ /* 0x000fd00000000004 */
[----:B------:R-:W-:-:S08]  /*66a0*/  DFMA R4, R2, R4, R2 ;  /* 0x000000040204722b */ /* 0x000fd00000000002 */
[----:B------:R-:W-:-:S08]  /*66b0*/  DFMA R6, R4, -R6, 1 ;  /* 0x3ff000000406742b */ /* 0x000fd00000000806 */
[----:B------:R-:W-:Y:S01]  /*66c0*/  DFMA R6, R4, R6, R4 ;  /* 0x000000060406722b */ /* 0x000fe20000000004 */
[----:B--2---:R-:W0:Y:S07]  /*66d0*/  I2F.F64.U64 R2, R8 ;  /* 0x0000000800027312 */ /* 0x004e2e0000301800 */
[----:B0-----:R-:W-:Y:S01]  /*66e0*/  DMUL R4, R2, R6 ;  /* 0x0000000602047228 */ /* 0x001fe20000000000 */
[----:B------:R-:W-:-:S07]  /*66f0*/  FSETP.GEU.AND P1, PT, |R3|, 6.5827683646048100446e-37, PT ;  /* 0x036000000300780b */ /* 0x000fce0003f2e200 */
[----:B------:R-:W-:-:S08]  /*6700*/  DFMA R12, R4, -4128768, R2 ;  /* 0xc14f8000040c782b */ /* 0x000fd00000000002 */
[----:B------:R-:W-:-:S10]  /*6710*/  DFMA R4, R6, R12, R4 ;  /* 0x0000000c0604722b */ /* 0x000fd40000000004 */
[----:B------:R-:W-:-:S05]  /*6720*/  FFMA R0, RZ, 12.96875, R5 ;  /* 0x414f8000ff007823 */ /* 0x000fca0000000005 */
[----:B------:R-:W-:Y:S01]  /*6730*/  FSETP.GT.AND P0, PT, |R0|, 1.469367938527859385e-39, PT ;  /* 0x001000000000780b */ /* 0x000fe20003f04200 */
[----:B-1----:R-:W-:-:S04]  /*6740*/  IMAD R0, R14, UR5, R15 ;  /* 0x000000050e007c24 */ /* 0x002fc8000f8e020f */
[----:B------:R-:W-:-:S08]  /*6750*/  IMAD.SHL.U32 R16, R0, 0x4, RZ ;  /* 0x0000000400107824 */ /* 0x000fd000078e00ff */
[----:B------:R-:W-:Y:S05]  /*6760*/  @P0 BRA P1, `(.L_x_330) ;  /* 0x00000000001c0947 */ /* 0x000fea0000800000 */
[----:B------:R-:W-:Y:S01]  /*6770*/  IMAD.MOV.U32 R5, RZ, RZ, R3 ;  /* 0x000000ffff057224 */ /* 0x000fe200078e0003 */
[----:B------:R-:W-:Y:S01]  /*6780*/  MOV R12, 0x67c0 ;  /* 0x000067c0000c7802 */ /* 0x000fe20000000f00 */
[----:B------:R-:W-:Y:S02]  /*6790*/  IMAD.MOV.U32 R4, RZ, RZ, R2 ;  /* 0x000000ffff047224 */ /* 0x000fe400078e0002 */
[----:B------:R-:W-:-:S07]  /*67a0*/  IMAD.MOV.U32 R3, RZ, RZ, 0x414f8000 ;  /* 0x414f8000ff037424 */ /* 0x000fce00078e00ff */
[----:B------:R-:W-:Y:S05]  /*67b0*/  CALL.REL.NOINC `($__internal_8_$__cuda_sm20_div_rn_f64_full) ;  /* 0x00000028008c7944 */ /* 0x000fea0003c00000 */
[----:B------:R-:W-:Y:S02]  /*67c0*/  IMAD.MOV.U32 R4, RZ, RZ, R2 ;  /* 0x000000ffff047224 */ /* 0x000fe400078e0002 */
[----:B------:R-:W-:-:S07]  /*67d0*/  IMAD.MOV.U32 R5, RZ, RZ, R3 ;  /* 0x000000ffff057224 */ /* 0x000fce00078e0003 */
.L_x_330:
[----:B------:R-:W-:Y:S05]  /*67e0*/  BSYNC.RECONVERGENT B1 ;  /* 0x0000000000017941 */ /* 0x000fea0003800200 */
.L_x_329:
[----:B------:R-:W0:Y:S01]  /*67f0*/  MUFU.RCP64H R3, 4128768 ;  /* 0x414f800000037908 */ /* 0x000e220000001800 */
[----:B------:R-:W-:Y:S01]  /*6800*/  IMAD.MOV.U32 R6, RZ, RZ, 0x0 ;  /* 0x00000000ff067424 */ /* 0x000fe200078e00ff */
[----:B------:R-:W-:Y:S01]  /*6810*/  BSSY.RECONVERGENT B1, `(.L_x_331) ;  /* 0x0000018000017945 */ /* 0x000fe20003800200 */
[----:B------:R-:W-:Y:S02]  /*6820*/  IMAD.MOV.U32 R7, RZ, RZ, 0x414f8000 ;  /* 0x414f8000ff077424 */ /* 0x000fe400078e00ff */
[----:B------:R-:W-:-:S03]  /*6830*/  IMAD.MOV.U32 R2, RZ, RZ, 0x1 ;  /* 0x00000001ff027424 */ /* 0x000fc600078e00ff */
[----:B------:R-:W1:Y:S03]  /*6840*/  I2F.F64.U64 R10, R10 ;  /* 0x0000000a000a7312 */ /* 0x000e660000301800 */
[----:B0-----:R-:W-:Y:S01]  /*6850*/  DFMA R8, R2, -R6, 1 ;  /* 0x3ff000000208742b */ /* 0x001fe20000000806 */
[----:B-1----:R-:W-:-:S07]  /*6860*/  FSETP.GEU.AND P1, PT, |R11|, 6.5827683646048100446e-37, PT ;  /* 0x036000000b00780b */ /* 0x002fce0003f2e200 */
[----:B------:R-:W-:-:S08]  /*6870*/  DFMA R8, R8, R8, R8 ;  /* 0x000000080808722b */ /* 0x000fd00000000008 */
[----:B------:R-:W-:Y:S02]  /*6880*/  DFMA R2, R2, R8, R2 ;  /* 0x000000080202722b */ /* 0x000fe40000000002 */
[----:B------:R-:W0:Y:S06]  /*6890*/  LDC.64 R8, c[0x0][0x388] ;  /* 0x0000e200ff087b82 */ /* 0x000e2c0000000a00 */
[----:B------:R-:W-:-:S08]  /*68a0*/  DFMA R6, R2, -R6, 1 ;  /* 0x3ff000000206742b */ /* 0x000fd00000000806 */
[----:B------:R-:W-:-:S08]  /*68b0*/  DFMA R12, R2, R6, R2 ;  /* 0x00000006020c722b */ /* 0x000fd00000000002 */
[----:B------:R-:W-:Y:S01]  /*68c0*/  DMUL R2, R12, R10 ;  /* 0x0000000a0c027228 */ /* 0x000fe20000000000 */
[----:B0-----:R-:W-:-:S05]  /*68d0*/  IMAD.WIDE R16, R16, 0x8, R8 ;  /* 0x0000000810107825 */ /* 0x001fca00078e0208 */
[----:B------:R0:W-:Y:S02]  /*68e0*/  STG.E.64 desc[UR6][R16.64], R4 ;  /* 0x0000000410007986 */ /* 0x0001e4000c101b06 */
[----:B------:R-:W-:-:S08]  /*68f0*/  DFMA R6, R2, -4128768, R10 ;  /* 0xc14f80000206782b */ /* 0x000fd0000000000a */
[----:B------:R-:W-:-:S10]  /*6900*/  DFMA R2, R12, R6, R2 ;  /* 0x000000060c02722b */ /* 0x000fd40000000002 */
[----:B------:R-:W-:-:S05]  /*6910*/  FFMA R6, RZ, 12.96875, R3 ;  /* 0x414f8000ff067823 */ /* 0x000fca0000000003 */
[----:B------:R-:W-:-:S13]  /*6920*/  FSETP.GT.AND P0, PT, |R6|, 1.469367938527859385e-39, PT ;  /* 0x001000000600780b */ /* 0x000fda0003f04200 */
[----:B0-----:R-:W-:Y:S05]  /*6930*/  @P0 BRA P1, `(.L_x_332) ;  /* 0x0000000000140947 */ /* 0x001fea0000800000 */
[----:B------:R-:W-:Y:S01]  /*6940*/  IMAD.MOV.U32 R4, RZ, RZ, R10 ;  /* 0x000000ffff047224 */ /* 0x000fe200078e000a */
[----:B------:R-:W-:Y:S01]  /*6950*/  MOV R12, 0x6990 ;  /* 0x00006990000c7802 */ /* 0x000fe20000000f00 */
[----:B------:R-:W-:Y:S02]  /*6960*/  IMAD.MOV.U32 R5, RZ, RZ, R11 ;  /* 0x000000ffff057224 */ /* 0x000fe400078e000b */
[----:B------:R-:W-:-:S07]  /*6970*/  IMAD.MOV.U32 R3, RZ, RZ, 0x414f8000 ;  /* 0x414f8000ff037424 */ /* 0x000fce00078e00ff */
[----:B------:R-:W-:Y:S05]  /*6980*/  CALL.REL.NOINC `($__internal_8_$__cuda_sm20_div_rn_f64_full) ;  /* 0x0000002800187944 */ /* 0x000fea0003c00000 */
.L_x_332:
[----:B------:R-:W-:Y:S05]  /*6990*/  BSYNC.RECONVERGENT B1 ;  /* 0x0000000000017941 */ /* 0x000fea0003800200 */
.L_x_331:
[----:B------:R-:W2:Y:S01]  /*69a0*/  LDL.128 R12, [R1+0x10] ;  /* 0x00001000010c7983 */ /* 0x000ea20000100c00 */
[----:B------:R-:W0:Y:S01]  /*69b0*/  MUFU.RCP64H R5, 4128768 ;  /* 0x414f800000057908 */ /* 0x000e220000001800 */
[----:B------:R-:W-:Y:S01]  /*69c0*/  IMAD.MOV.U32 R6, RZ, RZ, 0x0 ;  /* 0x00000000ff067424 */ /* 0x000fe200078e00ff */
[----:B------:R-:W-:Y:S01]  /*69d0*/  BSSY.RECONVERGENT B1, `(.L_x_333) ;  /* 0x0000016000017945 */ /* 0x000fe20003800200 */
[----:B------:R-:W-:Y:S01]  /*69e0*/  IMAD.MOV.U32 R7, RZ, RZ, 0x414f8000 ;  /* 0x414f8000ff077424 */ /* 0x000fe200078e00ff */
[----:B------:R1:W-:Y:S01]  /*69f0*/  STG.E.64 desc[UR6][R16.64+0x8], R2 ;  /* 0x0000080210007986 */ /* 0x0003e2000c101b06 */
[----:B------:R-:W-:-:S06]  /*6a00*/  IMAD.MOV.U32 R4, RZ, RZ, 0x1 ;  /* 0x00000001ff047424 */ /* 0x000fcc00078e00ff */
        /* <DEDUP_REMOVED lines=11> */
[----:B------:R-:W-:-:S13]  /*6ac0*/  FSETP.GT.AND P0, PT, |R8|, 1.469367938527859385e-39, PT ;  /* 0x001000000800780b */ /* 0x000fda0003f04200 */
[----:B-1----:R-:W-:Y:S05]  /*6ad0*/  @P0 BRA P1, `(.L_x_334) ;  /* 0x0000000000140947 */ /* 0x002fea0000800000 */
[----:B------:R-:W-:Y:S01]  /*6ae0*/  IMAD.MOV.U32 R3, RZ, RZ, 0x414f8000 ;  /* 0x414f8000ff037424 */ /* 0x000fe200078e00ff */
[----:B------:R-:W-:-:S07]  /*6af0*/  MOV R12, 0x6b10 ;  /* 0x00006b10000c7802 */ /* 0x000fce0000000f00 */
[----:B------:R-:W-:Y:S05]  /*6b00*/  CALL.REL.NOINC `($__internal_8_$__cuda_sm20_div_rn_f64_full) ;  /* 0x0000002400b87944 */ /* 0x000fea0003c00000 */
[----:B------:R-:W-:Y:S02]  /*6b10*/  IMAD.MOV.U32 R6, RZ, RZ, R2 ;  /* 0x000000ffff067224 */ /* 0x000fe400078e0002 */
[----:B------:R-:W-:-:S07]  /*6b20*/  IMAD.MOV.U32 R7, RZ, RZ, R3 ;  /* 0x000000ffff077224 */ /* 0x000fce00078e0003 */
.L_x_334:
[----:B------:R-:W-:Y:S05]  /*6b30*/  BSYNC.RECONVERGENT B1 ;  /* 0x0000000000017941 */ /* 0x000fea0003800200 */
.L_x_333:
[----:B------:R-:W0:Y:S01]  /*6b40*/  MUFU.RCP64H R3, 4128768 ;  /* 0x414f800000037908 */ /* 0x000e220000001800 */
[----:B------:R-:W-:Y:S01]  /*6b50*/  IMAD.MOV.U32 R4, RZ, RZ, 0x0 ;  /* 0x00000000ff047424 */ /* 0x000fe200078e00ff */
[----:B------:R1:W-:Y:S01]  /*6b60*/  STG.E.64 desc[UR6][R16.64+0x10], R6 ;  /* 0x0000100610007986 */ /* 0x0003e2000c101b06 */
[----:B------:R-:W-:Y:S01]  /*6b70*/  IMAD.MOV.U32 R5, RZ, RZ, 0x414f8000 ;  /* 0x414f8000ff057424 */ /* 0x000fe200078e00ff */
[----:B------:R-:W-:Y:S01]  /*6b80*/  BSSY.RECONVERGENT B1, `(.L_x_335) ;  /* 0x0000012000017945 */ /* 0x000fe20003800200 */
[----:B------:R-:W-:-:S06]  /*6b90*/  IMAD.MOV.U32 R2, RZ, RZ, 0x1 ;  /* 0x00000001ff027424 */ /* 0x000fcc00078e00ff */
[----:B0-----:R-:W-:-:S08]  /*6ba0*/  DFMA R8, R2, -R4, 1 ;  /* 0x3ff000000208742b */ /* 0x001fd00000000804 */
[----:B------:R-:W-:-:S08]  /*6bb0*/  DFMA R8, R8, R8, R8 ;  /* 0x000000080808722b */ /* 0x000fd00000000008 */
[----:B------:R-:W-:-:S08]  /*6bc0*/  DFMA R8, R2, R8, R2 ;  /* 0x000000080208722b */ /* 0x000fd00000000002 */
[C---:B------:R-:W-:Y:S01]  /*6bd0*/  DFMA R2, R8.reuse, -R4, 1 ;  /* 0x3ff000000802742b */ /* 0x040fe20000000804 */
[----:B------:R-:W0:Y:S07]  /*6be0*/  I2F.F64.U64 R4, R14 ;  /* 0x0000000e00047312 */ /* 0x000e2e0000301800 */
[----:B------:R-:W-:-:S08]  /*6bf0*/  DFMA R10, R8, R2, R8 ;  /* 0x00000002080a722b */ /* 0x000fd00000000008 */
        /* <DEDUP_REMOVED lines=10> */
.L_x_336:
[----:B------:R-:W-:Y:S05]  /*6ca0*/  BSYNC.RECONVERGENT B1 ;  /* 0x0000000000017941 */ /* 0x000fea0003800200 */
.L_x_335:
        /* <DEDUP_REMOVED lines=16> */
[----:B------:R-:W-:Y:S01]  /*6db0*/  DFMA R6, R8, R10, R6 ;  /* 0x0000000a0806722b */ /* 0x000fe20000000006 */
[----:B------:R-:W-:-:S09]  /*6dc0*/  IMAD.SHL.U32 R10, R0, 0x8, RZ ;  /* 0x00000008000a7824 */ /* 0x000fd200078e00ff */
[----:B------:R-:W-:-:S05]  /*6dd0*/  FFMA R8, RZ, 12.9375, R7 ;  /* 0x414f0000ff087823 */ /* 0x000fca0000000007 */
[----:B------:R-:W-:-:S13]  /*6de0*/  FSETP.GT.AND P0, PT, |R8|, 1.469367938527859385e-39, PT ;  /* 0x001000000800780b */ /* 0x000fda0003f04200 */
[----:B-1----:R-:W-:Y:S05]  /*6df0*/  @P0 BRA P1, `(.L_x_338) ;  /* 0x0000000000140947 */ /* 0x002fea0000800000 */
[----:B------:R-:W-:Y:S01]  /*6e00*/  IMAD.MOV.U32 R3, RZ, RZ, 0x414f0000 ;  /* 0x414f0000ff037424 */ /* 0x000fe200078e00ff */
[----:B------:R-:W-:-:S07]  /*6e10*/  MOV R12, 0x6e30 ;  /* 0x00006e30000c7802 */ /* 0x000fce0000000f00 */
[----:B------:R-:W-:Y:S05]  /*6e20*/  CALL.REL.NOINC `($__internal_8_$__cuda_sm20_div_rn_f64_full) ;  /* 0x0000002000f07944 */ /* 0x000fea0003c00000 */
[----:B------:R-:W-:Y:S02]  /*6e30*/  IMAD.MOV.U32 R6, RZ, RZ, R2 ;  /* 0x000000ffff067224 */ /* 0x000fe400078e0002 */
[----:B------:R-:W-:-:S07]  /*6e40*/  IMAD.MOV.U32 R7, RZ, RZ, R3 ;  /* 0x000000ffff077224 */ /* 0x000fce00078e0003 */
.L_x_338:
[----:B------:R-:W-:Y:S05]  /*6e50*/  BSYNC.RECONVERGENT B1 ;  /* 0x0000000000017941 */ /* 0x000fea0003800200 */
.L_x_337:
[----:B------:R-:W0:Y:S01]  /*6e60*/  MUFU.RCP64H R3, 4063232 ;  /* 0x414f000000037908 */ /* 0x000e220000001800 */
[----:B------:R-:W-:Y:S01]  /*6e70*/  IMAD.MOV.U32 R4, RZ, RZ, 0x0 ;  /* 0x00000000ff047424 */ /* 0x000fe200078e00ff */
[----:B------:R-:W1:Y:S01]  /*6e80*/  LDC.64 R12, c[0x0][0x390] ;  /* 0x0000e400ff0c7b82 */ /* 0x000e620000000a00 */
[----:B------:R-:W-:Y:S01]  /*6e90*/  IMAD.MOV.U32 R5, RZ, RZ, 0x414f0000 ;  /* 0x414f0000ff057424 */ /* 0x000fe200078e00ff */
[----:B------:R-:W-:Y:S01]  /*6ea0*/  BSSY.RECONVERGENT B1, `(.L_x_339) ;  /* 0x0000014000017945 */ /* 0x000fe20003800200 */
[----:B------:R-:W-:-:S06]  /*6eb0*/  IMAD.MOV.U32 R2, RZ, RZ, 0x1 ;  /* 0x00000001ff027424 */ /* 0x000fcc00078e00ff */
[----:B0-----:R-:W-:-:S08]  /*6ec0*/  DFMA R8, R2, -R4, 1 ;  /* 0x3ff000000208742b */ /* 0x001fd00000000804 */
[----:B------:R-:W-:Y:S01]  /*6ed0*/  DFMA R8, R8, R8, R8 ;  /* 0x000000080808722b */ /* 0x000fe20000000008 */
[----:B-1----:R-:W-:-:S05]  /*6ee0*/  IMAD.WIDE R10, R10, 0x8, R12 ;  /* 0x000000080a0a7825 */ /* 0x002fca00078e020c */
[----:B------:R0:W-:Y:S02]  /*6ef0*/  STG.E.64 desc[UR6][R10.64], R6 ;  /* 0x000000060a007986 */ /* 0x0001e4000c101b06 */
[----:B------:R-:W-:-:S08]  /*6f00*/  DFMA R8, R2, R8, R2 ;  /* 0x000000080208722b */ /* 0x000fd00000000002 */
[C---:B------:R-:W-:Y:S01]  /*6f10*/  DFMA R2, R8.reuse, -R4, 1 ;  /* 0x3ff000000802742b */ /* 0x040fe20000000804 */
[----:B------:R-:W1:Y:S07]  /*6f20*/  I2F.F64.U64 R4, R14 ;  /* 0x0000000e00047312 */ /* 0x000e6e0000301800 */
[----:B------:R-:W-:-:S08]  /*6f30*/  DFMA R16, R8, R2, R8 ;  /* 0x000000020810722b */ /* 0x000fd00000000008 */
[----:B-1----:R-:W-:Y:S01]  /*6f40*/  DMUL R2, R16, R4 ;  /* 0x0000000410027228 */ /* 0x002fe20000000000 */
[----:B------:R-:W-:-:S07]  /*6f50*/  FSETP.GEU.AND P1, PT, |R5|, 6.5827683646048100446e-37, PT ;  /* 0x036000000500780b */ /* 0x000fce0003f2e200 */
[----:B------:R-:W-:-:S08]  /*6f60*/  DFMA R8, R2, -4063232, R4 ;  /* 0xc14f00000208782b */ /* 0x000fd00000000004 */
[----:B------:R-:W-:-:S10]  /*6f70*/  DFMA R2, R16, R8, R2 ;  /* 0x000000081002722b */ /* 0x000fd40000000002 */
[----:B------:R-:W-:-:S05]  /*6f80*/  FFMA R8, RZ, 12.9375, R3 ;  /* 0x414f0000ff087823 */ /* 0x000fca0000000003 */
[----:B------:R-:W-:-:S13]  /*6f90*/  FSETP.GT.AND P0, PT, |R8|, 1.469367938527859385e-39, PT ;  /* 0x001000000800780b */ /* 0x000fda0003f04200 */
[----:B0-----:R-:W-:Y:S05]  /*6fa0*/  @P0 BRA P1, `(.L_x_340) ;  /* 0x00000000000c0947 */ /* 0x001fea0000800000 */
[----:B------:R-:W-:Y:S01]  /*6fb0*/  IMAD.MOV.U32 R3, RZ, RZ, 0x414f0000 ;  /* 0x414f0000ff037424 */ /* 0x000fe200078e00ff */
[----:B------:R-:W-:-:S07]  /*6fc0*/  MOV R12, 0x6fe0 ;  /* 0x00006fe0000c7802 */ /* 0x000fce0000000f00 */
[----:B------:R-:W-:Y:S05]  /*6fd0*/  CALL.REL.NOINC `($__internal_8_$__cuda_sm20_div_rn_f64_full) ;  /* 0x0000002000847944 */ /* 0x000fea0003c00000 */
.L_x_340:
[----:B------:R-:W-:Y:S05]  /*6fe0*/  BSYNC.RECONVERGENT B1 ;  /* 0x0000000000017941 */ /* 0x000fea0003800200 */
.L_x_339:
        /* <DEDUP_REMOVED lines=25> */
.L_x_342:
[----:B------:R-:W-:Y:S05]  /*7180*/  BSYNC.RECONVERGENT B1 ;  /* 0x0000000000017941 */ /* 0x000fea0003800200 */
.L_x_341:
        /* <DEDUP_REMOVED lines=22> */
.L_x_344:
[----:B------:R-:W-:Y:S05]  /*72f0*/  BSYNC.RECONVERGENT B1 ;  /* 0x0000000000017941 */ /* 0x000fea0003800200 */
.L_x_343:
        /* <DEDUP_REMOVED lines=25> */
.L_x_346:
[----:B------:R-:W-:Y:S05]  /*7490*/  BSYNC.RECONVERGENT B1 ;  /* 0x0000000000017941 */ /* 0x000fea0003800200 */
.L_x_345:
        /* <DEDUP_REMOVED lines=22> */
.L_x_348:
[----:B------:R-:W-:Y:S05]  /*7600*/  BSYNC.RECONVERGENT B1 ;  /* 0x0000000000017941 */ /* 0x000fea0003800200 */
.L_x_347:
        /* <DEDUP_REMOVED lines=25> */
.L_x_350:
[----:B------:R-:W-:Y:S05]  /*77a0*/  BSYNC.RECONVERGENT B1 ;  /* 0x0000000000017941 */ /* 0x000fea0003800200 */
.L_x_349:
        /* <DEDUP_REMOVED lines=22> */
.L_x_352:
[----:B------:R-:W-:Y:S05]  /*7910*/  BSYNC.RECONVERGENT B1 ;  /* 0x0000000000017941 */ /* 0x000fea0003800200 */
.L_x_351:
[----:B------:R-:W2:Y:S01]  /*7920*/  LDL.128 R12, [R1+0x60] ;  /* 0x00006000010c7983 */ /* 0x000ea20000100c00 */
[----:B------:R-:W0:Y:S01]  /*7930*/  MUFU.RCP64H R5, 3997696 ;  /* 0x414e800000057908 */ /* 0x000e220000001800 */
[----:B------:R-:W-:Y:S01]  /*7940*/  IMAD.MOV.U32 R8, RZ, RZ, 0x0 ;  /* 0x00000000ff087424 */ /* 0x000fe200078e00ff */
[----:B------:R-:W-:Y:S01]  /*7950*/  BSSY.RECONVERGENT B1, `(.L_x_353) ;  /* 0x0000017000017945 */ /* 0x000fe20003800200 */
[----:B------:R-:W-:Y:S01]  /*7960*/  IMAD.MOV.U32 R9, RZ, RZ, 0x414e8000 ;  /* 0x414e8000ff097424 */ /* 0x000fe200078e00ff */
[----:B------:R1:W-:Y:S01]  /*7970*/  STG.E.64 desc[UR6][R10.64+0x38], R2 ;  /* 0x000038020a007986 */ /* 0x0003e2000c101b06 */
[----:B------:R-:W-:Y:S02]  /*7980*/  IMAD.MOV.U32 R4, RZ, RZ, 0x1 ;  /* 0x00000001ff047424 */ /* 0x000fe400078e00ff */
[----:B------:R-:W-:-:S04]  /*7990*/  IMAD.SHL.U32 R0, R0, 0x10, RZ ;  /* 0x0000001000007824 */ /* 0x000fc800078e00ff */
        /* <DEDUP_REMOVED lines=10> */
[----:B------:R-:W-:-:S05]  /*7a40*/  FFMA R8, RZ, 12.90625, R7 ;  /* 0x414e8000ff087823 */ /* 0x000fca0000000007 */
[----:B------:R-:W-:-:S13]  /*7a50*/  FSETP.GT.AND P0, PT, |R8|, 1.469367938527859385e-39, PT ;  /* 0x001000000800780b */ /* 0x000fda0003f04200 */
[----:B-1----:R-:W-:Y:S05]  /*7a60*/  @P0 BRA P1, `(.L_x_354) ;  /* 0x0000000000140947 */ /* 0x002fea0000800000 */
[----:B------:R-:W-:Y:S01]  /*7a70*/  IMAD.MOV.U32 R3, RZ, RZ, 0x414e8000 ;  /* 0x414e8000ff037424 */ /* 0x000fe200078e00ff */
[----:B------:R-:W-:-:S07]  /*7a80*/  MOV R12, 0x7aa0 ;  /* 0x00007aa0000c7802 */ /* 0x000fce0000000f00 */
[----:B------:R-:W-:Y:S05]  /*7a90*/  CALL.REL.NOINC `($__internal_8_$__cuda_sm20_div_rn_f64_full) ;  /* 0x0000001400d47944 */ /* 0x000fea0003c00000 */
[----:B------:R-:W-:Y:S02]  /*7aa0*/  IMAD.MOV.U32 R6, RZ, RZ, R2 ;  /* 0x000000ffff067224 */ /* 0x000fe400078e0002 */
[----:B------:R-:W-:-:S07]  /*7ab0*/  IMAD.MOV.U32 R7, RZ, RZ, R3 ;  /* 0x000000ffff077224 */ /* 0x000fce00078e0003 */
.L_x_354:
[----:B------:R-:W-:Y:S05]  /*7ac0*/  BSYNC.RECONVERGENT B1 ;  /* 0x0000000000017941 */ /* 0x000fea0003800200 */
.L_x_353:
        /* <DEDUP_REMOVED lines=18> */
[----:B------:R-:W-:-:S05]  /*7bf0*/  FFMA R0, RZ, 12.90625, R3 ;  /* 0x414e8000ff007823 */ /* 0x000fca0000000003 */
[----:B------:R-:W-:-:S13]  /*7c00*/  FSETP.GT.AND P0, PT, |R0|, 1.469367938527859385e-39, PT ;  /* 0x001000000000780b */ /* 0x000fda0003f04200 */
[----:B0-----:R-:W-:Y:S05]  /*7c10*/  @P0 BRA P1, `(.L_x_356) ;  /* 0x00000000000c0947 */ /* 0x001fea0000800000 */
[----:B------:R-:W-:Y:S01]  /*7c20*/  IMAD.MOV.U32 R3, RZ, RZ, 0x414e8000 ;  /* 0x414e8000ff037424 */ /* 0x000fe200078e00ff */
[----:B------:R-:W-:-:S07]  /*7c30*/  MOV R12, 0x7c50 ;  /* 0x00007c50000c7802 */ /* 0x000fce0000000f00 */
[----:B------:R-:W-:Y:S05]  /*7c40*/  CALL.REL.NOINC `($__internal_8_$__cuda_sm20_div_rn_f64_full) ;  /* 0x0000001400687944 */ /* 0x000fea0003c00000 */
.L_x_356:
[----:B------:R-:W-:Y:S05]  /*7c50*/  BSYNC.RECONVERGENT B1 ;  /* 0x0000000000017941 */ /* 0x000fea0003800200 */
.L_x_355:
        /* <DEDUP_REMOVED lines=25> */
.L_x_358:
[----:B------:R-:W-:Y:S05]  /*7df0*/  BSYNC.RECONVERGENT B1 ;  /* 0x0000000000017941 */ /* 0x000fea0003800200 */
.L_x_357:
        /* <DEDUP_REMOVED lines=22> */
.L_x_360:
[----:B------:R-:W-:Y:S05]  /*7f60*/  BSYNC.RECONVERGENT B1 ;  /* 0x0000000000017941 */ /* 0x000fea0003800200 */
.L_x_359:
        /* <DEDUP_REMOVED lines=25> */
.L_x_362:
[----:B------:R-:W-:Y:S05]  /*8100*/  BSYNC.RECONVERGENT B1 ;  /* 0x0000000000017941 */ /* 0x000fea0003800200 */
.L_x_361:
        /* <DEDUP_REMOVED lines=22> */
.L_x_364:
[----:B------:R-:W-:Y:S05]  /*8270*/  BSYNC.RECONVERGENT B1 ;  /* 0x0000000000017941 */ /* 0x000fea0003800200 */
.L_x_363:
        /* <DEDUP_REMOVED lines=25> */
.L_x_366:
[----:B------:R-:W-:Y:S05]  /*8410*/  BSYNC.RECONVERGENT B1 ;  /* 0x0000000000017941 */ /* 0x000fea0003800200 */
.L_x_365:
        /* <DEDUP_REMOVED lines=22> */
.L_x_368:
[----:B------:R-:W-:Y:S05]  /*8580*/  BSYNC.RECONVERGENT B1 ;  /* 0x0000000000017941 */ /* 0x000fea0003800200 */
.L_x_367:
        /* <DEDUP_REMOVED lines=25> */
.L_x_370:
[----:B------:R-:W-:Y:S05]  /*8720*/  BSYNC.RECONVERGENT B1 ;  /* 0x0000000000017941 */ /* 0x000fea0003800200 */
.L_x_369:
        /* <DEDUP_REMOVED lines=22> */
.L_x_372:
[----:B------:R-:W-:Y:S05]  /*8890*/  BSYNC.RECONVERGENT B1 ;  /* 0x0000000000017941 */ /* 0x000fea0003800200 */
.L_x_371:
        /* <DEDUP_REMOVED lines=25> */
.L_x_374:
[----:B------:R-:W-:Y:S05]  /*8a30*/  BSYNC.RECONVERGENT B1 ;  /* 0x0000000000017941 */ /* 0x000fea0003800200 */
.L_x_373:
        /* <DEDUP_REMOVED lines=22> */
.L_x_376:
[----:B------:R-:W-:Y:S05]  /*8ba0*/  BSYNC.RECONVERGENT B1 ;  /* 0x0000000000017941 */ /* 0x000fea0003800200 */
.L_x_375:
        /* <DEDUP_REMOVED lines=25> */
.L_x_378:
[----:B------:R-:W-:Y:S05]  /*8d40*/  BSYNC.RECONVERGENT B1 ;  /* 0x0000000000017941 */ /* 0x000fea0003800200 */
.L_x_377:
        /* <DEDUP_REMOVED lines=22> */
.L_x_380:
[----:B------:R-:W-:Y:S05]  /*8eb0*/  BSYNC.RECONVERGENT B1 ;  /* 0x0000000000017941 */ /* 0x000fea0003800200 */
.L_x_379:
        /* <DEDUP_REMOVED lines=25> */
.L_x_382:
[----:B------:R-:W-:Y:S05]  /*9050*/  BSYNC.RECONVERGENT B1 ;  /* 0x0000000000017941 */ /* 0x000fea0003800200 */
.L_x_381:
        /* <DEDUP_REMOVED lines=22> */
.L_x_384:
[----:B------:R-:W-:Y:S05]  /*91c0*/  BSYNC.RECONVERGENT B1 ;  /* 0x0000000000017941 */ /* 0x000fea0003800200 */
.L_x_383:
[----:B------:R-:W-:Y:S01]  /*91d0*/  STG.E.64 desc[UR6][R10.64+0x78], R2 ;  /* 0x000078020a007986 */ /* 0x000fe2000c101b06 */
[----:B------:R-:W-:Y:S05]  /*91e0*/  EXIT ;  /* 0x000000000000794d */ /* 0x000fea0003800000 */
        .weak           $__internal_8_$__cuda_sm20_div_rn_f64_full
        .type           $__internal_8_$__cuda_sm20_div_rn_f64_full,@function
        .size           $__internal_8_$__cuda_sm20_div_rn_f64_full,(.L_x_414 - $__internal_8_$__cuda_sm20_div_rn_f64_full)
$__internal_8_$__cuda_sm20_div_rn_f64_full:
[C---:B------:R-:W-:Y:S01]  /*91f0*/  FSETP.GEU.AND P0, PT, |R3|.reuse, 1.469367938527859385e-39, PT ;  /* 0x001000000300780b */ /* 0x040fe20003f0e200 */
[----:B------:R-:W-:Y:S01]  /*9200*/  IMAD.U32 R2, RZ, RZ, UR4 ;  /* 0x00000004ff027e24 */ /* 0x000fe2000f8e00ff */
[----:B------:R-:W-:Y:S01]  /*9210*/  LOP3.LUT R7, R3, 0x800fffff, RZ, 0xc0, !PT ;  /* 0x800fffff03077812 */ /* 0x000fe200078ec0ff */
[----:B------:R-:W-:Y:S01]  /*9220*/  IMAD.U32 R6, RZ, RZ, UR4 ;  /* 0x00000004ff067e24 */ /* 0x000fe2000f8e00ff */
[----:B------:R-:W-:Y:S01]  /*9230*/  FSETP.GEU.AND P2, PT, |R5|, 1.469367938527859385e-39, PT ;  /* 0x001000000500780b */ /* 0x000fe20003f4e200 */
[----:B------:R-:W-:Y:S01]  /*9240*/  IMAD.MOV.U32 R8, RZ, RZ, 0x1 ;  /* 0x00000001ff087424 */ /* 0x000fe200078e00ff */
[----:B------:R-:W-:Y:S01]  /*9250*/  LOP3.LUT R7, R7, 0x3ff00000, RZ, 0xfc, !PT ;  /* 0x3ff0000007077812 */ /* 0x000fe200078efcff */
[----:B------:R-:W-:Y:S01]  /*9260*/  BSSY.RECONVERGENT B0, `(.L_x_385) ;  /* 0x0000051000007945 */ /* 0x000fe20003800200 */
[----:B------:R-:W-:Y:S02]  /*9270*/  LOP3.LUT R13, R5, 0x7ff00000, RZ, 0xc0, !PT ;  /* 0x7ff00000050d7812 */ /* 0x000fe400078ec0ff */
[----:B------:R-:W-:-:S03]  /*9280*/  LOP3.LUT R26, R3, 0x7ff00000, RZ, 0xc0, !PT ;  /* 0x7ff00000031a7812 */ /* 0x000fc600078ec0ff */
[----:B------:R-:W-:Y:S01]  /*9290*/  @!P0 DMUL R6, R2, 8.98846567431157953865e+307 ;  /* 0x7fe0000002068828 */ /* 0x000fe20000000000 */
[----:B------:R-:W-:Y:S01]  /*92a0*/  ISETP.GE.U32.AND P1, PT, R13, R26, PT ;  /* 0x0000001a0d00720c */ /* 0x000fe20003f26070 */
[----:B------:R-:W-:Y:S02]  /*92b0*/  IMAD.MOV.U32 R27, RZ, RZ, R13 ;  /* 0x000000ffff1b7224 */ /* 0x000fe400078e000d */
[----:B------:R-:W-:Y:S01]  /*92c0*/  @!P2 LOP3.LUT R20, R3, 0x7ff00000, RZ, 0xc0, !PT ;  /* 0x7ff000000314a812 */ /* 0x000fe200078ec0ff */
[----:B------:R-:W-:Y:S01]  /*92d0*/  @!P2 IMAD.MOV.U32 R22, RZ, RZ, RZ ;  /* 0x000000ffff16a224 */ /* 0x000fe200078e00ff */
[----:B------:R-:W0:Y:S02]  /*92e0*/  MUFU.RCP64H R9, R7 ;  /* 0x0000000700097308 */ /* 0x000e240000001800 */
[----:B------:R-:W-:Y:S01]  /*92f0*/  @!P2 ISETP.GE.U32.AND P3, PT, R13, R20, PT ;  /* 0x000000140d00a20c */ /* 0x000fe20003f66070 */
[----:B------:R-:W-:Y:S01]  /*9300*/  IMAD.MOV.U32 R20, RZ, RZ, 0x1ca00000 ;  /* 0x1ca00000ff147424 */ /* 0x000fe200078e00ff */
[----:B------:R-:W-:-:S04]  /*9310*/  @!P0 LOP3.LUT R26, R7, 0x7ff00000, RZ, 0xc0, !PT ;  /* 0x7ff00000071a8812 */ /* 0x000fc800078ec0ff */
[----:B------:R-:W-:Y:S01]  /*9320*/  @!P2 SEL R21, R20, 0x63400000, !P3 ;  /* 0x634000001415a807 */ /* 0x000fe20005800000 */
[----:B------:R-:W-:-:S03]  /*9330*/  VIADD R28, R26, 0xffffffff ;  /* 0xffffffff1a1c7836 */ /* 0x000fc60000000000 */
[----:B------:R-:W-:-:S04]  /*9340*/  @!P2 LOP3.LUT R21, R21, 0x80000000, R5, 0xf8, !PT ;  /* 0x800000001515a812 */ /* 0x000fc800078ef805 */
[----:B------:R-:W-:Y:S01]  /*9350*/  @!P2 LOP3.LUT R23, R21, 0x100000, RZ, 0xfc, !PT ;  /* 0x001000001517a812 */ /* 0x000fe200078efcff */
[----:B0-----:R-:W-:-:S08]  /*9360*/  DFMA R18, R8, -R6, 1 ;  /* 0x3ff000000812742b */ /* 0x001fd00000000806 */
        /* <DEDUP_REMOVED lines=43> */
.L_x_386:
        /* <DEDUP_REMOVED lines=16> */
.L_x_389:
[----:B------:R-:W-:Y:S01]  /*9720*/  LOP3.LUT R21, R3, 0x80000, RZ, 0xfc, !PT ;  /* 0x0008000003157812 */ /* 0x000fe200078efcff */
[----:B------:R-:W-:Y:S01]  /*9730*/  IMAD.MOV.U32 R20, RZ, RZ, R2 ;  /* 0x000000ffff147224 */ /* 0x000fe200078e0002 */
[----:B------:R-:W-:Y:S06]  /*9740*/  BRA `(.L_x_387) ;  /* 0x0000000000087947 */ /* 0x000fec0003800000 */
.L_x_388:
[----:B------:R-:W-:Y:S01]  /*9750*/  LOP3.LUT R21, R5, 0x80000, RZ, 0xfc, !PT ;  /* 0x0008000005157812 */ /* 0x000fe200078efcff */
[----:B------:R-:W-:-:S07]  /*9760*/  IMAD.MOV.U32 R20, RZ, RZ, R4 ;  /* 0x000000ffff147224 */ /* 0x000fce00078e0004 */
.L_x_387:
[----:B------:R-:W-:Y:S05]  /*9770*/  BSYNC.RECONVERGENT B0 ;  /* 0x0000000000007941 */ /* 0x000fea0003800200 */
.L_x_385:
[----:B------:R-:W-:Y:S02]  /*9780*/  IMAD.MOV.U32 R13, RZ, RZ, 0x0 ;  /* 0x00000000ff0d7424 */ /* 0x000fe400078e00ff */
[----:B------:R-:W-:Y:S02]  /*9790*/  IMAD.MOV.U32 R2, RZ, RZ, R20 ;  /* 0x000000ffff027224 */ /* 0x000fe400078e0014 */
[----:B------:R-:W-:Y:S01]  /*97a0*/  IMAD.MOV.U32 R3, RZ, RZ, R21 ;  /* 0x000000ffff037224 */ /* 0x000fe200078e0015 */
[----:B------:R-:W-:Y:S06]  /*97b0*/  RET.REL.NODEC R12 `(_Z34calculatePairTripleQuadFrequenciesPyPdS0_S0_m) ;  /* 0xffffff680c107950 */ /* 0x000fec0003c3ffff */
.L_x_390:
        /* <DEDUP_REMOVED lines=12> */
.L_x_414:


//--------------------- .text._Z31calculateBitFrequencies_EntropyPyPdS0_m --------------------------
	.section	.text._Z31calculateBitFrequencies_EntropyPyPdS0_m,"ax",@progbits
	.align	128
        .global         _Z31calculateBitFrequencies_EntropyPyPdS0_m
        .type           _Z31calculateBitFrequencies_EntropyPyPdS0_m,@function
        .size           _Z31calculateBitFrequencies_EntropyPyPdS0_m,(.L_x_423 - _Z31calculateBitFrequencies_EntropyPyPdS0_m)
        .other          _Z31calculateBitFrequencies_EntropyPyPdS0_m,@"STO_CUDA_ENTRY STV_DEFAULT"
_Z31calculateBitFrequencies_EntropyPyPdS0_m:
.text._Z31calculateBitFrequencies_EntropyPyPdS0_m:
        /* <DEDUP_REMOVED lines=20> */
[----:B------:R-:W-:Y:S02]  /*0140*/  CS2R R48, SRZ ;  /* 0x0000000000307805 */ /* 0x000fe4000001ff00 */
[----:B------:R-:W-:Y:S01]  /*0150*/  CS2R R54, SRZ ;  /* 0x0000000000367805 */ /* 0x000fe2000001ff00 */
[----:B------:R0:W-:Y:S01]  /*0160*/  STL.128 [R1], RZ ;  /* 0x000000ff01007387 */ /* 0x0001e20000100c00 */
[----:B------:R-:W-:Y:S02]  /*0170*/  CS2R R52, SRZ ;  /* 0x0000000000347805 */ /* 0x000fe4000001ff00 */
[----:B------:R-:W-:Y:S02]  /*0180*/  CS2R R94, SRZ ;  /* 0x00000000005e7805 */ /* 0x000fe4000001ff00 */
[----:B------:R-:W-:Y:S01]  /*0190*/  CS2R R92, SRZ ;  /* 0x00000000005c7805 */ /* 0x000fe2000001ff00 */
[----:B------:R0:W-:Y:S01]  /*01a0*/  STL.128 [R1+0x10], RZ ;  /* 0x000010ff01007387 */ /* 0x0001e20000100c00 */
[----:B------:R-:W-:-:S02]  /*01b0*/  CS2R R58, SRZ ;  /* 0x00000000003a7805 */ /* 0x000fc4000001ff00 */
[----:B------:R-:W-:Y:S02]  /*01c0*/  CS2R R56, SRZ ;  /* 0x0000000000387805 */ /* 0x000fe4000001ff00 */
[----:B------:R-:W-:Y:S01]  /*01d0*/  CS2R R98, SRZ ;  /* 0x0000000000627805 */ /* 0x000fe2000001ff00 */
[----:B------:R0:W-:Y:S01]  /*01e0*/  STL.128 [R1+0x20], RZ ;  /* 0x000020ff01007387 */ /* 0x0001e20000100c00 */
        /* <DEDUP_REMOVED lines=72> */
[----:B------:R-:W-:Y:S01]  /*0670*/  CS2R R44, SRZ ;  /* 0x00000000002c7805 */ /* 0x000fe2000001ff00 */
[----:B------:R-:W-:Y:S02]  /*0680*/  UMOV UR4, URZ ;  /* 0x000000ff00047c82 */ /* 0x000fe40008000000 */
        /* <DEDUP_REMOVED lines=43> */
.L_x_391:
[----:B-----5:R-:W-:Y:S01]  /*0940*/  IMAD R141, R137, 0x5, RZ ;  /* 0x00000005898d7824 */ /* 0x020fe200078e02ff */
[----:B------:R-:W-:Y:S01]  /*0950*/  LOP3.LUT R0, R139, R137, RZ, 0x3c, !PT ;  /* 0x000000898b007212 */ /* 0x000fe200078e3cff */
[----:B0-----:R-:W-:Y:S01]  /*0960*/  IMAD.WIDE.U32 R2, R136, 0x5, RZ ;  /* 0x0000000588027825 */ /* 0x001fe200078e00ff */
[----:B------:R-:W-:-:S03]  /*0970*/  UIADD3 UR4, UPT, UPT, UR4, 0x1, URZ ;  /* 0x0000000104047890 */ /* 0x000fc6000fffe0ff */
[----:B------:R-:W-:Y:S01]  /*0980*/  IMAD.IADD R3, R3, 0x1, R141 ;  /* 0x0000000103037824 */ /* 0x000fe200078e028d */
[----:B------:R-:W-:-:S04]  /*0990*/  UISETP.NE.AND UP0, UPT, UR4, 0x10000, UPT ;  /* 0x000100000400788c */ /* 0x000fc8000bf05270 */
[----:B------:R-:W-:Y:S02]  /*09a0*/  SHF.L.W.U32.HI R140, R3, 0x7, R2 ;  /* 0x00000007038c7819 */ /* 0x000fe40000010e02 */
[----:B------:R-:W-:-:S03]  /*09b0*/  SHF.L.W.U32.HI R2, R2, 0x7, R3 ;  /* 0x0000000702027819 */ /* 0x000fc60000010e03 */
[----:B------:R-:W-:-:S04]  /*09c0*/  IMAD.WIDE.U32 R140, R140, 0x9, RZ ;  /* 0x000000098c8c7825 */ /* 0x000fc800078e00ff */
[----:B------:R-:W-:Y:S01]  /*09d0*/  IMAD R143, R2, 0x9, RZ ;  /* 0x00000009028f7824 */ /* 0x000fe200078e02ff */
[----:B------:R-:W-:Y:S02]  /*09e0*/  LOP3.LUT R3, R140, 0x1, RZ, 0xc0, !PT ;  /* 0x000000018c037812 */ /* 0x000fe400078ec0ff */
[----:B------:R-:W-:Y:S02]  /*09f0*/  LOP3.LUT R2, R138, R136, RZ, 0x3c, !PT ;  /* 0x000000888a027212 */ /* 0x000fe400078e3cff */
[----:B------:R-:W-:Y:S01]  /*0a00*/  IADD3 R44, P0, PT, R44, R3, RZ ;  /* 0x000000032c2c7210 */ /* 0x000fe20007f1e0ff */
[----:B------:R-:W-:-:S04]  /*0a10*/  IMAD.IADD R3, R141, 0x1, R143 ;  /* 0x000000018d037824 */ /* 0x000fc800078e028f */
[----:B------:R-:W-:Y:S01]  /*0a20*/  IMAD.X R45, RZ, RZ, R45, P0 ;  /* 0x000000ffff2d7224 */ /* 0x000fe200000e062d */
[C-C-:B------:R-:W-:Y:S02]  /*0a30*/  SHF.R.U64 R145, R140.reuse, 0x1, R3.reuse ;  /* 0x000000018c917819 */ /* 0x140fe40000001203 */
[C-C-:B------:R-:W-:Y:S02]  /*0a40*/  SHF.R.U64 R143, R140.reuse, 0x2, R3.reuse ;  /* 0x000000028c8f7819 */ /* 0x140fe40000001203 */
[----:B------:R-:W-:Y:S02]  /*0a50*/  SHF.R.U64 R141, R140, 0x3, R3 ;  /* 0x000000038c8d7819 */ /* 0x000fe40000001203 */
[----:B------:R-:W-:Y:S02]  /*0a60*/  LOP3.LUT R145, R145, 0x1, RZ, 0xc0, !PT ;  /* 0x0000000191917812 */ /* 0x000fe400078ec0ff */
[----:B------:R-:W-:Y:S02]  /*0a70*/  LOP3.LUT R143, R143, 0x1, RZ, 0xc0, !PT ;  /* 0x000000018f8f7812 */ /* 0x000fe400078ec0ff */
[----:B------:R-:W-:-:S02]  /*0a80*/  LOP3.LUT R141, R141, 0x1, RZ, 0xc0, !PT ;  /* 0x000000018d8d7812 */ /* 0x000fc400078ec0ff */
[----:B------:R-:W-:Y:S02]  /*0a90*/  IADD3 R46, P0, PT, R46, R145, RZ ;  /* 0x000000912e2e7210 */ /* 0x000fe40007f1e0ff */
[----:B------:R-:W-:Y:S02]  /*0aa0*/  SHF.R.U64 R145, R140, 0x4, R3 ;  /* 0x000000048c917819 */ /* 0x000fe40000001203 */
[----:B------:R-:W-:Y:S01]  /*0ab0*/  LOP3.LUT R139, R3, 0x1, RZ, 0xc0, !PT ;  /* 0x00000001038b7812 */ /* 0x000fe200078ec0ff */
[----:B------:R-:W-:Y:S01]  /*0ac0*/  IMAD.X R47, RZ, RZ, R47, P0 ;  /* 0x000000ffff2f7224 */ /* 0x000fe200000e062f */
[----:B------:R-:W-:Y:S02]  /*0ad0*/  IADD3 R40, P1, PT, R40, R143, RZ ;  /* 0x0000008f28287210 */ /* 0x000fe40007f3e0ff */
[----:B------:R-:W-:Y:S02]  /*0ae0*/  IADD3 R42, P2, PT, R42, R141, RZ ;  /* 0x0000008d2a2a7210 */ /* 0x000fe40007f5e0ff */
[C---:B------:R-:W-:Y:S01]  /*0af0*/  SHF.R.U64 R143, R140.reuse, 0x5, R3 ;  /* 0x000000058c8f7819 */ /* 0x040fe20000001203 */
[----:B------:R-:W-:Y:S01]  /*0b00*/  IMAD.X R41, RZ, RZ, R41, P1 ;  /* 0x000000ffff297224 */ /* 0x000fe200008e0629 */
[----:B------:R-:W-:Y:S01]  /*0b10*/  SHF.R.U64 R141, R140, 0x6, R3 ;  /* 0x000000068c8d7819 */ /* 0x000fe20000001203 */
[----:B------:R-:W-:Y:S01]  /*0b20*/  IMAD.X R43, RZ, RZ, R43, P2 ;  /* 0x000000ffff2b7224 */ /* 0x000fe200010e062b */
[----:B------:R-:W-:-:S02]  /*0b30*/  LOP3.LUT R145, R145, 0x1, RZ, 0xc0, !PT ;  /* 0x0000000191917812 */ /* 0x000fc400078ec0ff */
[----:B------:R-:W-:Y:S02]  /*0b40*/  IADD3 R76, P3, PT, R76, R139, RZ ;  /* 0x0000008b4c4c7210 */ /* 0x000fe40007f7e0ff */
[----:B------:R-:W-:Y:S02]  /*0b50*/  SHF.R.U64 R139, R140, 0x7, R3 ;  /* 0x000000078c8b7819 */ /* 0x000fe40000001203 */
[----:B------:R-:W-:Y:S01]  /*0b60*/  LOP3.LUT R143, R143, 0x1, RZ, 0xc0, !PT ;  /* 0x000000018f8f7812 */ /* 0x000fe200078ec0ff */
[----:B------:R-:W-:Y:S01]  /*0b70*/  IMAD.X R77, RZ, RZ, R77, P3 ;  /* 0x000000ffff4d7224 */ /* 0x000fe200018e064d */
[----:B------:R-:W-:Y:S02]  /*0b80*/  LOP3.LUT R141, R141, 0x1, RZ, 0xc0, !PT ;  /* 0x000000018d8d7812 */ /* 0x000fe400078ec0ff */
[----:B------:R-:W-:Y:S02]  /*0b90*/  IADD3 R36, P0, PT, R36, R145, RZ ;  /* 0x0000009124247210 */ /* 0x000fe40007f1e0ff */
[----:B------:R-:W-:-:S02]  /*0ba0*/  SHF.R.U64 R145, R140, 0x8, R3 ;  /* 0x000000088c917819 */ /* 0x000fc40000001203 */
        /* <DEDUP_REMOVED lines=42> */
[C-C-:B------:R-:W-:Y:S02]  /*0e50*/  SHF.R.U64 R155, R140.reuse, 0x14, R3.reuse ;  /* 0x000000148c9b7819 */ /* 0x140fe40000001203 */
[----:B------:R-:W-:Y:S01]  /*0e60*/  SHF.R.U64 R139, R140, 0x13, R3 ;  /* 0x000000138c8b7819 */ /* 0x000fe20000001203 */
[----:B------:R-:W-:Y:S01]  /*0e70*/  IMAD.X R19, RZ, RZ, R19, P3 ;  /* 0x000000ffff137224 */ /* 0x000fe200018e0613 */
[----:B------:R-:W-:Y:S02]  /*0e80*/  LOP3.LUT R143, R143, 0x1, RZ, 0xc0, !PT ;  /* 0x000000018f8f7812 */ /* 0x000fe400078ec0ff */
[----:B------:R-:W-:Y:S02]  /*0e90*/  LOP3.LUT R141, R141, 0x1, RZ, 0xc0, !PT ;  /* 0x000000018d8d7812 */ /* 0x000fe400078ec0ff */
[----:B------:R-:W-:-:S02]  /*0ea0*/  IADD3 R12, P0, PT, R12, R145, RZ ;  /* 0x000000910c0c7210 */ /* 0x000fc40007f1e0ff */
[----:B------:R-:W-:Y:S02]  /*0eb0*/  SHF.R.U64 R153, R140, 0x15, R3 ;  /* 0x000000158c997819 */ /* 0x000fe40000001203 */
[----:B------:R-:W-:Y:S01]  /*0ec0*/  LOP3.LUT R155, R155, 0x1, RZ, 0xc0, !PT ;  /* 0x000000019b9b7812 */ /* 0x000fe200078ec0ff */
[----:B------:R-:W-:Y:S01]  /*0ed0*/  IMAD.X R13, RZ, RZ, R13, P0 ;  /* 0x000000ffff0d7224 */ /* 0x000fe200000e060d */
[----:B------:R-:W-:Y:S02]  /*0ee0*/  LOP3.LUT R139, R139, 0x1, RZ, 0xc0, !PT ;  /* 0x000000018b8b7812 */ /* 0x000fe400078ec0ff */
        /* <DEDUP_REMOVED lines=8> */
[----:B------:R-:W-:Y:S02]  /*0f70*/  IADD3 R10, P3, PT, R10, R139, RZ ;  /* 0x0000008b0a0a7210 */ /* 0x000fe40007f7e0ff */
[C---:B------:R-:W-:Y:S01]  /*0f80*/  SHF.R.U64 R149, R140.reuse, 0x17, R3 ;  /* 0x000000178c957819 */ /* 0x040fe20000001203 */
[----:B------:R-:W-:Y:S01]  /*0f90*/  IMAD.X R5, RZ, RZ, R5, P0 ;  /* 0x000000ffff057224 */ /* 0x000fe200000e0605 */
[----:B------:R-:W-:Y:S01]  /*0fa0*/  SHF.R.U64 R147, R140, 0x18, R3 ;  /* 0x000000188c937819 */ /* 0x000fe20000001203 */
[----:B------:R-:W-:Y:S01]  /*0fb0*/  IMAD.X R11, RZ, RZ, R11, P3 ;  /* 0x000000ffff0b7224 */ /* 0x000fe200018e060b */
[----:B------:R-:W-:Y:S02]  /*0fc0*/  LOP3.LUT R151, R151, 0x1, RZ, 0xc0, !PT ;  /* 0x0000000197977812 */ /* 0x000fe400078ec0ff */
[----:B------:R-:W-:-:S02]  /*0fd0*/  LEA.HI R50, P2, R3, R50, RZ, 0x1 ;  /* 0x0000003203327211 */ /* 0x000fc400078508ff */
[----:B------:R-:W-:Y:S02]  /*0fe0*/  IADD3 R6, P1, PT, R6, R153, RZ ;  /* 0x0000009906067210 */ /* 0x000fe40007f3e0ff */
[----:B------:R-:W-:Y:S01]  /*0ff0*/  LOP3.LUT R145, R145, 0x1, RZ, 0xc0, !PT ;  /* 0x0000000191917812 */ /* 0x000fe200078ec0ff */
[----:B------:R-:W-:Y:S01]  /*1000*/  IMAD.X R51, RZ, RZ, R51, P2 ;  /* 0x000000ffff337224 */ /* 0x000fe200010e0633 */
[----:B------:R-:W-:Y:S01]  /*1010*/  SHF.R.U64 R143, R140, 0x1a, R3 ;  /* 0x0000001a8c8f7819 */ /* 0x000fe20000001203 */
[----:B------:R-:W-:Y:S01]  /*1020*/  IMAD.X R7, RZ, RZ, R7, P1 ;  /* 0x000000ffff077224 */ /* 0x000fe200008e0607 */
[----:B------:R-:W-:Y:S02]  /*1030*/  LOP3.LUT R149, R149, 0x1, RZ, 0xc0, !PT ;  /* 0x0000000195957812 */ /* 0x000fe400078ec0ff */
[----:B------:R-:W-:Y:S02]  /*1040*/  LOP3.LUT R147, R147, 0x1, RZ, 0xc0, !PT ;  /* 0x0000000193937812 */ /* 0x000fe400078ec0ff */
[----:B------:R-:W-:-:S02]  /*1050*/  IADD3 R124, P0, PT, R124, R151, RZ ;  /* 0x000000977c7c7210 */ /* 0x000fc40007f1e0ff */
[C-C-:B------:R-:W-:Y:S02]  /*1060*/  SHF.R.U64 R142, R140.reuse, 0x1b, R3.reuse ;  /* 0x0000001b8c8e7819 */ /* 0x140fe40000001203 */
[----:B------:R-:W-:Y:S01]  /*1070*/  SHF.R.U64 R141, R140, 0x1c, R3 ;  /* 0x0000001c8c8d7819 */ /* 0x000fe20000001203 */
[----:B------:R-:W-:Y:S01]  /*1080*/  IMAD.X R125, RZ, RZ, R125, P0 ;  /* 0x000000ffff7d7224 */ /* 0x000fe200000e067d */
[----:B------:R-:W-:Y:S02]  /*1090*/  IADD3 R90, P3, PT, R90, R145, RZ ;  /* 0x000000915a5a7210 */ /* 0x000fe40007f7e0ff */
[----:B------:R-:W-:Y:S02]  /*10a0*/  LOP3.LUT R145, R143, 0x1, RZ, 0xc0, !PT ;  /* 0x000000018f917812 */ /* 0x000fe400078ec0ff */
[----:B------:R-:W-:Y:S01]  /*10b0*/  IADD3 R126, P1, PT, R126, R149, RZ ;  /* 0x000000957e7e7210 */ /* 0x000fe20007f3e0ff */
[----:B------:R-:W-:Y:S01]  /*10c0*/  IMAD.X R91, RZ, RZ, R91, P3 ;  /* 0x000000ffff5b7224 */ /* 0x000fe200018e065b */
[----:B------:R-:W-:-:S02]  /*10d0*/  IADD3 R88, P2, PT, R88, R147, RZ ;  /* 0x0000009358587210 */ /* 0x000fc40007f5e0ff */
[C---:B------:R-:W-:Y:S01]  /*10e0*/  SHF.R.U64 R139, R140.reuse, 0x1d, R3 ;  /* 0x0000001d8c8b7819 */ /* 0x040fe20000001203 */
[----:B------:R-:W-:Y:S01]  /*10f0*/  IMAD.X R127, RZ, RZ, R127, P1 ;  /* 0x000000ffff7f7224 */ /* 0x000fe200008e067f */
[----:B------:R-:W-:Y:S01]  /*1100*/  SHF.R.U64 R138, R140, 0x1e, R3 ;  /* 0x0000001e8c8a7819 */ /* 0x000fe20000001203 */
[----:B------:R-:W-:Y:S01]  /*1110*/  IMAD.X R89, RZ, RZ, R89, P2 ;  /* 0x000000ffff597224 */ /* 0x000fe200010e0659 */
[----:B------:R-:W-:Y:S02]  /*1120*/  LOP3.LUT R143, R142, 0x1, RZ, 0xc0, !PT ;  /* 0x000000018e8f7812 */ /* 0x000fe400078ec0ff */
[----:B------:R-:W-:Y:S02]  /*1130*/  LOP3.LUT R141, R141, 0x1, RZ, 0xc0, !PT ;  /* 0x000000018d8d7812 */ /* 0x000fe400078ec0ff */
[----:B------:R-:W-:Y:S02]  /*1140*/  IADD3 R128, P0, PT, R128, R145, RZ ;  /* 0x0000009180807210 */ /* 0x000fe40007f1e0ff */
[----:B------:R-:W-:-:S02]  /*1150*/  SHF.R.U64 R140, R140, 0x1f, R3 ;  /* 0x0000001f8c8c7819 */ /* 0x000fc40000001203 */
[----:B------:R-:W-:Y:S01]  /*1160*/  LOP3.LUT R139, R139, 0x1, RZ, 0xc0, !PT ;  /* 0x000000018b8b7812 */ /* 0x000fe200078ec0ff */
[----:B------:R-:W-:Y:S01]  /*1170*/  IMAD.X R129, RZ, RZ, R129, P0 ;  /* 0x000000ffff817224 */ /* 0x000fe200000e0681 */
[----:B------:R-:W-:Y:S02]  /*1180*/  LOP3.LUT R145, R138, 0x1, RZ, 0xc0, !PT ;  /* 0x000000018a917812 */ /* 0x000fe400078ec0ff */
[----:B------:R-:W-:Y:S02]  /*1190*/  IADD3 R130, P1, PT, R130, R143, RZ ;  /* 0x0000008f82827210 */ /* 0x000fe40007f3e0ff */
[----:B------:R-:W-:Y:S02]  /*11a0*/  IADD3 R84, P2, PT, R84, R141, RZ ;  /* 0x0000008d54547210 */ /* 0x000fe40007f5e0ff */
[----:B------:R-:W-:Y:S01]  /*11b0*/  SHF.R.U32.HI R141, RZ, 0x1, R3 ;  /* 0x00000001ff8d7819 */ /* 0x000fe20000011603 */
[----:B------:R-:W-:Y:S01]  /*11c0*/  IMAD.X R131, RZ, RZ, R131, P1 ;  /* 0x000000ffff837224 */ /* 0x000fe200008e0683 */
[----:B------:R-:W-:Y:S01]  /*11d0*/  LOP3.LUT R143, R140, 0x1, RZ, 0xc0, !PT ;  /* 0x000000018c8f7812 */ /* 0x000fe200078ec0ff */
[----:B------:R-:W-:Y:S01]  /*11e0*/  IMAD.X R85, RZ, RZ, R85, P2 ;  /* 0x000000ffff557224 */ /* 0x000fe200010e0655 */
[----:B------:R-:W-:-:S02]  /*11f0*/  IADD3 R86, P3, PT, R86, R139, RZ ;  /* 0x0000008b56567210 */ /* 0x000fc40007f7e0ff */
[----:B------:R-:W-:Y:S02]  /*1200*/  IADD3 R120, P0, PT, R120, R145, RZ ;  /* 0x0000009178787210 */ /* 0x000fe40007f1e0ff */
[----:B------:R-:W-:Y:S01]  /*1210*/  SHF.R.U32.HI R139, RZ, 0x2, R3 ;  /* 0x00000002ff8b7819 */ /* 0x000fe20000011603 */
[----:B------:R-:W-:Y:S01]  /*1220*/  IMAD.X R87, RZ, RZ, R87, P3 ;  /* 0x000000ffff577224 */ /* 0x000fe200018e0657 */
[----:B------:R-:W-:Y:S01]  /*1230*/  LOP3.LUT R141, R141, 0x1, RZ, 0xc0, !PT ;  /* 0x000000018d8d7812 */ /* 0x000fe200078ec0ff */
[----:B------:R-:W-:Y:S01]  /*1240*/  IMAD.X R121, RZ, RZ, R121, P0 ;  /* 0x000000ffff797224 */ /* 0x000fe200000e0679 */
[----:B------:R-:W-:Y:S02]  /*1250*/  IADD3 R122, P1, PT, R122, R143, RZ ;  /* 0x0000008f7a7a7210 */ /* 0x000fe40007f3e0ff */
[----:B------:R-:W-:Y:S02]  /*1260*/  SHF.R.U32.HI R145, RZ, 0x3, R3 ;  /* 0x00000003ff917819 */ /* 0x000fe40000011603 */
[----:B------:R-:W-:Y:S01]  /*1270*/  LOP3.LUT R139, R139, 0x1, RZ, 0xc0, !PT ;  /* 0x000000018b8b7812 */ /* 0x000fe200078ec0ff */
[----:B------:R-:W-:Y:S01]  /*1280*/  IMAD.X R123, RZ, RZ, R123, P1 ;  /* 0x000000ffff7b7224 */ /* 0x000fe200008e067b */
[----:B------:R-:W-:-:S02]  /*1290*/  IADD3 R78, P0, PT, R78, R141, RZ ;  /* 0x0000008d4e4e7210 */ /* 0x000fc40007f1e0ff */
[----:B------:R-:W-:Y:S02]  /*12a0*/  SHF.R.U32.HI R143, RZ, 0x4, R3 ;  /* 0x00000004ff8f7819 */ /* 0x000fe40000011603 */
        /* <DEDUP_REMOVED lines=91> */
[----:B------:R-:W-:Y:S02]  /*1860*/  LOP3.LUT R139, R139, 0x1, RZ, 0xc0, !PT ;  /* 0x000000018b8b7812 */ /* 0x000fe400078ec0ff */
[----:B------:R-:W-:Y:S01]  /*1870*/  IADD3 R58, P0, PT, R58, R141, RZ ;  /* 0x0000008d3a3a7210 */ /* 0x000fe20007f1e0ff */
[----:B------:R-:W-:Y:S01]  /*1880*/  IMAD.X R57, RZ, RZ, R57, P1 ;  /* 0x000000ffff397224 */ /* 0x000fe200008e0639 */
[----:B------:R-:W-:-:S02]  /*1890*/  SHF.R.U32.HI R141, RZ, 0x1c, R3 ;  /* 0x0000001cff8d7819 */ /* 0x000fc40000011603 */
[----:B------:R-:W-:Y:S01]  /*18a0*/  IADD3 R92, P1, PT, R92, R139, RZ ;  /* 0x0000008b5c5c7210 */ /* 0x000fe20007f3e0ff */
[----:B------:R-:W-:Y:S01]  /*18b0*/  IMAD.X R59, RZ, RZ, R59, P0 ;  /* 0x000000ffff3b7224 */ /* 0x000fe200000e063b */
[----:B------:R-:W-:Y:S02]  /*18c0*/  SHF.R.U32.HI R143, RZ, 0x1b, R3 ;  /* 0x0000001bff8f7819 */ /* 0x000fe40000011603 */
[----:B------:R-:W-:Y:S01]  /*18d0*/  LOP3.LUT R141, R141, 0x1, RZ, 0xc0, !PT ;  /* 0x000000018d8d7812 */ /* 0x000fe200078ec0ff */
[----:B------:R-:W-:Y:S01]  /*18e0*/  IMAD.X R93, RZ, RZ, R93, P1 ;  /* 0x000000ffff5d7224 */ /* 0x000fe200008e065d */
[--C-:B------:R-:W-:Y:S02]  /*18f0*/  SHF.R.U32.HI R139, RZ, 0x1d, R3.reuse ;  /* 0x0000001dff8b7819 */ /* 0x100fe40000011603 */
[----:B------:R-:W-:Y:S02]  /*1900*/  LOP3.LUT R143, R143, 0x1, RZ, 0xc0, !PT ;  /* 0x000000018f8f7812 */ /* 0x000fe400078ec0ff */
[----:B------:R-:W-:-:S02]  /*1910*/  SHF.R.U32.HI R3, RZ, 0x1e, R3 ;  /* 0x0000001eff037819 */ /* 0x000fc40000011603 */
[----:B------:R-:W-:Y:S02]  /*1920*/  IADD3 R52, P1, PT, R52, R141, RZ ;  /* 0x0000008d34347210 */ /* 0x000fe40007f3e0ff */
[----:B------:R-:W-:Y:S02]  /*1930*/  IADD3 R94, P0, PT, R94, R143, RZ ;  /* 0x0000008f5e5e7210 */ /* 0x000fe40007f1e0ff */
[----:B------:R-:W-:Y:S01]  /*1940*/  LOP3.LUT R3, R3, 0x1, RZ, 0xc0, !PT ;  /* 0x0000000103037812 */ /* 0x000fe200078ec0ff */
[----:B------:R-:W-:Y:S01]  /*1950*/  IMAD.X R53, RZ, RZ, R53, P1 ;  /* 0x000000ffff357224 */ /* 0x000fe200008e0635 */
[----:B------:R-:W-:Y:S01]  /*1960*/  LOP3.LUT R139, R139, 0x1, RZ, 0xc0, !PT ;  /* 0x000000018b8b7812 */ /* 0x000fe200078ec0ff */
[----:B------:R-:W-:Y:S01]  /*1970*/  IMAD.X R95, RZ, RZ, R95, P0 ;  /* 0x000000ffff5f7224 */ /* 0x000fe200000e065f */
[----:B------:R-:W-:Y:S02]  /*1980*/  IADD3 R48, P1, PT, R48, R3, RZ ;  /* 0x0000000330307210 */ /* 0x000fe40007f3e0ff */
[----:B------:R-:W-:-:S02]  /*1990*/  LOP3.LUT R138, R135, R133, RZ, 0x3c, !PT ;  /* 0x00000085878a7212 */ /* 0x000fc400078e3cff */
[----:B------:R-:W-:Y:S01]  /*19a0*/  LOP3.LUT R3, R134, R132, RZ, 0x3c, !PT ;  /* 0x0000008486037212 */ /* 0x000fe200078e3cff */
[----:B------:R-:W-:Y:S01]  /*19b0*/  IMAD.SHL.U32 R134, R136, 0x20000, RZ ;  /* 0x0002000088867824 */ /* 0x000fe200078e00ff */
[----:B------:R-:W-:Y:S01]  /*19c0*/  IADD3 R54, P0, PT, R54, R139, RZ ;  /* 0x0000008b36367210 */ /* 0x000fe20007f1e0ff */
[----:B------:R-:W-:Y:S01]  /*19d0*/  IMAD.X R49, RZ, RZ, R49, P1 ;  /* 0x000000ffff317224 */ /* 0x000fe200008e0631 */
[----:B------:R-:W-:Y:S02]  /*19e0*/  SHF.L.U64.HI R135, R136, 0x11, R137 ;  /* 0x0000001188877819 */ /* 0x000fe40000010289 */
[----:B------:R-:W-:Y:S01]  /*19f0*/  LOP3.LUT R137, R137, R138, RZ, 0x3c, !PT ;  /* 0x0000008a89897212 */ /* 0x000fe200078e3cff */
[----:B------:R-:W-:Y:S01]  /*1a00*/  IMAD.X R55, RZ, RZ, R55, P0 ;  /* 0x000000ffff377224 */ /* 0x000fe200000e0637 */
[----:B------:R-:W-:Y:S02]  /*1a10*/  LOP3.LUT R135, R138, R135, RZ, 0x3c, !PT ;  /* 0x000000878a877212 */ /* 0x000fe400078e3cff */
[----:B------:R-:W-:-:S02]  /*1a20*/  SHF.L.W.U32.HI R139, R0, 0xd, R2 ;  /* 0x0000000d008b7819 */ /* 0x000fc40000010e02 */
[----:B------:R-:W-:Y:S02]  /*1a30*/  LOP3.LUT R133, R133, R0, RZ, 0x3c, !PT ;  /* 0x0000000085857212 */ /* 0x000fe400078e3cff */
[----:B------:R-:W-:Y:S02]  /*1a40*/  SHF.L.W.U32.HI R138, R2, 0xd, R0 ;  /* 0x0000000d028a7819 */ /* 0x000fe40000010e00 */
[----:B------:R-:W-:Y:S02]  /*1a50*/  LOP3.LUT R136, R136, R3, RZ, 0x3c, !PT ;  /* 0x0000000388887212 */ /* 0x000fe400078e3cff */
[----:B------:R-:W-:Y:S02]  /*1a60*/  LOP3.LUT R134, R3, R134, RZ, 0x3c, !PT ;  /* 0x0000008603867212 */ /* 0x000fe400078e3cff */
[----:B------:R-:W-:Y:S01]  /*1a70*/  LOP3.LUT R132, R132, R2, RZ, 0x3c, !PT ;  /* 0x0000000284847212 */ /* 0x000fe200078e3cff */
[----:B------:R-:W-:Y:S06]  /*1a80*/  BRA.U UP0, `(.L_x_391) ;  /* 0xffffffed00ac7547 */ /* 0x000fec000b83ffff */
[----:B------:R0:W-:Y:S01]  /*1a90*/  STL.128 [R1], R44 ;  /* 0x0000002c01007387 */ /* 0x0001e20000100c00 */
[----:B------:R-:W-:Y:S01]  /*1aa0*/  IMAD.MOV.U32 R0, RZ, RZ, RZ ;  /* 0x000000ffff007224 */ /* 0x000fe200078e00ff */
[----:B------:R-:W-:Y:S02]  /*1ab0*/  UMOV UR4, URZ ;  /* 0x000000ff00047c82 */ /* 0x000fe40008000000 */
[----:B------:R0:W-:Y:S04]  /*1ac0*/  STL.128 [R1+0x10], R40 ;  /* 0x0000102801007387 */ /* 0x0001e80000100c00 */
        /* <DEDUP_REMOVED lines=29> */
[----:B------:R0:W-:Y:S02]  /*1ca0*/  STL.128 [R1+0x1f0], R48 ;  /* 0x0001f03001007387 */ /* 0x0001e40000100c00 */
.L_x_402:
[----:B-12---:R-:W-:-:S05]  /*1cb0*/  IMAD.IADD R132, R1, 0x1, R0 ;  /* 0x0000000101847824 */ /* 0x006fca00078e0200 */
[----:B------:R-:W2:Y:S01]  /*1cc0*/  LDL.64 R136, [R132] ;  /* 0x0000000084887983 */ /* 0x000ea20000100a00 */
[----:B------:R-:W-:Y:S01]  /*1cd0*/  UIADD3 UR4, UPT, UPT, UR4, 0x1, URZ ;  /* 0x0000000104047890 */ /* 0x000fe2000fffe0ff */
[----:B------:R-:W-:Y:S03]  /*1ce0*/  BSSY.RECONVERGENT B0, `(.L_x_392) ;  /* 0x0000066000007945 */ /* 0x000fe60003800200 */
[----:B------:R-:W-:Y:S01]  /*1cf0*/  UISETP.NE.AND UP0, UPT, UR4, 0x40, UPT ;  /* 0x000000400400788c */ /* 0x000fe2000bf05270 */
[----:B--2---:R-:W1:Y:S02]  /*1d00*/  I2F.F64.U64 R134, R136 ;  /* 0x0000008800867312 */ /* 0x004e640000301800 */
[----:B-1----:R-:W-:-:S08]  /*1d10*/  DMUL R134, R134, 1.52587890625e-05 ;  /* 0x3ef0000086867828 */ /* 0x002fd00000000000 */
[C---:B------:R-:W-:Y:S02]  /*1d20*/  DSETP.GT.AND P0, PT, R134.reuse, RZ, PT ;  /* 0x000000ff8600722a */ /* 0x040fe40003f04000 */
[----:B------:R-:W-:-:S12]  /*1d30*/  DADD R2, -R134, 1 ;  /* 0x3ff0000086027429 */ /* 0x000fd80000000100 */
[----:B------:R-:W-:Y:S05]  /*1d40*/  @!P0 BRA `(.L_x_393) ;  /* 0x00000004007c8947 */ /* 0x000fea0003800000 */
[----:B------:R-:W-:Y:S01]  /*1d50*/  ISETP.GT.AND P0, PT, R135, 0xfffff, PT ;  /* 0x000fffff8700780c */ /* 0x000fe20003f04270 */
[--C-:B------:R-:W-:Y:S01]  /*1d60*/  IMAD.MOV.U32 R138, RZ, RZ, R134.reuse ;  /* 0x000000ffff8a7224 */ /* 0x100fe200078e0086 */
[----:B------:R-:W-:Y:S01]  /*1d70*/  BSSY.RECONVERGENT B1, `(.L_x_394) ;  /* 0x0000053000017945 */ /* 0x000fe20003800200 */
[--C-:B------:R-:W-:Y:S02]  /*1d80*/  IMAD.MOV.U32 R139, RZ, RZ, R135.reuse ;  /* 0x000000ffff8b7224 */ /* 0x100fe400078e0087 */
[----:B------:R-:W-:Y:S02]  /*1d90*/  IMAD.MOV.U32 R133, RZ, RZ, R135 ;  /* 0x000000ffff857224 */ /* 0x000fe400078e0087 */
[----:B------:R-:W-:-:S06]  /*1da0*/  IMAD.MOV.U32 R137, RZ, RZ, R134 ;  /* 0x000000ffff897224 */ /* 0x000fcc00078e0086 */
        /* <DEDUP_REMOVED lines=21> */
[----:B------:R-:W-:Y:S02]  /*1f00*/  @P0 VIADD R137, R139, 0xfff00000 ;  /* 0xfff000008b890836 */ /* 0x000fe40000000000 */
[----:B------:R-:W-:Y:S02]  /*1f10*/  @P0 VIADD R150, R150, 0x1 ;  /* 0x0000000196960836 */ /* 0x000fe40000000000 */
[----:B------:R-:W-:-:S03]  /*1f20*/  @P0 IMAD.MOV.U32 R139, RZ, RZ, R137 ;  /* 0x000000ffff8b0224 */ /* 0x000fc600078e0089 */
[----:B------:R-:W-:-:S03]  /*1f30*/  LOP3.LUT R150, R150, 0x80000000, RZ, 0x3c, !PT ;  /* 0x8000000096967812 */ /* 0x000fc600078e3cff */
[C---:B------:R-:W-:Y:S02]  /*1f40*/  DADD R146, R138.reuse, 1 ;  /* 0x3ff000008a927429 */ /* 0x040fe40000000000 */
[----:B------:R-:W-:-:S04]  /*1f50*/  DADD R138, R138, -1 ;  /* 0xbff000008a8a7429 */ /* 0x000fc80000000000 */
[----:B------:R-:W1:Y:S02]  /*1f60*/  MUFU.RCP64H R141, R147 ;  /* 0x00000093008d7308 */ /* 0x000e640000001800 */
[----:B-1----:R-:W-:-:S08]  /*1f70*/  DFMA R142, -R146, R140, 1 ;  /* 0x3ff00000928e742b */ /* 0x002fd0000000018c */
        /* <DEDUP_REMOVED lines=44> */
.L_x_395:
[----:B------:R-:W-:Y:S01]  /*2240*/  IMAD.MOV.U32 R136, RZ, RZ, 0x0 ;  /* 0x00000000ff887424 */ /* 0x000fe200078e00ff */
[----:B------:R-:W-:Y:S01]  /*2250*/  LOP3.LUT P0, RZ, R139, 0x7fffffff, RZ, 0xc0, !PT ;  /* 0x7fffffff8bff7812 */ /* 0x000fe2000780c0ff */
[----:B------:R-:W-:-:S06]  /*2260*/  IMAD.MOV.U32 R137, RZ, RZ, 0x7ff00000 ;  /* 0x7ff00000ff897424 */ /* 0x000fcc00078e00ff */
[----:B------:R-:W-:-:S10]  /*2270*/  DFMA R136, R138, R136, +INF ;  /* 0x7ff000008a88742b */ /* 0x000fd40000000088 */
[----:B------:R-:W-:Y:S02]  /*2280*/  FSEL R138, R136, RZ, P0 ;  /* 0x000000ff888a7208 */ /* 0x000fe40000000000 */
[----:B------:R-:W-:-:S07]  /*2290*/  FSEL R139, R137, -QNAN , P0 ;  /* 0xfff00000898b7808 */ /* 0x000fce0000000000 */
.L_x_396:
[----:B------:R-:W-:Y:S05]  /*22a0*/  BSYNC.RECONVERGENT B1 ;  /* 0x0000000000017941 */ /* 0x000fea0003800200 */
.L_x_394:
[----:B------:R-:W2:Y:S01]  /*22b0*/  LDL.64 R140, [R132+0x200] ;  /* 0x00020000848c7983 */ /* 0x000ea20000100a00 */
[----:B------:R-:W-:Y:S01]  /*22c0*/  UMOV UR8, 0xffda0d24 ;  /* 0xffda0d2400087882 */ /* 0x000fe20000000000 */
[----:B------:R-:W-:Y:S02]  /*22d0*/  UMOV UR9, 0x3c7777d0 ;  /* 0x3c7777d000097882 */ /* 0x000fe40000000000 */
[----:B------:R-:W-:Y:S01]  /*22e0*/  DMUL R136, R138, UR8 ;  /* 0x000000088a887c28 */ /* 0x000fe20008000000 */
[----:B------:R-:W-:Y:S01]  /*22f0*/  UMOV UR8, 0x652b82fe ;  /* 0x652b82fe00087882 */ /* 0x000fe20000000000 */
[----:B------:R-:W-:-:S06]  /*2300*/  UMOV UR9, 0x3ff71547 ;  /* 0x3ff7154700097882 */ /* 0x000fcc0000000000 */
[----:B------:R-:W-:-:S08]  /*2310*/  DFMA R136, R138, UR8, R136 ;  /* 0x000000088a887c2b */ /* 0x000fd00008000088 */
[----:B--2---:R-:W-:-:S07]  /*2320*/  DFMA R136, -R134, R136, R140 ;  /* 0x000000888688722b */ /* 0x004fce000000018c */
[----:B------:R1:W-:Y:S04]  /*2330*/  STL.64 [R132+0x200], R136 ;  /* 0x0002008884007387 */ /* 0x0003e80000100a00 */
.L_x_393:
[----:B------:R-:W-:Y:S05]  /*2340*/  BSYNC.RECONVERGENT B0 ;  /* 0x0000000000007941 */ /* 0x000fea0003800200 */
.L_x_392:
[----:B------:R-:W-:Y:S01]  /*2350*/  DSETP.GT.AND P0, PT, R2, RZ, PT ;  /* 0x000000ff0200722a */ /* 0x000fe20003f04000 */
[----:B------:R-:W-:-:S13]  /*2360*/  BSSY.RECONVERGENT B0, `(.L_x_397) ;  /* 0x0000061000007945 */ /* 0x000fda0003800200 */
[----:B------:R-:W-:Y:S05]  /*2370*/  @!P0 BRA `(.L_x_398) ;  /* 0x00000004007c8947 */ /* 0x000fea0003800000 */
        /* <DEDUP_REMOVED lines=8> */
[----:B------:R-:W-:-:S04]  /*2400*/  @!P0 IMAD.MOV.U32 R133, RZ, RZ, R135 ;  /* 0x000000ffff858224 */ /* 0x000fc800078e0087 */
[----:B-1----:R-:W-:-:S05]  /*2410*/  VIADD R136, R133, 0xffffffff ;  /* 0xffffffff85887836 */ /* 0x002fca0000000000 */
[----:B------:R-:W-:Y:S01]  /*2420*/  ISETP.GT.U32.AND P1, PT, R136, 0x7feffffe, PT ;  /* 0x7feffffe8800780c */ /* 0x000fe20003f24070 */
[----:B------:R-:W-:Y:S02]  /*2430*/  IMAD.MOV.U32 R136, RZ, RZ, R2 ;  /* 0x000000ffff887224 */ /* 0x000fe400078e0002 */
[----:B------:R-:W-:-:S10]  /*2440*/  @!P0 IMAD.MOV.U32 R136, RZ, RZ, R134 ;  /* 0x000000ffff888224 */ /* 0x000fd400078e0086 */
[----:B------:R-:W-:Y:S05]  /*2450*/  @P1 BRA `(.L_x_400) ;  /* 0x0000000400041947 */ /* 0x000fea0003800000 */
[----:B------:R-:W-:Y:S01]  /*2460*/  LOP3.LUT R134, R133, 0xfffff, RZ, 0xc0, !PT ;  /* 0x000fffff85867812 */ /* 0x000fe200078ec0ff */
[----:B------:R-:W-:Y:S01]  /*2470*/  IMAD.MOV.U32 R146, RZ, RZ, -0x748574fc ;  /* 0x8b7a8b04ff927424 */ /* 0x000fe200078e00ff */
[----:B------:R-:W-:Y:S01]  /*2480*/  UMOV UR8, 0x3ae80f1e ;  /* 0x3ae80f1e00087882 */ /* 0x000fe20000000000 */
[----:B------:R-:W-:Y:S01]  /*2490*/  IMAD.MOV.U32 R147, RZ, RZ, 0x3ed0ee25 ;  /* 0x3ed0ee25ff937424 */ /* 0x000fe200078e00ff */
[----:B------:R-:W-:Y:S01]  /*24a0*/  LOP3.LUT R135, R134, 0x3ff00000, RZ, 0xfc, !PT ;  /* 0x3ff0000086877812 */ /* 0x000fe200078efcff */
[----:B------:R-:W-:Y:S01]  /*24b0*/  IMAD.MOV.U32 R134, RZ, RZ, R136 ;  /* 0x000000ffff867224 */ /* 0x000fe200078e0088 */
[----:B------:R-:W-:Y:S01]  /*24c0*/  UMOV UR9, 0x3eb1380b ;  /* 0x3eb1380b00097882 */ /* 0x000fe20000000000 */
[----:B------:R-:W-:Y:S01]  /*24d0*/  IMAD.MOV.U32 R136, RZ, RZ, RZ ;  /* 0x000000ffff887224 */ /* 0x000fe200078e00ff */
        /* <DEDUP_REMOVED lines=57> */
.L_x_400:
[----:B------:R-:W-:Y:S01]  /*2870*/  IMAD.MOV.U32 R136, RZ, RZ, 0x0 ;  /* 0x00000000ff887424 */ /* 0x000fe200078e00ff */
[----:B------:R-:W-:Y:S01]  /*2880*/  LOP3.LUT P0, RZ, R135, 0x7fffffff, RZ, 0xc0, !PT ;  /* 0x7fffffff87ff7812 */ /* 0x000fe2000780c0ff */
[----:B------:R-:W-:-:S06]  /*2890*/  IMAD.MOV.U32 R137, RZ, RZ, 0x7ff00000 ;  /* 0x7ff00000ff897424 */ /* 0x000fcc00078e00ff */
[----:B------:R-:W-:-:S10]  /*28a0*/  DFMA R136, R134, R136, +INF ;  /* 0x7ff000008688742b */ /* 0x000fd40000000088 */
[----:B------:R-:W-:Y:S02]  /*28b0*/  FSEL R134, R136, RZ, P0 ;  /* 0x000000ff88867208 */ /* 0x000fe40000000000 */
[----:B------:R-:W-:-:S07]  /*28c0*/  FSEL R135, R137, -QNAN , P0 ;  /* 0xfff0000089877808 */ /* 0x000fce0000000000 */
.L_x_401:
[----:B------:R-:W-:Y:S05]  /*28d0*/  BSYNC.RECONVERGENT B1 ;  /* 0x0000000000017941 */ /* 0x000fea0003800200 */
.L_x_399:
        /* <DEDUP_REMOVED lines=9> */
.L_x_398:
[----:B------:R-:W-:Y:S05]  /*2970*/  BSYNC.RECONVERGENT B0 ;  /* 0x0000000000007941 */ /* 0x000fea0003800200 */
.L_x_397:
[----:B------:R-:W-:Y:S01]  /*2980*/  VIADD R0, R0, 0x8 ;  /* 0x0000000800007836 */ /* 0x000fe20000000000 */
[----:B------:R-:W-:Y:S06]  /*2990*/  BRA.U UP0, `(.L_x_402) ;  /* 0xfffffff100c47547 */ /* 0x000fec000b83ffff */
[----:B------:R-:W3:Y:S04]  /*29a0*/  LDL.128 R144, [R1+0x200] ;  /* 0x0002000001907983 */ /* 0x000ee80000100c00 */
[----:B------:R-:W4:Y:S01]  /*29b0*/  LDL.128 R156, [R1+0x210] ;  /* 0x00021000019c7983 */ /* 0x000f220000100c00 */
[----:B------:R-:W5:Y:S01]  /*29c0*/  S2R R141, SR_TID.X ;  /* 0x00000000008d7919 */ /* 0x000f620000002100 */
[----:B------:R-:W5:Y:S02]  /*29d0*/  S2UR UR5, SR_CTAID.X ;  /* 0x00000000000579c3 */ /* 0x000f640000002500 */
[----:B-12---:R-:W2:Y:S04]  /*29e0*/  LDL.128 R136, [R1+0x220] ;  /* 0x0002200001887983 */ /* 0x006ea80000100c00 */
[----:B------:R-:W2:Y:S02]  /*29f0*/  LDL.128 R132, [R1+0x230] ;  /* 0x0002300001847983 */ /* 0x000ea40000100c00 */
[----:B------:R-:W5:Y:S01]  /*2a00*/  LDC R0, c[0x0][0x360] ;  /* 0x0000d800ff007b82 */ /* 0x000f620000000800 */
[----:B0-----:R-:W0:Y:S01]  /*2a10*/  I2F.F64.U64 R44, R44 ;  /* 0x0000002c002c7312 */ /* 0x001e220000301800 */
[----:B------:R-:W2:Y:S06]  /*2a20*/  LDL.128 R152, [R1+0x260] ;  /* 0x0002600001987983 */ /* 0x000eac0000100c00 */
[----:B------:R-:W1:Y:S01]  /*2a30*/  LDC.64 R164, c[0x0][0x388] ;  /* 0x0000e200ffa47b82 */ /* 0x000e620000000a00 */
[----:B------:R-:W5:Y:S07]  /*2a40*/  I2F.F64.U64 R46, R46 ;  /* 0x0000002e002e7312 */ /* 0x000f6e0000301800 */
[----:B------:R-:W1:Y:S01]  /*2a50*/  LDC.64 R2, c[0x0][0x390] ;  /* 0x0000e400ff027b82 */ /* 0x000e620000000a00 */
[----:B0-----:R-:W-:Y:S01]  /*2a60*/  DMUL R150, R44, 1.52587890625e-05 ;  /* 0x3ef000002c967828 */ /* 0x001fe20000000000 */
[----:B------:R-:W0:Y:S01]  /*2a70*/  I2F.F64.U64 R40, R40 ;  /* 0x0000002800287312 */ /* 0x000e220000301800 */
[----:B-----5:R-:W-:-:S02]  /*2a80*/  IMAD R0, R0, UR5, R141 ;  /* 0x0000000500007c24 */ /* 0x020fc4000f8e028d */
[----:B------:R-:W5:Y:S01]  /*2a90*/  LDL.128 R140, [R1+0x240] ;  /* 0x00024000018c7983 */ /* 0x000f620000100c00 */
[----:B------:R-:W-:-:S04]  /*2aa0*/  DMUL R160, R46, 1.52587890625e-05 ;  /* 0x3ef000002ea07828 */ /* 0x000fc80000000000 */
[----:B------:R-:W3:Y:S01]  /*2ab0*/  I2F.F64.U64 R42, R42 ;  /* 0x0000002a002a7312 */ /* 0x000ee20000301800 */
[----:B------:R-:W5:Y:S01]  /*2ac0*/  LDL.128 R44, [R1+0x250] ;  /* 0x00025000012c7983 */ /* 0x000f620000100c00 */
[----:B------:R-:W-:-:S04]  /*2ad0*/  IMAD.SHL.U32 R149, R0, 0x40, RZ ;  /* 0x0000004000957824 */ /* 0x000fc800078e00ff */
[----:B-1----:R-:W-:-:S04]  /*2ae0*/  IMAD.WIDE R164, R149, 0x8, R164 ;  /* 0x0000000895a47825 */ /* 0x002fc800078e02a4 */
[----:B------:R-:W-:Y:S01]  /*2af0*/  IMAD.WIDE R2, R149, 0x8, R2 ;  /* 0x0000000895027825 */ /* 0x000fe200078e0202 */
[----:B------:R1:W-:Y:S01]  /*2b00*/  STG.E.64 desc[UR6][R164.64], R150 ;  /* 0x00000096a4007986 */ /* 0x0003e2000c101b06 */
[----:B0-----:R-:W-:Y:S01]  /*2b10*/  DMUL R162, R40, 1.52587890625e-05 ;  /* 0x3ef0000028a27828 */ /* 0x001fe20000000000 */
[----:B------:R-:W0:Y:S02]  /*2b20*/  I2F.F64.U64 R36, R36 ;  /* 0x0000002400247312 */ /* 0x000e240000301800 */
[----:B-1----:R-:W5:Y:S04]  /*2b30*/  LDL.128 R148, [R1+0x270] ;  /* 0x0002700001947983 */ /* 0x002f680000100c00 */
[----:B---3--:R1:W-:Y:S04]  /*2b40*/  STG.E.64 desc[UR6][R2.64], R144 ;  /* 0x0000009002007986 */ /* 0x0083e8000c101b06 */
[----:B------:R-:W-:Y:S04]  /*2b50*/  STG.E.64 desc[UR6][R164.64+0x8], R160 ;  /* 0x000008a0a4007986 */ /* 0x000fe8000c101b06 */
[----:B------:R-:W-:Y:S01]  /*2b60*/  STG.E.64 desc[UR6][R2.64+0x8], R146 ;  /* 0x0000089202007986 */ /* 0x000fe2000c101b06 */
[----:B-1----:R-:W-:-:S03]  /*2b70*/  DMUL R144, R42, 1.52587890625e-05 ;  /* 0x3ef000002a907828 */ /* 0x002fc60000000000 */
[----:B------:R-:W-:Y:S04]  /*2b80*/  STG.E.64 desc[UR6][R164.64+0x10], R162 ;  /* 0x000010a2a4007986 */ /* 0x000fe8000c101b06 */
[----:B----4-:R-:W-:Y:S04]  /*2b90*/  STG.E.64 desc[UR6][R2.64+0x10], R156 ;  /* 0x0000109c02007986 */ /* 0x010fe8000c101b06 */
[----:B------:R1:W-:Y:S04]  /*2ba0*/  STG.E.64 desc[UR6][R164.64+0x18], R144 ;  /* 0x00001890a4007986 */ /* 0x0003e8000c101b06 */
[----:B------:R-:W3:Y:S04]  /*2bb0*/  LDL.128 R40, [R1+0x290] ;  /* 0x0002900001287983 */ /* 0x000ee80000100c00 */
[----:B-1----:R-:W4:Y:S01]  /*2bc0*/  LDL.128 R144, [R1+0x280] ;  /* 0x0002800001907983 */ /* 0x002f220000100c00 */
[----:B0-----:R-:W-:Y:S01]  /*2bd0*/  DMUL R160, R36, 1.52587890625e-05 ;  /* 0x3ef0000024a07828 */ /* 0x001fe20000000000 */
[----:B------:R0:W1:Y:S02]  /*2be0*/  I2F.F64.U64 R162, R38 ;  /* 0x0000002600a27312 */ /* 0x0000640000301800 */
[----:B------:R2:W-:Y:S04]  /*2bf0*/  STG.E.64 desc[UR6][R2.64+0x18], R158 ;  /* 0x0000189e02007986 */ /* 0x0005e8000c101b06 */
[----:B0-----:R-:W3:Y:S04]  /*2c00*/  LDL.128 R36, [R1+0x2a0] ;  /* 0x0002a00001247983 */ /* 0x001ee80000100c00 */
[----:B--2---:R-:W2:Y:S01]  /*2c10*/  LDL.128 R156, [R1+0x2b0] ;  /* 0x0002b000019c7983 */ /* 0x004ea20000100c00 */
[----:B------:R-:W0:Y:S01]  /*2c20*/  I2F.F64.U64 R32, R32 ;  /* 0x0000002000207312 */ /* 0x000e220000301800 */
[----:B-1----:R-:W-:-:S02]  /*2c30*/  DMUL R162, R162, 1.52587890625e-05 ;  /* 0x3ef00000a2a27828 */ /* 0x002fc40000000000 */
[----:B------:R0:W-:Y:S05]  /*2c40*/  STG.E.64 desc[UR6][R164.64+0x20], R160 ;  /* 0x000020a0a4007986 */ /* 0x0001ea000c101b06 */
[----:B------:R-:W-:Y:S01]  /*2c50*/  I2F.F64.U64 R34, R34 ;  /* 0x0000002200227312 */ /* 0x000fe20000301800 */
[----:B------:R-:W-:Y:S07]  /*2c60*/  STG.E.64 desc[UR6][R2.64+0x20], R136 ;  /* 0x0000208802007986 */ /* 0x000fee000c101b06 */
[----:B------:R-:W1:Y:S01]  /*2c70*/  I2F.F64.U64 R28, R28 ;  /* 0x0000001c001c7312 */ /* 0x000e620000301800 */
[----:B0-----:R-:W-:Y:S01]  /*2c80*/  DMUL R160, R32, 1.52587890625e-05 ;  /* 0x3ef0000020a07828 */ /* 0x001fe20000000000 */
[----:B------:R-:W-:Y:S04]  /*2c90*/  STG.E.64 desc[UR6][R164.64+0x28], R162 ;  /* 0x000028a2a4007986 */ /* 0x000fe8000c101b06 */
[----:B------:R0:W-:Y:S02]  /*2ca0*/  STG.E.64 desc[UR6][R2.64+0x28], R138 ;  /* 0x0000288a02007986 */ /* 0x0001e4000c101b06 */
[----:B------:R-:W5:Y:S02]  /*2cb0*/  I2F.F64.U64 R30, R30 ;  /* 0x0000001e001e7312 */ /* 0x000f640000301800 */
[----:B------:R5:W-:Y:S04]  /*2cc0*/  STG.E.64 desc[UR6][R164.64+0x30], R160 ;  /* 0x000030a0a4007986 */ /* 0x000be8000c101b06 */
[----:B------:R5:W-:Y:S02]  /*2cd0*/  STG.E.64 desc[UR6][R2.64+0x30], R132 ;  /* 0x0000308402007986 */ /* 0x000be4000c101b06 */
[----:B------:R-:W5:Y:S01]  /*2ce0*/  I2F.F64.U64 R24, R24 ;  /* 0x0000001800187312 */ /* 0x000f620000301800 */
[----:B-1----:R-:W-:Y:S01]  /*2cf0*/  DMUL R32, R28, 1.52587890625e-05 ;  /* 0x3ef000001c207828 */ /* 0x002fe20000000000 */
[----:B0-----:R-:W2:Y:S01]  /*2d00*/  LDL.128 R136, [R1+0x2c0] ;  /* 0x0002c00001887983 */ /* 0x001ea20000100c00 */
[----:B-----5:R-:W-:-:S05]  /*2d10*/  DMUL R160, R34, 1.52587890625e-05 ;  /* 0x3ef0000022a07828 */ /* 0x020fca0000000000 */
[----:B------:R0:W1:Y:S02]  /*2d20*/  I2F.F64.U64 R132, R26 ;  /* 0x0000001a00847312 */ /* 0x0000640000301800 */
[----:B------:R1:W-:Y:S04]  /*2d30*/  STG.E.64 desc[UR6][R164.64+0x38], R160 ;  /* 0x000038a0a4007986 */ /* 0x0003e8000c101b06 */
[----:B------:R5:W-:Y:S02]  /*2d40*/  STG.E.64 desc[UR6][R2.64+0x38], R134 ;  /* 0x0000388602007986 */ /* 0x000be4000c101b06 */
[----:B------:R-:W5:Y:S01]  /*2d50*/  I2F.F64.U64 R28, R22 ;  /* 0x00000016001c7312 */ /* 0x000f620000301800 */
[----:B0-----:R-:W-:Y:S01]  /*2d60*/  DMUL R26, R30, 1.52587890625e-05 ;  /* 0x3ef000001e1a7828 */ /* 0x001fe20000000000 */
[----:B------:R0:W-:Y:S01]  /*2d70*/  STG.E.64 desc[UR6][R164.64+0x40], R32 ;  /* 0x00004020a4007986 */ /* 0x0001e2000c101b06 */
[----:B------:R-:W-:-:S05]  /*2d80*/  DMUL R162, R24, 1.52587890625e-05 ;  /* 0x3ef0000018a27828 */ /* 0x000fca0000000000 */
[----:B------:R-:W-:Y:S01]  /*2d90*/  I2F.F64.U64 R30, R16 ;  /* 0x00000010001e7312 */ /* 0x000fe20000301800 */
[----:B-1----:R-:W-:-:S07]  /*2da0*/  DMUL R160, R132, 1.52587890625e-05 ;  /* 0x3ef0000084a07828 */ /* 0x002fce0000000000 */
[----:B-----5:R1:W5:Y:S01]  /*2db0*/  I2F.F64.U64 R134, R20 ;  /* 0x0000001400867312 */ /* 0x0203620000301800 */
[----:B0-----:R-:W2:Y:S07]  /*2dc0*/  LDL.128 R32, [R1+0x2d0] ;  /* 0x0002d00001207983 */ /* 0x001eae0000100c00 */
[----:B------:R0:W5:Y:S01]  /*2dd0*/  I2F.F64.U64 R132, R18 ;  /* 0x0000001200847312 */ /* 0x0001620000301800 */
[----:B------:R0:W-:Y:S04]  /*2de0*/  STG.E.64 desc[UR6][R2.64+0x40], R140 ;  /* 0x0000408c02007986 */ /* 0x0001e8000c101b06 */
[----:B-1----:R-:W2:Y:S04]  /*2df0*/  LDL.128 R20, [R1+0x2e0] ;  /* 0x0002e00001147983 */ /* 0x002ea80000100c00 */
[----:B------:R1:W-:Y:S04]  /*2e00*/  STG.E.64 desc[UR6][R164.64+0x48], R26 ;  /* 0x0000481aa4007986 */ /* 0x0003e8000c101b06 */
[----:B------:R5:W-:Y:S01]  /*2e10*/  STG.E.64 desc[UR6][R2.64+0x48], R142 ;  /* 0x0000488e02007986 */ /* 0x000be2000c101b06 */
[----:B0-----:R-:W0:Y:S03]  /*2e20*/  I2F.F64.U64 R140, R14 ;  /* 0x0000000e008c7312 */ /* 0x001e260000301800 */
[----:B------:R-:W-:Y:S04]  /*2e30*/  STG.E.64 desc[UR6][R164.64+0x50], R162 ;  /* 0x000050a2a4007986 */ /* 0x000fe8000c101b06 */
[----:B------:R0:W-:Y:S04]  /*2e40*/  STG.E.64 desc[UR6][R2.64+0x50], R44 ;  /* 0x0000502c02007986 */ /* 0x0001e8000c101b06 */
[----:B-1----:R-:W2:Y:S01]  /*2e50*/  LDL.128 R24, [R1+0x2f0] ;  /* 0x0002f00001187983 */ /* 0x002ea20000100c00 */
[----:B-----5:R-:W-:-:S03]  /*2e60*/  DMUL R142, R28, 1.52587890625e-05 ;  /* 0x3ef000001c8e7828 */ /* 0x020fc60000000000 */
[----:B------:R-:W5:Y:S01]  /*2e70*/  LDL.128 R16, [R1+0x300] ;  /* 0x0003000001107983 */ /* 0x000f620000100c00 */
[----:B0-----:R-:W-:Y:S01]  /*2e80*/  DMUL R44, R134, 1.52587890625e-05 ;  /* 0x3ef00000862c7828 */ /* 0x001fe20000000000 */
[----:B------:R0:W1:Y:S02]  /*2e90*/  I2F.F64.U64 R134, R12 ;  /* 0x0000000c00867312 */ /* 0x0000640000301800 */
[----:B------:R1:W-:Y:S01]  /*2ea0*/  STG.E.64 desc[UR6][R164.64+0x58], R160 ;  /* 0x000058a0a4007986 */ /* 0x0003e2000c101b06 */
[----:B------:R-:W-:-:S03]  /*2eb0*/  DMUL R162, R132, 1.52587890625e-05 ;  /* 0x3ef0000084a27828 */ /* 0x000fc60000000000 */
[----:B------:R-:W-:Y:S02]  /*2ec0*/  STG.E.64 desc[UR6][R2.64+0x58], R46 ;  /* 0x0000582e02007986 */ /* 0x000fe4000c101b06 */
[----:B------:R-:W1:Y:S02]  /*2ed0*/  I2F.F64.U64 R132, R8 ;  /* 0x0000000800847312 */ /* 0x000e640000301800 */
[----:B------:R1:W-:Y:S04]  /*2ee0*/  STG.E.64 desc[UR6][R164.64+0x60], R44 ;  /* 0x0000602ca4007986 */ /* 0x0003e8000c101b06 */
[----:B0-----:R-:W5:Y:S01]  /*2ef0*/  LDL.128 R12, [R1+0x320] ;  /* 0x00032000010c7983 */ /* 0x001f620000100c00 */
[----:B-1----:R-:W-:-:S03]  /*2f00*/  DMUL R160, R30, 1.52587890625e-05 ;  /* 0x3ef000001ea07828 */ /* 0x002fc60000000000 */
[----:B------:R-:W5:Y:S04]  /*2f10*/  LDL.128 R28, [R1+0x310] ;  /* 0x00031000011c7983 */ /* 0x000f680000100c00 */
[----:B------:R-:W-:Y:S04]  /*2f20*/  STG.E.64 desc[UR6][R2.64+0x60], R152 ;  /* 0x0000609802007986 */ /* 0x000fe8000c101b06 */
[----:B------:R0:W-:Y:S04]  /*2f30*/  STG.E.64 desc[UR6][R164.64+0x68], R142 ;  /* 0x0000688ea4007986 */ /* 0x0001e8000c101b06 */
[----:B------:R1:W-:Y:S04]  /*2f40*/  STG.E.64 desc[UR6][R2.64+0x68], R154 ;  /* 0x0000689a02007986 */ /* 0x0003e8000c101b06 */
[----:B------:R-:W5:Y:S01]  /*2f50*/  LDL.128 R44, [R1+0x330] ;  /* 0x00033000012c7983 */ /* 0x000f620000100c00 */
[----:B0-----:R0:W0:Y:S01]  /*2f60*/  I2F.F64.U64 R142, R10 ;  /* 0x0000000a008e7312 */ /* 0x0010220000301800 */
[----:B-1----:R-:W-:-:S07]  /*2f70*/  DMUL R154, R140, 1.52587890625e-05 ;  /* 0x3ef000008c9a7828 */ /* 0x002fce0000000000 */
[----:B------:R-:W1:Y:S01]  /*2f80*/  I2F.F64.U64 R140, R4 ;  /* 0x00000004008c7312 */ /* 0x000e620000301800 */
[----:B------:R-:W-:Y:S01]  /*2f90*/  DMUL R152, R134, 1.52587890625e-05 ;  /* 0x3ef0000086987828 */ /* 0x000fe20000000000 */
[----:B0-----:R-:W5:Y:S04]  /*2fa0*/  LDL.128 R8, [R1+0x340] ;  /* 0x0003400001087983 */ /* 0x001f680000100c00 */
[----:B------:R0:W-:Y:S02]  /*2fb0*/  STG.E.64 desc[UR6][R164.64+0x70], R160 ;  /* 0x000070a0a4007986 */ /* 0x0001e4000c101b06 */
[----:B------:R-:W-:Y:S02]  /*2fc0*/  I2F.F64.U64 R124, R124 ;  /* 0x0000007c007c7312 */ /* 0x000fe40000301800 */
[----:B------:R1:W-:Y:S04]  /*2fd0*/  STG.E.64 desc[UR6][R2.64+0x70], R148 ;  /* 0x0000709402007986 */ /* 0x0003e8000c101b06 */
[----:B------:R-:W-:Y:S04]  /*2fe0*/  STG.E.64 desc[UR6][R164.64+0x78], R162 ;  /* 0x000078a2a4007986 */ /* 0x000fe8000c101b06 */
[----:B------:R1:W-:Y:S01]  /*2ff0*/  STG.E.64 desc[UR6][R2.64+0x78], R150 ;  /* 0x0000789602007986 */ /* 0x0003e2000c101b06 */
[----:B0-----:R-:W-:-:S03]  /*3000*/  DMUL R160, R132, 1.52587890625e-05 ;  /* 0x3ef0000084a07828 */ /* 0x001fc60000000000 */
[----:B------:R-:W5:Y:S01]  /*3010*/  LDL.128 R132, [R1+0x350] ;  /* 0x0003500001847983 */ /* 0x000f620000100c00 */
[----:B-1----:R0:W1:Y:S03]  /*3020*/  I2F.F64.U64 R148, R6 ;  /* 0x0000000600947312 */ /* 0x0020660000301800 */
[----:B------:R1:W-:Y:S01]  /*3030*/  STG.E.64 desc[UR6][R164.64+0x80], R152 ;  /* 0x00008098a4007986 */ /* 0x0003e2000c101b06 */
[----:B------:R-:W-:-:S03]  /*3040*/  DMUL R150, R142, 1.52587890625e-05 ;  /* 0x3ef000008e967828 */ /* 0x000fc60000000000 */
[----:B0-----:R-:W5:Y:S01]  /*3050*/  LDL.128 R4, [R1+0x360] ;  /* 0x0003600001047983 */ /* 0x001f620000100c00 */
[----:B-1----:R-:W-:-:S03]  /*3060*/  DMUL R152, R140, 1.52587890625e-05 ;  /* 0x3ef000008c987828 */ /* 0x002fc60000000000 */
[----:B------:R-:W5:Y:S01]  /*3070*/  LDL.128 R140, [R1+0x370] ;  /* 0x00037000018c7983 */ /* 0x000f620000100c00 */
[----:B------:R-:W-:-:S03]  /*3080*/  DMUL R148, R148, 1.52587890625e-05 ;  /* 0x3ef0000094947828 */ /* 0x000fc60000000000 */
[----:B----4-:R0:W-:Y:S04]  /*3090*/  STG.E.64 desc[UR6][R2.64+0x80], R144 ;  /* 0x0000809002007986 */ /* 0x0101e8000c101b06 */
[----:B------:R1:W-:Y:S04]  /*30a0*/  STG.E.64 desc[UR6][R164.64+0x88], R154 ;  /* 0x0000889aa4007986 */ /* 0x0003e8000c101b06 */
[----:B------:R-:W-:Y:S01]  /*30b0*/  STG.E.64 desc[UR6][R2.64+0x88], R146 ;  /* 0x0000889202007986 */ /* 0x000fe2000c101b06 */
[----:B0-----:R0:W4:Y:S03]  /*30c0*/  I2F.F64.U64 R144, R126 ;  /* 0x0000007e00907312 */ /* 0x0011260000301800 */
[----:B------:R0:W-:Y:S04]  /*30d0*/  STG.E.64 desc[UR6][R164.64+0x90], R160 ;  /* 0x000090a0a4007986 */ /* 0x0001e8000c101b06 */
[----:B---3--:R-:W-:Y:S01]  /*30e0*/  STG.E.64 desc[UR6][R2.64+0x90], R40 ;  /* 0x0000902802007986 */ /* 0x008fe2000c101b06 */
[----:B-1----:R4:W1:Y:S03]  /*30f0*/  I2F.F64.U64 R154, R88 ;  /* 0x00000058009a7312 */ /* 0x0028660000301800 */
[----:B------:R-:W-:Y:S04]  /*3100*/  STG.E.64 desc[UR6][R164.64+0x98], R150 ;  /* 0x00009896a4007986 */ /* 0x000fe8000c101b06 */
[----:B------:R3:W-:Y:S01]  /*3110*/  STG.E.64 desc[UR6][R2.64+0x98], R42 ;  /* 0x0000982a02007986 */ /* 0x0007e2000c101b06 */
[----:B0-----:R-:W-:-:S03]  /*3120*/  DMUL R160, R124, 1.52587890625e-05 ;  /* 0x3ef000007ca07828 */ /* 0x001fc60000000000 */
[----:B------:R-:W5:Y:S01]  /*3130*/  LDL.128 R124, [R1+0x390] ;  /* 0x00039000017c7983 */ /* 0x000f620000100c00 */
[----:B----4-:R-:W-:-:S03]  /*3140*/  DMUL R88, R144, 1.52587890625e-05 ;  /* 0x3ef0000090587828 */ /* 0x010fc60000000000 */
[----:B---3--:R-:W3:Y:S01]  /*3150*/  LDL.128 R40, [R1+0x380] ;  /* 0x0003800001287983 */ /* 0x008ee20000100c00 */
[----:B-1----:R-:W-:-:S03]  /*3160*/  DMUL R154, R154, 1.52587890625e-05 ;  /* 0x3ef000009a9a7828 */ /* 0x002fc60000000000 */
[----:B------:R-:W-:Y:S04]  /*3170*/  STG.E.64 desc[UR6][R164.64+0xa0], R152 ;  /* 0x0000a098a4007986 */ /* 0x000fe8000c101b06 */
[----:B------:R-:W4:Y:S04]  /*3180*/  LDL.128 R144, [R1+0x3a0] ;  /* 0x0003a00001907983 */ /* 0x000f280000100c00 */
[----:B------:R-:W-:Y:S04]  /*3190*/  STG.E.64 desc[UR6][R2.64+0xa0], R36 ;  /* 0x0000a02402007986 */ /* 0x000fe8000c101b06 */
[----:B------:R0:W-:Y:S04]  /*31a0*/  STG.E.64 desc[UR6][R164.64+0xa8], R148 ;  /* 0x0000a894a4007986 */ /* 0x0001e8000c101b06 */
[----:B------:R1:W-:Y:S04]  /*31b0*/  STG.E.64 desc[UR6][R2.64+0xa8], R38 ;  /* 0x0000a82602007986 */ /* 0x0003e8000c101b06 */
[----:B------:R1:W-:Y:S04]  /*31c0*/  STG.E.64 desc[UR6][R164.64+0xb0], R160 ;  /* 0x0000b0a0a4007986 */ /* 0x0003e8000c101b06 */
[----:B--2---:R-:W-:Y:S04]  /*31d0*/  STG.E.64 desc[UR6][R2.64+0xb0], R156 ;  /* 0x0000b09c02007986 */ /* 0x004fe8000c101b06 */
[----:B0-----:R-:W2:Y:S04]  /*31e0*/  LDL.128 R148, [R1+0x3c0] ;  /* 0x0003c00001947983 */ /* 0x001ea80000100c00 */
[----:B-1----:R-:W2:Y:S04]  /*31f0*/  LDL.128 R36, [R1+0x3b0] ;  /* 0x0003b00001247983 */ /* 0x002ea80000100c00 */
[----:B------:R-:W-:Y:S04]  /*3200*/  STG.E.64 desc[UR6][R164.64+0xb8], R88 ;  /* 0x0000b858a4007986 */ /* 0x000fe8000c101b06 */
[----:B------:R0:W-:Y:S04]  /*3210*/  STG.E.64 desc[UR6][R2.64+0xb8], R158 ;  /* 0x0000b89e02007986 */ /* 0x0001e8000c101b06 */
[----:B------:R1:W-:Y:S04]  /*3220*/  STG.E.64 desc[UR6][R164.64+0xc0], R154 ;  /* 0x0000c09aa4007986 */ /* 0x0003e8000c101b06 */
[----:B------:R-:W2:Y:S04]  /*3230*/  LDL.128 R160, [R1+0x3f0] ;  /* 0x0003f00001a07983 */ /* 0x000ea80000100c00 */
[----:B0-----:R-:W2:Y:S04]  /*3240*/  LDL.128 R156, [R1+0x3e0] ;  /* 0x0003e000019c7983 */ /* 0x001ea80000100c00 */
[----:B-1----:R-:W2:Y:S01]  /*3250*/  LDL.128 R152, [R1+0x3d0] ;  /* 0x0003d00001987983 */ /* 0x002ea20000100c00 */
[----:B------:R-:W0:Y:S08]  /*3260*/  I2F.F64.U64 R90, R90 ;  /* 0x0000005a005a7312 */ /* 0x000e300000301800 */
[----:B------:R-:W1:Y:S08]  /*3270*/  I2F.F64.U64 R128, R128 ;  /* 0x0000008000807312 */ /* 0x000e700000301800 */
[----:B------:R-:W1:Y:S08]  /*3280*/  I2F.F64.U64 R130, R130 ;  /* 0x0000008200827312 */ /* 0x000e700000301800 */
[----:B------:R-:W1:Y:S01]  /*3290*/  I2F.F64.U64 R84, R84 ;  /* 0x0000005400547312 */ /* 0x000e620000301800 */
[----:B0-----:R-:W-:-:S07]  /*32a0*/  DMUL R90, R90, 1.52587890625e-05 ;  /* 0x3ef000005a5a7828 */ /* 0x001fce0000000000 */
[----:B------:R-:W0:Y:S01]  /*32b0*/  I2F.F64.U64 R86, R86 ;  /* 0x0000005600567312 */ /* 0x000e220000301800 */
[----:B-1----:R-:W-:-:S07]  /*32c0*/  DMUL R128, R128, 1.52587890625e-05 ;  /* 0x3ef0000080807828 */ /* 0x002fce0000000000 */
[----:B------:R-:W1:Y:S01]  /*32d0*/  I2F.F64.U64 R120, R120 ;  /* 0x0000007800787312 */ /* 0x000e620000301800 */
[----:B------:R-:W-:-:S07]  /*32e0*/  DMUL R130, R130, 1.52587890625e-05 ;  /* 0x3ef0000082827828 */ /* 0x000fce0000000000 */
[----:B------:R-:W1:Y:S01]  /*32f0*/  I2F.F64.U64 R122, R122 ;  /* 0x0000007a007a7312 */ /* 0x000e620000301800 */
[----:B------:R-:W-:Y:S07]  /*3300*/  STG.E.64 desc[UR6][R2.64+0xc0], R136 ;  /* 0x0000c08802007986 */ /* 0x000fee000c101b06 */
[----:B------:R-:W1:Y:S01]  /*3310*/  I2F.F64.U64 R76, R76 ;  /* 0x0000004c004c7312 */ /* 0x000e620000301800 */
[----:B------:R-:W-:Y:S01]  /*3320*/  DMUL R84, R84, 1.52587890625e-05 ;  /* 0x3ef0000054547828 */ /* 0x000fe20000000000 */
[----:B------:R-:W-:Y:S06]  /*3330*/  STG.E.64 desc[UR6][R164.64+0xc8], R90 ;  /* 0x0000c85aa4007986 */ /* 0x000fec000c101b06 */
[----:B------:R-:W1:Y:S01]  /*3340*/  I2F.F64.U64 R78, R78 ;  /* 0x0000004e004e7312 */ /* 0x000e620000301800 */
[----:B------:R-:W-:Y:S01]  /*3350*/  STG.E.64 desc[UR6][R2.64+0xc8], R138 ;  /* 0x0000c88a02007986 */ /* 0x000fe2000c101b06 */
[----:B0-----:R-:W-:-:S06]  /*3360*/  DMUL R86, R86, 1.52587890625e-05 ;  /* 0x3ef0000056567828 */ /* 0x001fcc0000000000 */
[----:B------:R-:W0:Y:S01]  /*3370*/  I2F.F64.U64 R116, R116 ;  /* 0x0000007400747312 */ /* 0x000e220000301800 */
[----:B------:R-:W-:Y:S01]  /*3380*/  STG.E.64 desc[UR6][R164.64+0xd0], R128 ;  /* 0x0000d080a4007986 */ /* 0x000fe2000c101b06 */
[----:B-1----:R-:W-:-:S06]  /*3390*/  DMUL R120, R120, 1.52587890625e-05 ;  /* 0x3ef0000078787828 */ /* 0x002fcc0000000000 */
[----:B------:R-:W1:Y:S01]  /*33a0*/  I2F.F64.U64 R118, R118 ;  /* 0x0000007600767312 */ /* 0x000e620000301800 */
[----:B------:R-:W-:Y:S01]  /*33b0*/  STG.E.64 desc[UR6][R2.64+0xd0], R32 ;  /* 0x0000d02002007986 */ /* 0x000fe2000c101b06 */
[----:B------:R-:W-:-:S06]  /*33c0*/  DMUL R122, R122, 1.52587890625e-05 ;  /* 0x3ef000007a7a7828 */ /* 0x000fcc0000000000 */
[----:B------:R-:W1:Y:S01]  /*33d0*/  I2F.F64.U64 R80, R80 ;  /* 0x0000005000507312 */ /* 0x000e620000301800 */
[----:B------:R-:W-:Y:S01]  /*33e0*/  STG.E.64 desc[UR6][R164.64+0xd8], R130 ;  /* 0x0000d882a4007986 */ /* 0x000fe2000c101b06 */
[----:B------:R-:W-:-:S03]  /*33f0*/  DMUL R76, R76, 1.52587890625e-05 ;  /* 0x3ef000004c4c7828 */ /* 0x000fc60000000000 */
[----:B------:R-:W-:Y:S03]  /*3400*/  STG.E.64 desc[UR6][R2.64+0xd8], R34 ;  /* 0x0000d82202007986 */ /* 0x000fe6000c101b06 */
[----:B------:R-:W1:Y:S01]  /*3410*/  I2F.F64.U64 R82, R82 ;  /* 0x0000005200527312 */ /* 0x000e620000301800 */
[----:B------:R-:W-:Y:S01]  /*3420*/  STG.E.64 desc[UR6][R164.64+0xe0], R84 ;  /* 0x0000e054a4007986 */ /* 0x000fe2000c101b06 */
[----:B------:R-:W-:-:S03]  /*3430*/  DMUL R78, R78, 1.52587890625e-05 ;  /* 0x3ef000004e4e7828 */ /* 0x000fc60000000000 */
[----:B------:R-:W-:Y:S03]  /*3440*/  STG.E.64 desc[UR6][R2.64+0xe0], R20 ;  /* 0x0000e01402007986 */ /* 0x000fe6000c101b06 */
[----:B------:R-:W5:Y:S01]  /*3450*/  I2F.F64.U64 R112, R112 ;  /* 0x0000007000707312 */ /* 0x000f620000301800 */
[----:B------:R-:W-:Y:S01]  /*3460*/  STG.E.64 desc[UR6][R164.64+0xe8], R86 ;  /* 0x0000e856a4007986 */ /* 0x000fe2000c101b06 */
[----:B0-----:R-:W-:-:S03]  /*3470*/  DMUL R116, R116, 1.52587890625e-05 ;  /* 0x3ef0000074747828 */ /* 0x001fc60000000000 */
[----:B------:R-:W-:Y:S03]  /*3480*/  STG.E.64 desc[UR6][R2.64+0xe8], R22 ;  /* 0x0000e81602007986 */ /* 0x000fe6000c101b06 */
[----:B------:R-:W0:Y:S01]  /*3490*/  I2F.F64.U64 R114, R114 ;  /* 0x0000007200727312 */ /* 0x000e220000301800 */
[----:B------:R-:W-:Y:S01]  /*34a0*/  STG.E.64 desc[UR6][R164.64+0xf0], R120 ;  /* 0x0000f078a4007986 */ /* 0x000fe2000c101b06 */
[----:B-1----:R-:W-:-:S03]  /*34b0*/  DMUL R118, R118, 1.52587890625e-05 ;  /* 0x3ef0000076767828 */ /* 0x002fc60000000000 */
[----:B------:R-:W-:Y:S03]  /*34c0*/  STG.E.64 desc[UR6][R2.64+0xf0], R24 ;  /* 0x0000f01802007986 */ /* 0x000fe6000c101b06 */
[----:B------:R-:W1:Y:S01]  /*34d0*/  I2F.F64.U64 R72, R72 ;  /* 0x0000004800487312 */ /* 0x000e620000301800 */
[----:B------:R-:W-:Y:S01]  /*34e0*/  STG.E.64 desc[UR6][R164.64+0xf8], R122 ;  /* 0x0000f87aa4007986 */ /* 0x000fe2000c101b06 */
[----:B------:R-:W-:-:S03]  /*34f0*/  DMUL R80, R80, 1.52587890625e-05 ;  /* 0x3ef0000050507828 */ /* 0x000fc60000000000 */
[----:B------:R-:W-:Y:S03]  /*3500*/  STG.E.64 desc[UR6][R2.64+0xf8], R26 ;  /* 0x0000f81a02007986 */ /* 0x000fe6000c101b06 */
[----:B------:R-:W1:Y:S01]  /*3510*/  I2F.F64.U64 R74, R74 ;  /* 0x0000004a004a7312 */ /* 0x000e620000301800 */
[----:B------:R-:W-:Y:S01]  /*3520*/  STG.E.64 desc[UR6][R164.64+0x100], R76 ;  /* 0x0001004ca4007986 */ /* 0x000fe2000c101b06 */
[----:B------:R-:W-:-:S03]  /*3530*/  DMUL R82, R82, 1.52587890625e-05 ;  /* 0x3ef0000052527828 */ /* 0x000fc60000000000 */
[----:B-----5:R-:W-:Y:S03]  /*3540*/  STG.E.64 desc[UR6][R2.64+0x100], R16 ;  /* 0x0001001002007986 */ /* 0x020fe6000c101b06 */
[----:B------:R-:W5:Y:S01]  /*3550*/  I2F.F64.U64 R108, R108 ;  /* 0x0000006c006c7312 */ /* 0x000f620000301800 */
        /* <DEDUP_REMOVED lines=17> */
[----:B-----5:R-:W-:-:S03]  /*3670*/  DMUL R108, R108, 1.52587890625e-05 ;  /* 0x3ef000006c6c7828 */ /* 0x020fc60000000000 */
[----:B------:R-:W-:Y:S03]  /*3680*/  STG.E.64 desc[UR6][R2.64+0x128], R14 ;  /* 0x0001280e02007986 */ /* 0x000fe6000c101b06 */
        /* <DEDUP_REMOVED lines=24> */
[----:B------:R-:W3:Y:S01]  /*3810*/  I2F.F64.U64 R62, R62 ;  /* 0x0000003e003e7312 */ /* 0x000ee20000301800 */
        /* <DEDUP_REMOVED lines=11> */
[----:B------:R-:W4:Y:S01]  /*38d0*/  I2F.F64.U64 R56, R56 ;  /* 0x0000003800387312 */ /* 0x000f220000301800 */
[----:B------:R-:W-:Y:S01]  /*38e0*/  STG.E.64 desc[UR6][R164.64+0x178], R106 ;  /* 0x0001786aa4007986 */ /* 0x000fe2000c101b06 */
[----:B-----5:R-:W-:-:S03]  /*38f0*/  DMUL R60, R60, 1.52587890625e-05 ;  /* 0x3ef000003c3c7828 */ /* 0x020fc60000000000 */
[----:B------:R-:W-:Y:S03]  /*3900*/  STG.E.64 desc[UR6][R2.64+0x178], R142 ;  /* 0x0001788e02007986 */ /* 0x000fe6000c101b06 */
[----:B------:R-:W5:Y:S01]  /*3910*/  I2F.F64.U64 R58, R58 ;  /* 0x0000003a003a7312 */ /* 0x000f620000301800 */
[----:B------:R-:W-:Y:S01]  /*3920*/  STG.E.64 desc[UR6][R164.64+0x180], R64 ;  /* 0x00018040a4007986 */ /* 0x000fe2000c101b06 */
[----:B---3--:R-:W-:-:S03]  /*3930*/  DMUL R62, R62, 1.52587890625e-05 ;  /* 0x3ef000003e3e7828 */ /* 0x008fc60000000000 */
        /* <DEDUP_REMOVED lines=11> */
[----:B----4-:R-:W-:-:S03]  /*39f0*/  DMUL R56, R56, 1.52587890625e-05 ;  /* 0x3ef0000038387828 */ /* 0x010fc60000000000 */
        /* <DEDUP_REMOVED lines=12> */
[----:B--2---:R-:W-:Y:S01]  /*3ac0*/  STG.E.64 desc[UR6][R2.64+0x1b0], R36 ;  /* 0x0001b02402007986 */ /* 0x004fe2000c101b06 */
[----:B-1----:R-:W-:-:S03]  /*3ad0*/  DMUL R52, R52, 1.52587890625e-05 ;  /* 0x3ef0000034347828 */ /* 0x002fc60000000000 */
[----:B------:R-:W-:Y:S04]  /*3ae0*/  STG.E.64 desc[UR6][R164.64+0x1b8], R98 ;  /* 0x0001b862a4007986 */ /* 0x000fe8000c101b06 */
[----:B------:R-:W-:Y:S01]  /*3af0*/  STG.E.64 desc[UR6][R2.64+0x1b8], R38 ;  /* 0x0001b82602007986 */ /* 0x000fe2000c101b06 */
[----:B----4-:R-:W-:-:S03]  /*3b00*/  DMUL R54, R54, 1.52587890625e-05 ;  /* 0x3ef0000036367828 */ /* 0x010fc60000000000 */
[----:B------:R-:W-:Y:S04]  /*3b10*/  STG.E.64 desc[UR6][R164.64+0x1c0], R56 ;  /* 0x0001c038a4007986 */ /* 0x000fe8000c101b06 */
[----:B------:R-:W-:Y:S01]  /*3b20*/  STG.E.64 desc[UR6][R2.64+0x1c0], R148 ;  /* 0x0001c09402007986 */ /* 0x000fe2000c101b06 */
[----:B-----5:R-:W-:-:S03]  /*3b30*/  DMUL R48, R48, 1.52587890625e-05 ;  /* 0x3ef0000030307828 */ /* 0x020fc60000000000 */
[----:B------:R-:W-:Y:S04]  /*3b40*/  STG.E.64 desc[UR6][R164.64+0x1c8], R58 ;  /* 0x0001c83aa4007986 */ /* 0x000fe8000c101b06 */
[----:B------:R-:W-:Y:S01]  /*3b50*/  STG.E.64 desc[UR6][R2.64+0x1c8], R150 ;  /* 0x0001c89602007986 */ /* 0x000fe2000c101b06 */
[----:B---3--:R-:W-:-:S03]  /*3b60*/  DMUL R50, R50, 1.52587890625e-05 ;  /* 0x3ef0000032327828 */ /* 0x008fc60000000000 */
[----:B------:R-:W-:Y:S04]  /*3b70*/  STG.E.64 desc[UR6][R164.64+0x1d0], R92 ;  /* 0x0001d05ca4007986 */ /* 0x000fe8000c101b06 */
        /* <DEDUP_REMOVED lines=10> */
[----:B------:R-:W-:Y:S01]  /*3c20*/  STG.E.64 desc[UR6][R2.64+0x1f8], R162 ;  /* 0x0001f8a202007986 */ /* 0x000fe2000c101b06 */
[----:B------:R-:W-:Y:S05]  /*3c30*/  EXIT ;  /* 0x000000000000794d */ /* 0x000fea0003800000 */
.L_x_403:
        /* <DEDUP_REMOVED lines=12> */
.L_x_423:


//--------------------- .nv.shared.reserved.0     --------------------------
	.section	.nv.shared.reserved.0,"aw",@nobits
	.weak		__nv_reservedSMEM_offset_0_alias
	.size		__nv_reservedSMEM_offset_0_alias, 0, 64
	.other		__nv_reservedSMEM_offset_0_alias,@"STO_CUDA_RESERVED_SHARED STV_DEFAULT"
__nv_reservedSMEM_offset_0_alias:
	.zero		0
	.zero		64


//--------------------- .nv.constant0._Z16calculateClusterPyPdS0_m --------------------------
	.section	.nv.constant0._Z16calculateClusterPyPdS0_m,"a",@progbits
	.sectionflags	@""
	.align	4
.nv.constant0._Z16calculateClusterPyPdS0_m:
	.zero		928


//--------------------- .nv.constant0._Z13calculateDiffPyPdm --------------------------
	.section	.nv.constant0._Z13calculateDiffPyPdm,"a",@progbits
	.sectionflags	@""
	.align	4
.nv.constant0._Z13calculateDiffPyPdm:
	.zero		920


//--------------------- .nv.constant0._Z17calculateAutocorrPyPdm --------------------------
	.section	.nv.constant0._Z17calculateAutocorrPyPdm,"a",@progbits
	.sectionflags	@""
	.align	4
.nv.constant0._Z17calculateAutocorrPyPdm:
	.zero		920


//--------------------- .nv.constant0._Z26calculateMutualInformationPyPdS0_m --------------------------
	.section	.nv.constant0._Z26calculateMutualInformationPyPdS0_m,"a",@progbits
	.sectionflags	@""
	.align	4
.nv.constant0._Z26calculateMutualInformationPyPdS0_m:
	.zero		928


//--------------------- .nv.constant0._Z13calculateNISTPyPdS0_S0_mm --------------------------
	.section	.nv.constant0._Z13calculateNISTPyPdS0_S0_mm,"a",@progbits
	.sectionflags	@""
	.align	4
.nv.constant0._Z13calculateNISTPyPdS0_S0_mm:
	.zero		944


//--------------------- .nv.constant0._Z20calculateCorrelationPyPdm --------------------------
	.section	.nv.constant0._Z20calculateCorrelationPyPdm,"a",@progbits
	.sectionflags	@""
	.align	4
.nv.constant0._Z20calculateCorrelationPyPdm:
	.zero		920


//--------------------- .nv.constant0._Z19calculateUniformityPyPdS_m --------------------------
	.section	.nv.constant0._Z19calculateUniformityPyPdS_m,"a",@progbits
	.sectionflags	@""
	.align	4
.nv.constant0._Z19calculateUniformityPyPdS_m:
	.zero		928


//--------------------- .nv.constant0._Z34calculatePairTripleQuadFrequenciesPyPdS0_S0_m --------------------------
	.section	.nv.constant0._Z34calculatePairTripleQuadFrequenciesPyPdS0_S0_m,"a",@progbits
	.sectionflags	@""
	.align	4
.nv.constant0._Z34calculatePairTripleQuadFrequenciesPyPdS0_S0_m:
	.zero		936


//--------------------- .nv.constant0._Z31calculateBitFrequencies_EntropyPyPdS0_m --------------------------
	.section	.nv.constant0._Z31calculateBitFrequencies_EntropyPyPdS0_m,"a",@progbits
	.sectionflags	@""
	.align	4
.nv.constant0._Z31calculateBitFrequencies_EntropyPyPdS0_m:
	.zero		928


//--------------------- SYMBOLS --------------------------

	.type		.nv.reservedSmem.offset0,@object
	.size		.nv.reservedSmem.offset0,0x4
